	.target	sm_80

	.elftype	@"ET_EXEC"


//--------------------- .note.nv.tkinfo           --------------------------
	.section	.note.nv.tkinfo,"",@"SHT_NOTE"
	.sectionflags	@"SHF_NOTE_NV_TKINFO"
	.tkinfo
        /*0018*/ 	.word	0x00000002
        /*0030*/ 	.string	""
        /*0030*/ 	.string	"ptxas"
        /*0030*/ 	.string	"Cuda compilation tools, release 13.0, V13.0.88"
        /*0030*/ 	.string	"Build cuda_13.0.r13.0/compiler.36424714_0"
        /*0030*/ 	.string	"-v  -suppress-debug-info  -lineinfo  -arch sm_80 "



//--------------------- .note.nv.cuinfo           --------------------------
	.section	.note.nv.cuinfo,"",@"SHT_NOTE"
	.sectionflags	@"SHF_NOTE_NV_CUINFO"
        /*0018*/ 	.short	0x0002
        /*001a*/ 	.short	0x0050
        /*001c*/ 	.short	0x0082
	.zero		2


//--------------------- .nv.info                  --------------------------
	.section	.nv.info,"",@"SHT_CUDA_INFO"
	.align	4


	//----- nvinfo : EIATTR_REGCOUNT
	.align		4
        /*0000*/ 	.byte	0x04, 0x2f
        /*0002*/ 	.short	(.L_1 - .L_0)
	.align		4
.L_0:
        /*0004*/ 	.word	index@(matmul_kernel)
        /*0008*/ 	.word	0x00000020


	//----- nvinfo : EIATTR_FRAME_SIZE
	.align		4
.L_1:
        /*000c*/ 	.byte	0x04, 0x11
        /*000e*/ 	.short	(.L_3 - .L_2)
	.align		4
.L_2:
        /*0010*/ 	.word	index@(matmul_kernel)
        /*0014*/ 	.word	0x00003cb8


	//----- nvinfo : EIATTR_MIN_STACK_SIZE
	.align		4
.L_3:
        /*0018*/ 	.byte	0x04, 0x12
        /*001a*/ 	.short	(.L_5 - .L_4)
	.align		4
.L_4:
        /*001c*/ 	.word	index@(matmul_kernel)
        /*0020*/ 	.word	0x00003cb8
.L_5:


//--------------------- .nv.info.matmul_kernel    --------------------------
	.section	.nv.info.matmul_kernel,"",@"SHT_CUDA_INFO"
	.sectionflags	@""
	.align	4


	//----- nvinfo : EIATTR_CUDA_API_VERSION
	.align		4
        /*0000*/ 	.byte	0x04, 0x37
        /*0002*/ 	.short	(.L_7 - .L_6)
.L_6:
        /*0004*/ 	.word	0x00000082


	//----- nvinfo : EIATTR_SW2861232_WAR
	.align		4
.L_7:
        /*0008*/ 	.byte	0x01, 0x35
	.zero		2


	//----- nvinfo : EIATTR_PARAM_CBANK
	.align		4
        /*000c*/ 	.byte	0x04, 0x0a
        /*000e*/ 	.short	(.L_9 - .L_8)
	.align		4
.L_8:
        /*0010*/ 	.word	index@(.nv.constant0.matmul_kernel)
        /*0014*/ 	.short	0x0160
        /*0016*/ 	.short	0x0050


	//----- nvinfo : EIATTR_CBANK_PARAM_SIZE
	.align		4
.L_9:
        /*0018*/ 	.byte	0x03, 0x19
        /*001a*/ 	.short	0x0050


	//----- nvinfo : EIATTR_KPARAM_INFO
	.align		4
        /*001c*/ 	.byte	0x04, 0x17
        /*001e*/ 	.short	(.L_11 - .L_10)
.L_10:
        /*0020*/ 	.word	0x00000000
        /*0024*/ 	.short	0x000d
        /*0026*/ 	.short	0x0048
        /*0028*/ 	.byte	0x00, 0xf4, 0x21, 0x00


	//----- nvinfo : EIATTR_KPARAM_INFO
	.align		4
.L_11:
        /*002c*/ 	.byte	0x04, 0x17
        /*002e*/ 	.short	(.L_13 - .L_12)
.L_12:
        /*0030*/ 	.word	0x00000000
        /*0034*/ 	.short	0x000c
        /*0036*/ 	.short	0x0040
        /*0038*/ 	.byte	0x00, 0xf4, 0x21, 0x00


	//----- nvinfo : EIATTR_KPARAM_INFO
	.align		4
.L_13:
        /*003c*/ 	.byte	0x04, 0x17
        /*003e*/ 	.short	(.L_15 - .L_14)
.L_14:
        /*0040*/ 	.word	0x00000000
        /*0044*/ 	.short	0x000b
        /*0046*/ 	.short	0x0038
        /*0048*/ 	.byte	0x00, 0xf0, 0x11, 0x00


	//----- nvinfo : EIATTR_KPARAM_INFO
	.align		4
.L_15:
        /*004c*/ 	.byte	0x04, 0x17
        /*004e*/ 	.short	(.L_17 - .L_16)
.L_16:
        /*0050*/ 	.word	0x00000000
        /*0054*/ 	.short	0x000a
        /*0056*/ 	.short	0x0034
        /*0058*/ 	.byte	0x00, 0xf0, 0x11, 0x00


	//----- nvinfo : EIATTR_KPARAM_INFO
	.align		4
.L_17:
        /*005c*/ 	.byte	0x04, 0x17
        /*005e*/ 	.short	(.L_19 - .L_18)
.L_18:
        /*0060*/ 	.word	0x00000000
        /*0064*/ 	.short	0x0009
        /*0066*/ 	.short	0x0030
        /*0068*/ 	.byte	0x00, 0xf0, 0x11, 0x00


	//----- nvinfo : EIATTR_KPARAM_INFO
	.align		4
.L_19:
        /*006c*/ 	.byte	0x04, 0x17
        /*006e*/ 	.short	(.L_21 - .L_20)
.L_20:
        /*0070*/ 	.word	0x00000000
        /*0074*/ 	.short	0x0008
        /*0076*/ 	.short	0x002c
        /*0078*/ 	.byte	0x00, 0xf0, 0x11, 0x00


	//----- nvinfo : EIATTR_KPARAM_INFO
	.align		4
.L_21:
        /*007c*/ 	.byte	0x04, 0x17
        /*007e*/ 	.short	(.L_23 - .L_22)
.L_22:
        /*0080*/ 	.word	0x00000000
        /*0084*/ 	.short	0x0007
        /*0086*/ 	.short	0x0028
        /*0088*/ 	.byte	0x00, 0xf0, 0x11, 0x00


	//----- nvinfo : EIATTR_KPARAM_INFO
	.align		4
.L_23:
        /*008c*/ 	.byte	0x04, 0x17
        /*008e*/ 	.short	(.L_25 - .L_24)
.L_24:
        /*0090*/ 	.word	0x00000000
        /*0094*/ 	.short	0x0006
        /*0096*/ 	.short	0x0024
        /*0098*/ 	.byte	0x00, 0xf0, 0x11, 0x00


	//----- nvinfo : EIATTR_KPARAM_INFO
	.align		4
.L_25:
        /*009c*/ 	.byte	0x04, 0x17
        /*009e*/ 	.short	(.L_27 - .L_26)
.L_26:
        /*00a0*/ 	.word	0x00000000
        /*00a4*/ 	.short	0x0005
        /*00a6*/ 	.short	0x0020
        /*00a8*/ 	.byte	0x00, 0xf0, 0x11, 0x00


	//----- nvinfo : EIATTR_KPARAM_INFO
	.align		4
.L_27:
        /*00ac*/ 	.byte	0x04, 0x17
        /*00ae*/ 	.short	(.L_29 - .L_28)
.L_28:
        /*00b0*/ 	.word	0x00000000
        /*00b4*/ 	.short	0x0004
        /*00b6*/ 	.short	0x001c
        /*00b8*/ 	.byte	0x00, 0xf0, 0x11, 0x00


	//----- nvinfo : EIATTR_KPARAM_INFO
	.align		4
.L_29:
        /*00bc*/ 	.byte	0x04, 0x17
        /*00be*/ 	.short	(.L_31 - .L_30)
.L_30:
        /*00c0*/ 	.word	0x00000000
        /*00c4*/ 	.short	0x0003
        /*00c6*/ 	.short	0x0018
        /*00c8*/ 	.byte	0x00, 0xf0, 0x11, 0x00


	//----- nvinfo : EIATTR_KPARAM_INFO
	.align		4
.L_31:
        /*00cc*/ 	.byte	0x04, 0x17
        /*00ce*/ 	.short	(.L_33 - .L_32)
.L_32:
        /*00d0*/ 	.word	0x00000000
        /*00d4*/ 	.short	0x0002
        /*00d6*/ 	.short	0x0010
        /*00d8*/ 	.byte	0x00, 0xf4, 0x21, 0x00


	//----- nvinfo : EIATTR_KPARAM_INFO
	.align		4
.L_33:
        /*00dc*/ 	.byte	0x04, 0x17
        /*00de*/ 	.short	(.L_35 - .L_34)
.L_34:
        /*00e0*/ 	.word	0x00000000
        /*00e4*/ 	.short	0x0001
        /*00e6*/ 	.short	0x0008
        /*00e8*/ 	.byte	0x00, 0xf4, 0x21, 0x00


	//----- nvinfo : EIATTR_KPARAM_INFO
	.align		4
.L_35:
        /*00ec*/ 	.byte	0x04, 0x17
        /*00ee*/ 	.short	(.L_37 - .L_36)
.L_36:
        /*00f0*/ 	.word	0x00000000
        /*00f4*/ 	.short	0x0000
        /*00f6*/ 	.short	0x0000
        /*00f8*/ 	.byte	0x00, 0xf4, 0x21, 0x00


	//----- nvinfo : EIATTR_MAXREG_COUNT
	.align		4
.L_37:
        /*00fc*/ 	.byte	0x03, 0x1b
        /*00fe*/ 	.short	0x00ff


	//----- nvinfo : EIATTR_NUM_BARRIERS
	.align		4
        /*0100*/ 	.byte	0x02, 0x4c
        /*0102*/ 	.byte	0x01
	.zero		1


	//----- nvinfo : EIATTR_ANNOTATIONS
	.align		4
        /*0104*/ 	.byte	0x04, 0x55
        /*0106*/ 	.short	(.L_39 - .L_38)


	//   ....[0]....
.L_38:
        /*0108*/ 	.word	0x00000001
        /*010c*/ 	.byte	0xd0, 0x04, 0x00, 0x00, 0x01, 0x00, 0x00, 0x00, 0x30, 0x05, 0x00, 0x00, 0x01, 0x00, 0x00, 0x00
        /* <DEDUP_REMOVED lines=2414> */
        /*97fc*/ 	.byte	0x70, 0x55, 0x02, 0x00, 0x01, 0x00, 0x00, 0x00, 0xc0, 0x55, 0x02, 0x00


	//----- nvinfo : EIATTR_MERCURY_ISA_VERSION
	.align		4
.L_39:
        /*9808*/ 	.byte	0x03, 0x5f
        /*980a*/ 	.short	0x0000


	//----- nvinfo : EIATTR_EXIT_INSTR_OFFSETS
	.align		4
        /*980c*/ 	.byte	0x04, 0x1c
        /*980e*/ 	.short	(.L_41 - .L_40)


	//   ....[0]....
.L_40:
        /*9810*/ 	.word	0x00056430


	//   ....[1]....
        /*9814*/ 	.word	0x00056460


	//----- nvinfo : EIATTR_REQNTID
	.align		4
.L_41:
        /*9818*/ 	.byte	0x04, 0x10
        /*981a*/ 	.short	(.L_43 - .L_42)
.L_42:
        /*981c*/ 	.word	0x00000080
        /*9820*/ 	.word	0x00000001
        /*9824*/ 	.word	0x00000001
.L_43:


//--------------------- .nv.callgraph             --------------------------
	.section	.nv.callgraph,"",@"SHT_CUDA_CALLGRAPH"
	.align	4
	.sectionentsize	8
	.align		4
        /*0000*/ 	.word	0x00000000
	.align		4
        /*0004*/ 	.word	0xffffffff
	.align		4
        /*0008*/ 	.word	0x00000000
	.align		4
        /*000c*/ 	.word	0xfffffffe
	.align		4
        /*0010*/ 	.word	0x00000000
	.align		4
        /*0014*/ 	.word	0xfffffffd
	.align		4
        /*0018*/ 	.word	0x00000000
	.align		4
        /*001c*/ 	.word	0xfffffffc


//--------------------- .nv.rel.action            --------------------------
	.section	.nv.rel.action,"",@"SHT_CUDA_RELOCINFO"
	.align	8
	.sectionentsize	8
        /*0000*/ 	.byte	0x73, 0x00, 0x00, 0x00, 0x00, 0x00, 0x00, 0x00, 0x00, 0x00, 0x00, 0x11, 0x25, 0x00, 0x05, 0x36


//--------------------- .nv.constant0.matmul_kernel --------------------------
	.section	.nv.constant0.matmul_kernel,"a",@progbits
	.sectionflags	@""
	.align	4
.nv.constant0.matmul_kernel:
	.zero		432


//--------------------- .text.matmul_kernel       --------------------------
	.section	.text.matmul_kernel,"ax",@progbits
	.sectioninfo	@"SHI_REGISTERS=32"
	.align	128
        .global         matmul_kernel
        .type           matmul_kernel,@function
        .size           matmul_kernel,(.L_x_5 - matmul_kernel)
        .other          matmul_kernel,@"STO_CUDA_ENTRY STV_DEFAULT"
matmul_kernel:
.text.matmul_kernel:
[----:B------:R-:W-:-:S04]  /*0000*/  IMAD.MOV.U32 R1, RZ, RZ, c[0x0][0x28] ;  /* 0x00000a00ff017624 */ /* 0x000fc800078e00ff */
[----:B------:R-:W-:Y:S01]  /*0010*/  IMAD.MOV.U32 R0, RZ, RZ, c[0x0][0x17c] ;  /* 0x00005f00ff007624 */ /* 0x000fe200078e00ff */
[----:B------:R-:W-:Y:S01]  /*0020*/  IADD3 R1, R1, -0x3cb8, RZ ;  /* 0xffffc34801017810 */ /* 0x000fe20007ffe0ff */
[----:B------:R-:W0:Y:S01]  /*0030*/  S2R R12, SR_TID.X ;  /* 0x00000000000c7919 */ /* 0x000e220000002100 */
[----:B------:R-:W-:Y:S02]  /*0040*/  ULDC.64 UR6, c[0x0][0x118] ;  /* 0x0000460000067ab9 */ /* 0x000fe40000000a00 */
[----:B------:R-:W-:-:S04]  /*0050*/  IADD3 R0, R0, 0x7f, RZ ;  /* 0x0000007f00007810 */ /* 0x000fc80007ffe0ff */
[----:B------:R-:W-:-:S04]  /*0060*/  SHF.R.S32.HI R3, RZ, 0x1f, R0 ;  /* 0x0000001fff037819 */ /* 0x000fc80000011400 */
[----:B------:R-:W-:-:S04]  /*0070*/  LEA.HI R3, R3, R0, RZ, 0x7 ;  /* 0x0000000003037211 */ /* 0x000fc800078f38ff */
[----:B------:R-:W-:Y:S02]  /*0080*/  SHF.R.S32.HI R0, RZ, 0x7, R3 ;  /* 0x00000007ff007819 */ /* 0x000fe40000011403 */
[----:B------:R-:W1:Y:S03]  /*0090*/  S2R R3, SR_CTAID.X ;  /* 0x0000000000037919 */ /* 0x000e660000002500 */
[----:B------:R-:W-:Y:S01]  /*00a0*/  IMAD.SHL.U32 R0, R0, 0x8, RZ ;  /* 0x0000000800007824 */ /* 0x000fe200078e00ff */
[----:B0-----:R-:W-:-:S04]  /*00b0*/  LOP3.LUT R15, R12, 0x7f, RZ, 0xc0, !PT ;  /* 0x0000007f0c0f7812 */ /* 0x001fc800078ec0ff */
[-C--:B------:R-:W-:Y:S02]  /*00c0*/  IABS R7, R0.reuse ;  /* 0x0000000000077213 */ /* 0x080fe40000000000 */
[----:B------:R-:W-:Y:S02]  /*00d0*/  IABS R10, R0 ;  /* 0x00000000000a7213 */ /* 0x000fe40000000000 */
[----:B------:R-:W0:Y:S01]  /*00e0*/  I2F.RP R2, R7 ;  /* 0x0000000700027306 */ /* 0x000e220000209400 */
[----:B-1----:R-:W-:-:S07]  /*00f0*/  IABS R8, R3 ;  /* 0x0000000300087213 */ /* 0x002fce0000000000 */
[----:B0-----:R-:W0:Y:S02]  /*0100*/  MUFU.RCP R2, R2 ;  /* 0x0000000200027308 */ /* 0x001e240000001000 */
[----:B0-----:R-:W-:Y:S01]  /*0110*/  IADD3 R4, R2, 0xffffffe, RZ ;  /* 0x0ffffffe02047810 */ /* 0x001fe20007ffe0ff */
[----:B------:R-:W-:-:S05]  /*0120*/  IMAD.MOV R2, RZ, RZ, -R10 ;  /* 0x000000ffff027224 */ /* 0x000fca00078e0a0a */
[----:B------:R0:W1:Y:S02]  /*0130*/  F2I.FTZ.U32.TRUNC.NTZ R5, R4 ;  /* 0x0000000400057305 */ /* 0x000064000021f000 */
[----:B0-----:R-:W-:Y:S02]  /*0140*/  IMAD.MOV.U32 R4, RZ, RZ, RZ ;  /* 0x000000ffff047224 */ /* 0x001fe400078e00ff */
[----:B-1----:R-:W-:-:S04]  /*0150*/  IMAD.MOV R6, RZ, RZ, -R5 ;  /* 0x000000ffff067224 */ /* 0x002fc800078e0a05 */
[----:B------:R-:W-:Y:S02]  /*0160*/  IMAD R9, R6, R7, RZ ;  /* 0x0000000706097224 */ /* 0x000fe400078e02ff */
[----:B------:R-:W-:Y:S02]  /*0170*/  IMAD.MOV.U32 R6, RZ, RZ, R8 ;  /* 0x000000ffff067224 */ /* 0x000fe400078e0008 */
[----:B------:R-:W-:-:S06]  /*0180*/  IMAD.HI.U32 R5, R5, R9, R4 ;  /* 0x0000000905057227 */ /* 0x000fcc00078e0004 */
[----:B------:R-:W-:-:S04]  /*0190*/  IMAD.HI.U32 R5, R5, R6, RZ ;  /* 0x0000000605057227 */ /* 0x000fc800078e00ff */
[----:B------:R-:W-:-:S05]  /*01a0*/  IMAD R2, R5, R2, R6 ;  /* 0x0000000205027224 */ /* 0x000fca00078e0206 */
[----:B------:R-:W-:-:S13]  /*01b0*/  ISETP.GT.U32.AND P1, PT, R7, R2, PT ;  /* 0x000000020700720c */ /* 0x000fda0003f24070 */
[----:B------:R-:W-:Y:S01]  /*01c0*/  @!P1 IMAD.IADD R2, R2, 0x1, -R7 ;  /* 0x0000000102029824 */ /* 0x000fe200078e0a07 */
[----:B------:R-:W-:Y:S02]  /*01d0*/  @!P1 IADD3 R5, R5, 0x1, RZ ;  /* 0x0000000105059810 */ /* 0x000fe40007ffe0ff */
[----:B------:R-:W-:Y:S02]  /*01e0*/  ISETP.NE.AND P1, PT, R0, RZ, PT ;  /* 0x000000ff0000720c */ /* 0x000fe40003f25270 */
[----:B------:R-:W-:Y:S02]  /*01f0*/  ISETP.GE.U32.AND P0, PT, R2, R7, PT ;  /* 0x000000070200720c */ /* 0x000fe40003f06070 */
[----:B------:R-:W-:-:S04]  /*0200*/  LOP3.LUT R2, R3, R0, RZ, 0x3c, !PT ;  /* 0x0000000003027212 */ /* 0x000fc800078e3cff */
[----:B------:R-:W-:Y:S01]  /*0210*/  ISETP.GE.AND P2, PT, R2, RZ, PT ;  /* 0x000000ff0200720c */ /* 0x000fe20003f46270 */
[----:B------:R-:W-:-:S05]  /*0220*/  IMAD.MOV.U32 R2, RZ, RZ, c[0x0][0x178] ;  /* 0x00005e00ff027624 */ /* 0x000fca00078e00ff */
[----:B------:R-:W-:Y:S02]  /*0230*/  IADD3 R2, R2, 0xff, RZ ;  /* 0x000000ff02027810 */ /* 0x000fe40007ffe0ff */
[----:B------:R-:W-:-:S05]  /*0240*/  @P0 IADD3 R5, R5, 0x1, RZ ;  /* 0x0000000105050810 */ /* 0x000fca0007ffe0ff */
[----:B------:R-:W-:Y:S01]  /*0250*/  IMAD.MOV.U32 R4, RZ, RZ, R5 ;  /* 0x000000ffff047224 */ /* 0x000fe200078e0005 */
[----:B------:R-:W-:-:S03]  /*0260*/  SHF.R.S32.HI R5, RZ, 0x1f, R2 ;  /* 0x0000001fff057819 */ /* 0x000fc60000011402 */
[----:B------:R-:W-:Y:S01]  /*0270*/  @!P2 IMAD.MOV R4, RZ, RZ, -R4 ;  /* 0x000000ffff04a224 */ /* 0x000fe200078e0a04 */
[----:B------:R-:W-:Y:S02]  /*0280*/  @!P1 LOP3.LUT R4, RZ, R0, RZ, 0x33, !PT ;  /* 0x00000000ff049212 */ /* 0x000fe400078e33ff */
[----:B------:R-:W-:-:S03]  /*0290*/  LEA.HI R5, R5, R2, RZ, 0x8 ;  /* 0x0000000205057211 */ /* 0x000fc600078f40ff */
[----:B------:R-:W-:Y:S02]  /*02a0*/  IMAD.SHL.U32 R2, R4, 0x8, RZ ;  /* 0x0000000804027824 */ /* 0x000fe400078e00ff */
[----:B------:R-:W-:-:S03]  /*02b0*/  IMAD.MOV R4, RZ, RZ, -R4 ;  /* 0x000000ffff047224 */ /* 0x000fc600078e0a04 */
[----:B------:R-:W-:Y:S01]  /*02c0*/  LEA.HI.SX32 R5, R5, -R2, 0x18 ;  /* 0x8000000205057211 */ /* 0x000fe200078fc2ff */
[----:B------:R-:W-:Y:S02]  /*02d0*/  IMAD R13, R0, R4, R3 ;  /* 0x00000004000d7224 */ /* 0x000fe400078e0203 */
[----:B------:R-:W-:Y:S01]  /*02e0*/  IMAD.MOV.U32 R4, RZ, RZ, RZ ;  /* 0x000000ffff047224 */ /* 0x000fe200078e00ff */
[----:B------:R-:W-:Y:S02]  /*02f0*/  IMNMX R6, R5, 0x8, PT ;  /* 0x0000000805067817 */ /* 0x000fe40003800200 */
[----:B------:R-:W-:Y:S02]  /*0300*/  IABS R11, R13 ;  /* 0x0000000d000b7213 */ /* 0x000fe40000000000 */
[----:B------:R-:W-:-:S04]  /*0310*/  IABS R9, R6 ;  /* 0x0000000600097213 */ /* 0x000fc80000000000 */
[----:B------:R-:W0:Y:S08]  /*0320*/  I2F.RP R7, R9 ;  /* 0x0000000900077306 */ /* 0x000e300000209400 */
[----:B0-----:R-:W0:Y:S02]  /*0330*/  MUFU.RCP R7, R7 ;  /* 0x0000000700077308 */ /* 0x001e240000001000 */
[----:B0-----:R-:W-:-:S06]  /*0340*/  IADD3 R5, R7, 0xffffffe, RZ ;  /* 0x0ffffffe07057810 */ /* 0x001fcc0007ffe0ff */
[----:B------:R-:W0:Y:S02]  /*0350*/  F2I.FTZ.U32.TRUNC.NTZ R5, R5 ;  /* 0x0000000500057305 */ /* 0x000e24000021f000 */
[----:B0-----:R-:W-:-:S04]  /*0360*/  IMAD.MOV R8, RZ, RZ, -R5 ;  /* 0x000000ffff087224 */ /* 0x001fc800078e0a05 */
[----:B------:R-:W-:-:S04]  /*0370*/  IMAD.MOV.U32 R0, RZ, RZ, R8 ;  /* 0x000000ffff007224 */ /* 0x000fc800078e0008 */
[----:B------:R-:W-:Y:S01]  /*0380*/  IMAD R3, R0, R9, RZ ;  /* 0x0000000900037224 */ /* 0x000fe200078e02ff */
[----:B------:R-:W-:-:S03]  /*0390*/  IABS R0, R6 ;  /* 0x0000000600007213 */ /* 0x000fc60000000000 */
[----:B------:R-:W-:-:S04]  /*03a0*/  IMAD.HI.U32 R4, R5, R3, R4 ;  /* 0x0000000305047227 */ /* 0x000fc800078e0004 */
[----:B------:R-:W-:Y:S02]  /*03b0*/  IMAD.MOV R0, RZ, RZ, -R0 ;  /* 0x000000ffff007224 */ /* 0x000fe400078e0a00 */
        /* <DEDUP_REMOVED lines=9> */
[----:B------:R-:W-:-:S06]  /*0450*/  IMAD.MOV.U32 R0, RZ, RZ, 0x7f ;  /* 0x0000007fff007424 */ /* 0x000fcc00078e00ff */
[----:B------:R-:W-:-:S06]  /*0460*/  @P0 IADD3 R4, R4, 0x1, RZ ;  /* 0x0000000104040810 */ /* 0x000fcc0007ffe0ff */
[----:B------:R-:W-:Y:S01]  /*0470*/  @!P2 IMAD.MOV R4, RZ, RZ, -R4 ;  /* 0x000000ffff04a224 */ /* 0x000fe200078e0a04 */
[----:B------:R-:W-:-:S05]  /*0480*/  @!P1 LOP3.LUT R4, RZ, R6, RZ, 0x33, !PT ;  /* 0x00000006ff049212 */ /* 0x000fca00078e33ff */
[----:B------:R-:W-:Y:S02]  /*0490*/  IMAD.MOV R3, RZ, RZ, -R4 ;  /* 0x000000ffff037224 */ /* 0x000fe400078e0a04 */
[----:B------:R-:W-:Y:S02]  /*04a0*/  IMAD.SHL.U32 R14, R4, 0x80, RZ ;  /* 0x00000080040e7824 */ /* 0x000fe400078e00ff */
[----:B------:R-:W-:Y:S01]  /*04b0*/  IMAD R3, R6, R3, R13 ;  /* 0x0000000306037224 */ /* 0x000fe200078e020d */
[----:B------:R-:W-:Y:S02]  /*04c0*/  IADD3 R6, R0, c[0x0][0x180], RZ ;  /* 0x0000600000067a10 */ /* 0x000fe40007ffe0ff */
[----:B------:R-:W-:Y:S01]  /*04d0*/  STL [R1+0x7c0], R14 ;  /* 0x0007c00e01007387 */ /* 0x000fe20000100800 */
[----:B------:R-:W-:Y:S01]  /*04e0*/  IMAD.IADD R0, R2, 0x1, R3 ;  /* 0x0000000102007824 */ /* 0x000fe200078e0203 */
[C---:B------:R-:W-:Y:S02]  /*04f0*/  IADD3 R3, R14.reuse, 0x1, RZ ;  /* 0x000000010e037810 */ /* 0x040fe40007ffe0ff */
[----:B------:R-:W-:Y:S01]  /*0500*/  IADD3 R2, R14, 0x2, RZ ;  /* 0x000000020e027810 */ /* 0x000fe20007ffe0ff */
[----:B------:R-:W-:Y:S01]  /*0510*/  IMAD R0, R0, 0x100, R15 ;  /* 0x0000010000007824 */ /* 0x000fe200078e020f */
[C---:B------:R-:W-:Y:S01]  /*0520*/  IADD3 R4, R14.reuse, 0x3, RZ ;  /* 0x000000030e047810 */ /* 0x040fe20007ffe0ff */
[----:B------:R0:W-:Y:S01]  /*0530*/  STL [R1+0x13fc], R3 ;  /* 0x0013fc0301007387 */ /* 0x0001e20000100800 */
[----:B------:R-:W-:-:S02]  /*0540*/  IADD3 R28, R14, 0x1b, RZ ;  /* 0x0000001b0e1c7810 */ /* 0x000fc40007ffe0ff */
[C---:B------:R-:W-:Y:S01]  /*0550*/  IADD3 R5, R14.reuse, 0x77, RZ ;  /* 0x000000770e057810 */ /* 0x040fe20007ffe0ff */
[----:B------:R1:W-:Y:S01]  /*0560*/  STL [R1+0x13f8], R2 ;  /* 0x0013f80201007387 */ /* 0x0003e20000100800 */
[----:B------:R-:W-:Y:S02]  /*0570*/  IADD3 R29, R14, 0x7f, RZ ;  /* 0x0000007f0e1d7810 */ /* 0x000fe40007ffe0ff */
[----:B------:R-:W-:Y:S01]  /*0580*/  ISETP.GT.AND P0, PT, R6, 0x7f, PT ;  /* 0x0000007f0600780c */ /* 0x000fe20003f04270 */
[----:B------:R2:W-:Y:S01]  /*0590*/  STL [R1+0x13f4], R4 ;  /* 0x0013f40401007387 */ /* 0x0005e20000100800 */
[C---:B0-----:R-:W-:Y:S02]  /*05a0*/  IADD3 R3, R14.reuse, 0x4, RZ ;  /* 0x000000040e037810 */ /* 0x041fe40007ffe0ff */
[----:B-1----:R-:W-:-:S03]  /*05b0*/  IADD3 R2, R14, 0x5, RZ ;  /* 0x000000050e027810 */ /* 0x002fc60007ffe0ff */
[----:B------:R0:W-:Y:S01]  /*05c0*/  STL [R1+0x13f0], R3 ;  /* 0x0013f00301007387 */ /* 0x0001e20000100800 */
[----:B--2---:R-:W-:-:S03]  /*05d0*/  IADD3 R4, R14, 0x6, RZ ;  /* 0x000000060e047810 */ /* 0x004fc60007ffe0ff */
[----:B------:R1:W-:Y:S04]  /*05e0*/  STL [R1+0x13ec], R2 ;  /* 0x0013ec0201007387 */ /* 0x0003e80000100800 */
        /* <DEDUP_REMOVED lines=43> */
[----:B0-----:R-:W-:-:S03]  /*08a0*/  IADD3 R3, R14, 0x1d, RZ ;  /* 0x0000001d0e037810 */ /* 0x001fc60007ffe0ff */
[----:B------:R-:W-:Y:S01]  /*08b0*/  STL [R1+0x1454], R28 ;  /* 0x0014541c01007387 */ /* 0x000fe20000100800 */
[----:B-1----:R-:W-:-:S03]  /*08c0*/  IADD3 R2, R14, 0x1e, RZ ;  /* 0x0000001e0e027810 */ /* 0x002fc60007ffe0ff */
[----:B------:R0:W-:Y:S01]  /*08d0*/  STL [R1+0x145c], R3 ;  /* 0x00145c0301007387 */ /* 0x0001e20000100800 */
[----:B--2---:R-:W-:-:S03]  /*08e0*/  IADD3 R4, R14, 0x20, RZ ;  /* 0x000000200e047810 */ /* 0x004fc60007ffe0ff */
[----:B------:R1:W-:Y:S01]  /*08f0*/  STL [R1+0x1458], R2 ;  /* 0x0014580201007387 */ /* 0x0003e20000100800 */
[C---:B0-----:R-:W-:Y:S02]  /*0900*/  IADD3 R3, R14.reuse, 0x1f, RZ ;  /* 0x0000001f0e037810 */ /* 0x041fe40007ffe0ff */
[----:B-1----:R-:W-:-:S03]  /*0910*/  IADD3 R2, R14, 0x21, RZ ;  /* 0x000000210e027810 */ /* 0x002fc60007ffe0ff */
[----:B------:R0:W-:Y:S04]  /*0920*/  STL [R1+0x1464], R3 ;  /* 0x0014640301007387 */ /* 0x0001e80000100800 */
        /* <DEDUP_REMOVED lines=171> */
[----:B------:R0:W-:Y:S01]  /*13e0*/  STL [R1+0x15c4], R5 ;  /* 0x0015c40501007387 */ /* 0x0001e20000100800 */
[----:B-1----:R-:W-:-:S03]  /*13f0*/  IADD3 R4, R14, 0x79, RZ ;  /* 0x000000790e047810 */ /* 0x002fc60007ffe0ff */
[----:B------:R-:W-:Y:S01]  /*1400*/  STL [R1+0x15bc], R3 ;  /* 0x0015bc0301007387 */ /* 0x000fe20000100800 */
[C---:B--2---:R-:W-:Y:S02]  /*1410*/  IADD3 R2, R14.reuse, 0x78, RZ ;  /* 0x000000780e027810 */ /* 0x044fe40007ffe0ff */
[----:B0-----:R-:W-:-:S03]  /*1420*/  IADD3 R5, R14, 0x7b, RZ ;  /* 0x0000007b0e057810 */ /* 0x001fc60007ffe0ff */
[----:B------:R0:W-:Y:S04]  /*1430*/  STL [R1+0x15c0], R2 ;  /* 0x0015c00201007387 */ /* 0x0001e80000100800 */
[----:B------:R1:W-:Y:S04]  /*1440*/  STL [R1+0x15cc], R4 ;  /* 0x0015cc0401007387 */ /* 0x0003e80000100800 */
[----:B------:R2:W-:Y:S01]  /*1450*/  STL [R1+0x15d4], R5 ;  /* 0x0015d40501007387 */ /* 0x0005e20000100800 */
[C---:B0-----:R-:W-:Y:S02]  /*1460*/  IADD3 R2, R14.reuse, 0x7a, RZ ;  /* 0x0000007a0e027810 */ /* 0x041fe40007ffe0ff */
[----:B-1----:R-:W-:-:S03]  /*1470*/  IADD3 R4, R14, 0x7c, RZ ;  /* 0x0000007c0e047810 */ /* 0x002fc60007ffe0ff */
[----:B------:R-:W-:Y:S01]  /*1480*/  STL [R1+0x15c8], R2 ;  /* 0x0015c80201007387 */ /* 0x000fe20000100800 */
[----:B--2---:R-:W-:-:S03]  /*1490*/  IADD3 R5, R14, 0x7d, RZ ;  /* 0x0000007d0e057810 */ /* 0x004fc60007ffe0ff */
[----:B------:R0:W-:Y:S04]  /*14a0*/  STL [R1+0x15d0], R4 ;  /* 0x0015d00401007387 */ /* 0x0001e80000100800 */
[----:B------:R1:W-:Y:S04]  /*14b0*/  STL [R1+0x7c4], R0 ;  /* 0x0007c40001007387 */ /* 0x0003e80000100800 */
[----:B------:R2:W-:Y:S01]  /*14c0*/  STL [R1+0x15e0], R5 ;  /* 0x0015e00501007387 */ /* 0x0005e20000100800 */
[----:B0-----:R-:W-:Y:S02]  /*14d0*/  IADD3 R4, R14, 0x7e, RZ ;  /* 0x0000007e0e047810 */ /* 0x001fe40007ffe0ff */
[----:B-1----:R-:W-:-:S03]  /*14e0*/  IADD3 R0, R0, 0x80, RZ ;  /* 0x0000008000007810 */ /* 0x002fc60007ffe0ff */
[----:B------:R2:W-:Y:S04]  /*14f0*/  STL [R1+0x15dc], R4 ;  /* 0x0015dc0401007387 */ /* 0x0005e80000100800 */
[----:B------:R2:W-:Y:S04]  /*1500*/  STL [R1+0x15d8], R29 ;  /* 0x0015d81d01007387 */ /* 0x0005e80000100800 */
[----:B------:R2:W-:Y:S01]  /*1510*/  STL [R1+0x7c8], R0 ;  /* 0x0007c80001007387 */ /* 0x0005e20000100800 */
[----:B------:R-:W-:Y:S05]  /*1520*/  @P0 BRA `(.L_x_0) ;  /* 0x0000078000000947 */ /* 0x000fea0003800000 */
[----:B------:R0:W-:Y:S01]  /*1530*/  STL [R1], RZ ;  /* 0x000000ff01007387 */ /* 0x0001e20000100800 */
[----:B--2---:R-:W-:Y:S01]  /*1540*/  IMAD.SHL.U32 R0, R12, 0x40, RZ ;  /* 0x000000400c007824 */ /* 0x004fe200078e00ff */
[----:B------:R-:W-:Y:S01]  /*1550*/  CS2R R24, SRZ ;  /* 0x0000000000187805 */ /* 0x000fe2000001ff00 */
[----:B------:R-:W-:Y:S01]  /*1560*/  CS2R R26, SRZ ;  /* 0x00000000001a7805 */ /* 0x000fe2000001ff00 */
[----:B------:R0:W-:Y:S01]  /*1570*/  STL [R1+0x4], RZ ;  /* 0x000004ff01007387 */ /* 0x0001e20000100800 */
[----:B------:R-:W-:Y:S01]  /*1580*/  CS2R R20, SRZ ;  /* 0x0000000000147805 */ /* 0x000fe2000001ff00 */
[----:B------:R-:W-:Y:S01]  /*1590*/  LOP3.LUT R0, R0, 0x800, RZ, 0xc0, !PT ;  /* 0x0000080000007812 */ /* 0x000fe200078ec0ff */
[----:B------:R-:W-:Y:S01]  /*15a0*/  CS2R R22, SRZ ;  /* 0x0000000000167805 */ /* 0x000fe2000001ff00 */
[----:B------:R0:W-:Y:S01]  /*15b0*/  STL [R1+0x8], RZ ;  /* 0x000008ff01007387 */ /* 0x0001e20000100800 */
[----:B------:R-:W-:Y:S01]  /*15c0*/  CS2R R16, SRZ ;  /* 0x0000000000107805 */ /* 0x000fe2000001ff00 */
[----:B------:R-:W-:Y:S01]  /*15d0*/  CS2R R18, SRZ ;  /* 0x0000000000127805 */ /* 0x000fe2000001ff00 */
[----:B------:R-:W-:Y:S01]  /*15e0*/  CS2R R12, SRZ ;  /* 0x00000000000c7805 */ /* 0x000fe2000001ff00 */
[----:B------:R0:W-:Y:S01]  /*15f0*/  STL [R1+0xc], RZ ;  /* 0x00000cff01007387 */ /* 0x0001e20000100800 */
[----:B------:R-:W-:Y:S01]  /*1600*/  CS2R R14, SRZ ;  /* 0x00000000000e7805 */ /* 0x000fe2000001ff00 */
[----:B------:R-:W-:Y:S01]  /*1610*/  CS2R R8, SRZ ;  /* 0x0000000000087805 */ /* 0x000fe2000001ff00 */
[----:B------:R-:W-:Y:S01]  /*1620*/  CS2R R10, SRZ ;  /* 0x00000000000a7805 */ /* 0x000fe2000001ff00 */
[----:B------:R0:W-:Y:S01]  /*1630*/  STL [R1+0x10], RZ ;  /* 0x000010ff01007387 */ /* 0x0001e20000100800 */
[----:B------:R-:W-:Y:S01]  /*1640*/  CS2R R4, SRZ ;  /* 0x0000000000047805 */ /* 0x000fe2000001ff00 */
[----:B------:R-:W-:-:S02]  /*1650*/  CS2R R6, SRZ ;  /* 0x0000000000067805 */ /* 0x000fc4000001ff00 */
[----:B------:R0:W-:Y:S04]  /*1660*/  STL [R1+0x14], RZ ;  /* 0x000014ff01007387 */ /* 0x0001e80000100800 */
        /* <DEDUP_REMOVED lines=79> */
[----:B------:R0:W-:Y:S04]  /*1b60*/  STL [R1+0x13e4], R0 ;  /* 0x0013e40001007387 */ /* 0x0001e80000100800 */
        /* <DEDUP_REMOVED lines=18> */
[----:B------:R0:W-:Y:S01]  /*1c90*/  STL [R1+0x19c], RZ ;  /* 0x00019cff01007387 */ /* 0x0001e20000100800 */
[----:B------:R-:W-:Y:S05]  /*1ca0*/  BRA `(.L_x_1) ;  /* 0x0004d8e000007947 */ /* 0x000fea0003800000 */
.L_x_0:
[----:B------:R-:W3:Y:S01]  /*1cb0*/  LDL R9, [R1+0x15d4] ;  /* 0x0015d40001097983 */ /* 0x000ee20000100800 */
[----:B------:R-:W-:-:S03]  /*1cc0*/  SHF.R.S32.HI R8, RZ, 0x1f, R6 ;  /* 0x0000001fff087819 */ /* 0x000fc60000011406 */
[----:B------:R-:W4:Y:S01]  /*1cd0*/  LDL R7, [R1+0x15b8] ;  /* 0x0015b80001077983 */ /* 0x000f220000100800 */
[----:B------:R-:W-:-:S03]  /*1ce0*/  LEA.HI R8, R8, R6, RZ, 0x7 ;  /* 0x0000000608087211 */ /* 0x000fc600078f38ff */
[----:B------:R-:W5:Y:S04]  /*1cf0*/  LDL R27, [R1+0x7c8] ;  /* 0x0007c800011b7983 */ /* 0x000f680000100800 */
[----:B--2---:R-:W2:Y:S04]  /*1d00*/  LDL R6, [R1+0x7c4] ;  /* 0x0007c40001067983 */ /* 0x004ea80000100800 */
[----:B------:R-:W2:Y:S04]  /*1d10*/  LDL R24, [R1+0x7c0] ;  /* 0x0007c00001187983 */ /* 0x000ea80000100800 */
[----:B------:R-:W2:Y:S04]  /*1d20*/  LDL R20, [R1+0x15dc] ;  /* 0x0015dc0001147983 */ /* 0x000ea80000100800 */
[----:B------:R-:W2:Y:S04]  /*1d30*/  LDL R21, [R1+0x15e0] ;  /* 0x0015e00001157983 */ /* 0x000ea80000100800 */
[----:B------:R-:W2:Y:S04]  /*1d40*/  LDL R22, [R1+0x15d0] ;  /* 0x0015d00001167983 */ /* 0x000ea80000100800 */
[----:B------:R-:W2:Y:S01]  /*1d50*/  LDL R14, [R1+0x15c4] ;  /* 0x0015c400010e7983 */ /* 0x000ea20000100800 */
[----:B------:R-:W-:Y:S01]  /*1d60*/  IABS R26, c[0x0][0x178] ;  /* 0x00005e00001a7a13 */ /* 0x000fe20000000000 */
[----:B------:R-:W-:-:S02]  /*1d70*/  IMAD.MOV.U32 R16, RZ, RZ, R2 ;  /* 0x000000ffff107224 */ /* 0x000fc400078e0002 */
[----:B------:R-:W-:Y:S01]  /*1d80*/  IMAD.MOV.U32 R25, RZ, RZ, R29 ;  /* 0x000000ffff197224 */ /* 0x000fe200078e001d */
[----:B------:R-:W0:Y:S01]  /*1d90*/  I2F.RP R2, R26 ;  /* 0x0000001a00027306 */ /* 0x000e220000209400 */
[----:B------:R-:W-:Y:S01]  /*1da0*/  IABS R29, c[0x0][0x17c] ;  /* 0x00005f00001d7a13 */ /* 0x000fe20000000000 */
[----:B------:R-:W2:Y:S04]  /*1db0*/  LDL R18, [R1+0x15c0] ;  /* 0x0015c00001127983 */ /* 0x000ea80000100800 */
[----:B------:R-:W2:Y:S02]  /*1dc0*/  LDL R11, [R1+0x15ac] ;  /* 0x0015ac00010b7983 */ /* 0x000ea40000100800 */
[----:B------:R-:W1:Y:S02]  /*1dd0*/  I2F.RP R0, R29 ;  /* 0x0000001d00007306 */ /* 0x000e640000209400 */
[----:B------:R-:W1:Y:S04]  /*1de0*/  S2R R10, SR_TID.X ;  /* 0x00000000000a7919 */ /* 0x000e680000002100 */
[----:B------:R-:W2:Y:S02]  /*1df0*/  LDL R17, [R1+0x15cc] ;  /* 0x0015cc0001117983 */ /* 0x000ea40000100800 */
[----:B0-----:R-:W0:Y:S02]  /*1e00*/  MUFU.RCP R2, R2 ;  /* 0x0000000200027308 */ /* 0x001e240000001000 */
[----:B------:R-:W2:Y:S04]  /*1e10*/  LDL R13, [R1+0x15b4] ;  /* 0x0015b400010d7983 */ /* 0x000ea80000100800 */
[----:B------:R-:W2:Y:S02]  /*1e20*/  LDL R19, [R1+0x15b0] ;  /* 0x0015b00001137983 */ /* 0x000ea40000100800 */
[----:B-1----:R-:W1:Y:S01]  /*1e30*/  MUFU.RCP R0, R0 ;  /* 0x0000000000007308 */ /* 0x002e620000001000 */
[----:B------:R-:W-:Y:S01]  /*1e40*/  IMAD.MOV.U32 R15, RZ, RZ, R3 ;  /* 0x000000ffff0f7224 */ /* 0x000fe200078e0003 */
[----:B0-----:R-:W-:-:S06]  /*1e50*/  IADD3 R2, R2, 0xffffffe, RZ ;  /* 0x0ffffffe02027810 */ /* 0x001fcc0007ffe0ff */
[----:B------:R0:W-:Y:S01]  /*1e60*/  F2I.FTZ.U32.TRUNC.NTZ R3, R2 ;  /* 0x0000000200037305 */ /* 0x0001e2000021f000 */
[----:B-1----:R-:W-:-:S07]  /*1e70*/  IADD3 R0, R0, 0xffffffe, RZ ;  /* 0x0ffffffe00007810 */ /* 0x002fce0007ffe0ff */
[----:B------:R1:W1:Y:S01]  /*1e80*/  F2I.FTZ.U32.TRUNC.NTZ R5, R0 ;  /* 0x0000000000057305 */ /* 0x000262000021f000 */
[C---:B0-----:R-:W-:Y:S01]  /*1e90*/  IMAD.SHL.U32 R2, R10.reuse, 0x2, RZ ;  /* 0x000000020a027824 */ /* 0x041fe200078e00ff */
[----:B-1----:R-:W-:Y:S01]  /*1ea0*/  LOP3.LUT R0, R10, 0x7, RZ, 0xc0, !PT ;  /* 0x000000070a007812 */ /* 0x002fe200078ec0ff */
[----:B------:R0:W-:Y:S04]  /*1eb0*/  STL [R1+0x1ec], R8 ;  /* 0x0001ec0801007387 */ /* 0x0001e80000100800 */
[----:B------:R-:W-:-:S05]  /*1ec0*/  IMAD R4, R0, 0x110, RZ ;  /* 0x0000011000047824 */ /* 0x000fca00078e02ff */
[----:B0-----:R-:W-:Y:S01]  /*1ed0*/  LOP3.LUT R8, R4, 0x30, R2, 0x78, !PT ;  /* 0x0000003004087812 */ /* 0x001fe200078e7802 */
[----:B------:R-:W-:-:S04]  /*1ee0*/  IMAD.MOV R4, RZ, RZ, -R5 ;  /* 0x000000ffff047224 */ /* 0x000fc800078e0a05 */
[----:B------:R5:W-:Y:S01]  /*1ef0*/  STL [R1+0x1f0], R8 ;  /* 0x0001f00801007387 */ /* 0x000be20000100800 */
[----:B------:R-:W-:Y:S01]  /*1f00*/  SHF.R.U32.HI R10, RZ, 0x1, R10 ;  /* 0x00000001ff0a7819 */ /* 0x000fe2000001160a */
[----:B---3--:R-:W-:Y:S02]  /*1f10*/  IMAD.MOV.U32 R23, RZ, RZ, R9 ;  /* 0x000000ffff177224 */ /* 0x008fe400078e0009 */
[----:B------:R-:W-:Y:S02]  /*1f20*/  IMAD.MOV R9, RZ, RZ, -R3 ;  /* 0x000000ffff097224 */ /* 0x000fe400078e0a03 */
[----:B----4-:R-:W-:Y:S01]  /*1f30*/  IMAD.MOV.U32 R12, RZ, RZ, R7 ;  /* 0x000000ffff0c7224 */ /* 0x010fe200078e0007 */
[----:B------:R-:W-:Y:S01]  /*1f40*/  LOP3.LUT R7, R2, 0x10, RZ, 0xc0, !PT ;  /* 0x0000001002077812 */ /* 0x000fe200078ec0ff */
[----:B------:R-:W-:Y:S02]  /*1f50*/  IMAD R9, R9, R26, RZ ;  /* 0x0000001a09097224 */ /* 0x000fe400078e02ff */
[----:B------:R-:W-:Y:S01]  /*1f60*/  IMAD.MOV.U32 R2, RZ, RZ, RZ ;  /* 0x000000ffff027224 */ /* 0x000fe200078e00ff */
[----:B-----5:R-:W-:Y:S01]  /*1f70*/  IABS R8, R27 ;  /* 0x0000001b00087213 */ /* 0x020fe20000000000 */
[----:B------:R-:W-:-:S02]  /*1f80*/  IMAD R27, R4, R29, RZ ;  /* 0x0000001d041b7224 */ /* 0x000fc400078e02ff */
[----:B------:R-:W-:Y:S01]  /*1f90*/  IMAD.HI.U32 R3, R3, R9, R2 ;  /* 0x0000000903037227 */ /* 0x000fe200078e0002 */
[----:B--2---:R-:W-:-:S03]  /*1fa0*/  IABS R6, R6 ;  /* 0x0000000600067213 */ /* 0x004fc60000000000 */
[----:B------:R-:W-:Y:S02]  /*1fb0*/  IMAD.MOV.U32 R4, RZ, RZ, RZ ;  /* 0x000000ffff047224 */ /* 0x000fe400078e00ff */
[----:B------:R-:W-:Y:S02]  /*1fc0*/  IMAD.MOV.U32 R2, RZ, RZ, R8 ;  /* 0x000000ffff027224 */ /* 0x000fe400078e0008 */
[----:B------:R-:W-:Y:S01]  /*1fd0*/  IMAD.HI.U32 R8, R3, R6, RZ ;  /* 0x0000000603087227 */ /* 0x000fe200078e00ff */
[----:B------:R-:W-:-:S03]  /*1fe0*/  IABS R9, R24 ;  /* 0x0000001800097213 */ /* 0x000fc60000000000 */
[----:B------:R-:W-:Y:S01]  /*1ff0*/  IMAD.HI.U32 R27, R5, R27, R4 ;  /* 0x0000001b051b7227 */ /* 0x000fe200078e0004 */
[----:B------:R-:W-:-:S03]  /*2000*/  LOP3.LUT R7, R7, 0x20, R10, 0xf8, !PT ;  /* 0x0000002007077812 */ /* 0x000fc600078ef80a */
[----:B------:R-:W-:-:S04]  /*2010*/  IMAD.HI.U32 R5, R3, R2, RZ ;  /* 0x0000000203057227 */ /* 0x000fc800078e00ff */
[----:B------:R-:W-:Y:S02]  /*2020*/  IMAD R3, R0, 0x210, RZ ;  /* 0x0000021000037824 */ /* 0x000fe400078e02ff */
[----:B------:R-:W-:Y:S02]  /*2030*/  IMAD.MOV R8, RZ, RZ, -R8 ;  /* 0x000000ffff087224 */ /* 0x000fe400078e0a08 */
[----:B------:R-:W-:Y:S01]  /*2040*/  IMAD.MOV R5, RZ, RZ, -R5 ;  /* 0x000000ffff057224 */ /* 0x000fe200078e0a05 */
[----:B------:R-:W-:Y:S01]  /*2050*/  IABS R4, R25 ;  /* 0x0000001900047213 */ /* 0x000fe20000000000 */
[----:B------:R-:W-:Y:S01]  /*2060*/  IMAD.MOV.U32 R0, RZ, RZ, R9 ;  /* 0x000000ffff007224 */ /* 0x000fe200078e0009 */
[----:B------:R-:W-:Y:S01]  /*2070*/  LOP3.LUT R7, R3, R7, RZ, 0x3c, !PT ;  /* 0x0000000703077212 */ /* 0x000fe200078e3cff */
[C---:B------:R-:W-:Y:S02]  /*2080*/  IMAD R6, R26.reuse, R8, R6 ;  /* 0x000000081a067224 */ /* 0x040fe400078e0206 */
[----:B------:R-:W-:-:S02]  /*2090*/  IMAD R2, R26, R5, R2 ;  /* 0x000000051a027224 */ /* 0x000fc400078e0202 */
[C---:B------:R-:W-:Y:S01]  /*20a0*/  IMAD.HI.U32 R3, R27.reuse, R0, RZ ;  /* 0x000000001b037227 */ /* 0x040fe200078e00ff */
[----:B------:R0:W-:Y:S03]  /*20b0*/  STL [R1+0x194], R7 ;  /* 0x0001940701007387 */ /* 0x0001e60000100800 */
[C---:B------:R-:W-:Y:S01]  /*20c0*/  IMAD.HI.U32 R5, R27.reuse, R4, RZ ;  /* 0x000000041b057227 */ /* 0x040fe200078e00ff */
[----:B------:R1:W-:Y:S04]  /*20d0*/  STL [R1+0x68], R6 ;  /* 0x0000680601007387 */ /* 0x0003e80000100800 */
[----:B------:R2:W-:Y:S01]  /*20e0*/  STL [R1+0x64], R2 ;  /* 0x0000640201007387 */ /* 0x0005e20000100800 */
[----:B0-----:R-:W-:Y:S01]  /*20f0*/  IABS R7, R20 ;  /* 0x0000001400077213 */ /* 0x001fe20000000000 */
[----:B------:R-:W-:Y:S01]  /*2100*/  IMAD.MOV R5, RZ, RZ, -R5 ;  /* 0x000000ffff057224 */ /* 0x000fe200078e0a05 */
[----:B-1----:R-:W-:Y:S01]  /*2110*/  IABS R6, R21 ;  /* 0x0000001500067213 */ /* 0x002fe20000000000 */
[----:B--2---:R-:W-:Y:S01]  /*2120*/  IMAD.MOV R2, RZ, RZ, -R3 ;  /* 0x000000ffff027224 */ /* 0x004fe200078e0a03 */
[----:B------:R-:W-:Y:S01]  /*2130*/  IABS R3, R22 ;  /* 0x0000001600037213 */ /* 0x000fe20000000000 */
[----:B------:R-:W-:-:S04]  /*2140*/  IMAD.HI.U32 R9, R27, R7, RZ ;  /* 0x000000071b097227 */ /* 0x000fc800078e00ff */
[----:B------:R-:W-:-:S04]  /*2150*/  IMAD.HI.U32 R8, R27, R6, RZ ;  /* 0x000000061b087227 */ /* 0x000fc800078e00ff */
[----:B------:R-:W-:Y:S02]  /*2160*/  IMAD R4, R29, R5, R4 ;  /* 0x000000051d047224 */ /* 0x000fe400078e0204 */
[----:B------:R-:W-:-:S04]  /*2170*/  IMAD.HI.U32 R5, R27, R3, RZ ;  /* 0x000000031b057227 */ /* 0x000fc800078e00ff */
[----:B------:R-:W-:Y:S02]  /*2180*/  IMAD.MOV R9, RZ, RZ, -R9 ;  /* 0x000000ffff097224 */ /* 0x000fe400078e0a09 */
[----:B------:R-:W-:Y:S02]  /*2190*/  IMAD.MOV R8, RZ, RZ, -R8 ;  /* 0x000000ffff087224 */ /* 0x000fe400078e0a08 */
[----:B------:R-:W-:Y:S02]  /*21a0*/  IMAD.MOV R5, RZ, RZ, -R5 ;  /* 0x000000ffff057224 */ /* 0x000fe400078e0a05 */
[C---:B------:R-:W-:Y:S02]  /*21b0*/  IMAD R9, R29.reuse, R9, R7 ;  /* 0x000000091d097224 */ /* 0x040fe400078e0207 */
[C---:B------:R-:W-:Y:S02]  /*21c0*/  IMAD R6, R29.reuse, R8, R6 ;  /* 0x000000081d067224 */ /* 0x040fe400078e0206 */
[----:B------:R-:W-:Y:S01]  /*21d0*/  IMAD R3, R29, R5, R3 ;  /* 0x000000051d037224 */ /* 0x000fe200078e0203 */
[----:B------:R-:W-:Y:S04]  /*21e0*/  STL [R1+0x60], R4 ;  /* 0x0000600401007387 */ /* 0x000fe80000100800 */
[----:B------:R-:W-:Y:S04]  /*21f0*/  STL [R1+0x5c], R9 ;  /* 0x00005c0901007387 */ /* 0x000fe80000100800 */
[----:B------:R-:W-:Y:S04]  /*2200*/  STL [R1+0x58], R6 ;  /* 0x0000580601007387 */ /* 0x000fe80000100800 */
[----:B------:R0:W-:Y:S02]  /*2210*/  STL [R1+0x54], R3 ;  /* 0x0000540301007387 */ /* 0x0001e40000100800 */
[----:B0-----:R-:W-:-:S02]  /*2220*/  IABS R3, R14 ;  /* 0x0000000e00037213 */ /* 0x001fc40000000000 */
[----:B------:R-:W2:Y:S01]  /*2230*/  LDL R14, [R1+0x15a8] ;  /* 0x0015a800010e7983 */ /* 0x000ea20000100800 */
[----:B------:R-:W-:Y:S01]  /*2240*/  IMAD R0, R29, R2, R0 ;  /* 0x000000021d007224 */ /* 0x000fe200078e0200 */
[----:B------:R-:W-:Y:S02]  /*2250*/  IABS R2, R23 ;  /* 0x0000001700027213 */ /* 0x000fe40000000000 */
[----:B------:R-:W-:-:S03]  /*2260*/  IABS R4, R16 ;  /* 0x0000001000047213 */ /* 0x000fc60000000000 */
[C---:B------:R-:W-:Y:S01]  /*2270*/  IMAD.HI.U32 R7, R27.reuse, R2, RZ ;  /* 0x000000021b077227 */ /* 0x040fe200078e00ff */
[----:B------:R-:W-:Y:S02]  /*2280*/  IABS R8, R17 ;  /* 0x0000001100087213 */ /* 0x000fe40000000000 */
[----:B------:R-:W-:Y:S01]  /*2290*/  IABS R6, R18 ;  /* 0x0000001200067213 */ /* 0x000fe20000000000 */
[----:B------:R-:W-:Y:S02]  /*22a0*/  IMAD.MOV R7, RZ, RZ, -R7 ;  /* 0x000000ffff077224 */ /* 0x000fe400078e0a07 */
[----:B------:R-:W-:-:S04]  /*22b0*/  IMAD.HI.U32 R5, R27, R4, RZ ;  /* 0x000000041b057227 */ /* 0x000fc800078e00ff */
[----:B------:R-:W-:Y:S02]  /*22c0*/  IMAD R2, R29, R7, R2 ;  /* 0x000000071d027224 */ /* 0x000fe400078e0202 */
[----:B------:R-:W-:-:S04]  /*22d0*/  IMAD.HI.U32 R9, R27, R8, RZ ;  /* 0x000000081b097227 */ /* 0x000fc800078e00ff */
[----:B------:R-:W-:-:S04]  /*22e0*/  IMAD.HI.U32 R7, R27, R6, RZ ;  /* 0x000000061b077227 */ /* 0x000fc800078e00ff */
[----:B------:R-:W-:Y:S02]  /*22f0*/  IMAD.MOV R5, RZ, RZ, -R5 ;  /* 0x000000ffff057224 */ /* 0x000fe400078e0a05 */
[----:B------:R-:W-:Y:S02]  /*2300*/  IMAD.MOV R9, RZ, RZ, -R9 ;  /* 0x000000ffff097224 */ /* 0x000fe400078e0a09 */
[----:B------:R-:W-:Y:S02]  /*2310*/  IMAD.MOV R7, RZ, RZ, -R7 ;  /* 0x000000ffff077224 */ /* 0x000fe400078e0a07 */
[----:B------:R-:W-:Y:S02]  /*2320*/  IMAD R4, R29, R5, R4 ;  /* 0x000000051d047224 */ /* 0x000fe400078e0204 */
[----:B------:R-:W-:Y:S01]  /*2330*/  IMAD.HI.U32 R5, R27, R3, RZ ;  /* 0x000000031b057227 */ /* 0x000fe200078e00ff */
[----:B------:R0:W-:Y:S03]  /*2340*/  STL [R1+0x50], R2 ;  /* 0x0000500201007387 */ /* 0x0001e60000100800 */
[----:B------:R-:W-:-:S02]  /*2350*/  IMAD R9, R29, R9, R8 ;  /* 0x000000091d097224 */ /* 0x000fc400078e0208 */
[C---:B------:R-:W-:Y:S02]  /*2360*/  IMAD R6, R29.reuse, R7, R6 ;  /* 0x000000071d067224 */ /* 0x040fe400078e0206 */
[----:B------:R-:W-:Y:S01]  /*2370*/  IMAD.MOV R5, RZ, RZ, -R5 ;  /* 0x000000ffff057224 */ /* 0x000fe200078e0a05 */
[----:B0-----:R-:W-:Y:S02]  /*2380*/  IABS R2, R15 ;  /* 0x0000000f00027213 */ /* 0x001fe40000000000 */
[----:B------:R-:W3:Y:S01]  /*2390*/  LDL R15, [R1+0x15a4] ;  /* 0x0015a400010f7983 */ /* 0x000ee20000100800 */
[----:B------:R-:W-:-:S03]  /*23a0*/  IMAD R3, R29, R5, R3 ;  /* 0x000000051d037224 */ /* 0x000fc600078e0203 */
[----:B------:R0:W-:Y:S04]  /*23b0*/  STL [R1+0x4c], R4 ;  /* 0x00004c0401007387 */ /* 0x0001e80000100800 */
[----:B------:R-:W-:Y:S04]  /*23c0*/  STL [R1+0x48], R9 ;  /* 0x0000480901007387 */ /* 0x000fe80000100800 */
[----:B------:R1:W-:Y:S01]  /*23d0*/  STL [R1+0x44], R6 ;  /* 0x0000440601007387 */ /* 0x0003e20000100800 */
[----:B0-----:R-:W-:-:S03]  /*23e0*/  IABS R4, R12 ;  /* 0x0000000c00047213 */ /* 0x001fc60000000000 */
[----:B------:R-:W4:Y:S01]  /*23f0*/  LDL R12, [R1+0x15a0] ;  /* 0x0015a000010c7983 */ /* 0x000f220000100800 */
[----:B------:R-:W-:-:S03]  /*2400*/  IABS R7, R13 ;  /* 0x0000000d00077213 */ /* 0x000fc60000000000 */
[----:B------:R0:W-:Y:S01]  /*2410*/  STL [R1+0x40], R3 ;  /* 0x0000400301007387 */ /* 0x0001e20000100800 */
[----:B------:R-:W-:-:S03]  /*2420*/  IMAD.HI.U32 R8, R27, R2, RZ ;  /* 0x000000021b087227 */ /* 0x000fc600078e00ff */
[----:B------:R-:W5:Y:S01]  /*2430*/  LDL R13, [R1+0x159c] ;  /* 0x00159c00010d7983 */ /* 0x000f620000100800 */
[----:B------:R-:W-:Y:S01]  /*2440*/  IMAD.MOV R8, RZ, RZ, -R8 ;  /* 0x000000ffff087224 */ /* 0x000fe200078e0a08 */
[----:B-1----:R-:W-:Y:S02]  /*2450*/  IABS R6, R19 ;  /* 0x0000001300067213 */ /* 0x002fe40000000000 */
[----:B------:R-:W5:Y:S01]  /*2460*/  LDL R19, [R1+0x1598] ;  /* 0x0015980001137983 */ /* 0x000f620000100800 */
[----:B------:R-:W-:Y:S01]  /*2470*/  IMAD R2, R29, R8, R2 ;  /* 0x000000081d027224 */ /* 0x000fe200078e0202 */
[----:B0-----:R-:W-:Y:S02]  /*2480*/  IABS R3, R11 ;  /* 0x0000000b00037213 */ /* 0x001fe40000000000 */
[----:B------:R-:W5:Y:S04]  /*2490*/  LDL R11, [R1+0x1594] ;  /* 0x00159400010b7983 */ /* 0x000f680000100800 */
[----:B------:R2:W-:Y:S02]  /*24a0*/  STL [R1+0x3c], R2 ;  /* 0x00003c0201007387 */ /* 0x0005e40000100800 */
[----:B--2---:R-:W-:-:S02]  /*24b0*/  IABS R2, R14 ;  /* 0x0000000e00027213 */ /* 0x004fc40000000000 */
[----:B------:R-:W2:Y:S01]  /*24c0*/  LDL R14, [R1+0x1590] ;  /* 0x00159000010e7983 */ /* 0x000ea20000100800 */
[----:B------:R-:W-:-:S04]  /*24d0*/  IMAD.HI.U32 R5, R27, R4, RZ ;  /* 0x000000041b057227 */ /* 0x000fc800078e00ff */
[----:B------:R-:W-:Y:S02]  /*24e0*/  IMAD.MOV R5, RZ, RZ, -R5 ;  /* 0x000000ffff057224 */ /* 0x000fe400078e0a05 */
[----:B------:R-:W-:-:S04]  /*24f0*/  IMAD.HI.U32 R9, R27, R7, RZ ;  /* 0x000000071b097227 */ /* 0x000fc800078e00ff */
[----:B------:R-:W-:-:S04]  /*2500*/  IMAD.HI.U32 R8, R27, R6, RZ ;  /* 0x000000061b087227 */ /* 0x000fc800078e00ff */
[----:B------:R-:W-:Y:S02]  /*2510*/  IMAD R4, R29, R5, R4 ;  /* 0x000000051d047224 */ /* 0x000fe400078e0204 */
[----:B------:R-:W-:Y:S02]  /*2520*/  IMAD.MOV R9, RZ, RZ, -R9 ;  /* 0x000000ffff097224 */ /* 0x000fe400078e0a09 */
[----:B------:R-:W-:-:S04]  /*2530*/  IMAD.HI.U32 R5, R27, R3, RZ ;  /* 0x000000031b057227 */ /* 0x000fc800078e00ff */
[----:B------:R-:W-:Y:S02]  /*2540*/  IMAD.MOV R8, RZ, RZ, -R8 ;  /* 0x000000ffff087224 */ /* 0x000fe400078e0a08 */
[C---:B------:R-:W-:Y:S02]  /*2550*/  IMAD R9, R29.reuse, R9, R7 ;  /* 0x000000091d097224 */ /* 0x040fe400078e0207 */
[----:B------:R-:W-:Y:S02]  /*2560*/  IMAD.MOV R5, RZ, RZ, -R5 ;  /* 0x000000ffff057224 */ /* 0x000fe400078e0a05 */
[C---:B------:R-:W-:Y:S01]  /*2570*/  IMAD R6, R29.reuse, R8, R6 ;  /* 0x000000081d067224 */ /* 0x040fe200078e0206 */
[----:B------:R3:W-:Y:S01]  /*2580*/  STL [R1+0x38], R4 ;  /* 0x0000380401007387 */ /* 0x0007e20000100800 */
[----:B------:R-:W-:-:S03]  /*2590*/  IMAD R3, R29, R5, R3 ;  /* 0x000000051d037224 */ /* 0x000fc600078e0203 */
[----:B------:R-:W-:Y:S04]  /*25a0*/  STL [R1+0x34], R9 ;  /* 0x0000340901007387 */ /* 0x000fe80000100800 */
[----:B------:R5:W-:Y:S01]  /*25b0*/  STL [R1+0x30], R6 ;  /* 0x0000300601007387 */ /* 0x000be20000100800 */
[----:B------:R-:W-:Y:S01]  /*25c0*/  IMAD.HI.U32 R7, R27, R2, RZ ;  /* 0x000000021b077227 */ /* 0x000fe200078e00ff */
[----:B---3--:R-:W-:Y:S02]  /*25d0*/  IABS R4, R15 ;  /* 0x0000000f00047213 */ /* 0x008fe40000000000 */
[----:B------:R-:W3:Y:S04]  /*25e0*/  LDL R15, [R1+0x158c] ;  /* 0x00158c00010f7983 */ /* 0x000ee80000100800 */
[----:B------:R0:W-:Y:S01]  /*25f0*/  STL [R1+0x188], R3 ;  /* 0x0001880301007387 */ /* 0x0001e20000100800 */
[----:B------:R-:W-:Y:S01]  /*2600*/  IMAD.MOV R7, RZ, RZ, -R7 ;  /* 0x000000ffff077224 */ /* 0x000fe200078e0a07 */
[----:B----4-:R-:W-:-:S02]  /*2610*/  IABS R8, R12 ;  /* 0x0000000c00087213 */ /* 0x010fc40000000000 */
[----:B------:R-:W4:Y:S01]  /*2620*/  LDL R12, [R1+0x1588] ;  /* 0x00158800010c7983 */ /* 0x000f220000100800 */
[----:B------:R-:W-:Y:S01]  /*2630*/  IMAD.HI.U32 R5, R27, R4, RZ ;  /* 0x000000041b057227 */ /* 0x000fe200078e00ff */
[----:B-----5:R-:W-:Y:S02]  /*2640*/  IABS R6, R13 ;  /* 0x0000000d00067213 */ /* 0x020fe40000000000 */
[----:B------:R-:W5:Y:S01]  /*2650*/  LDL R13, [R1+0x1584] ;  /* 0x00158400010d7983 */ /* 0x000f620000100800 */
[----:B------:R-:W-:Y:S02]  /*2660*/  IMAD R2, R29, R7, R2 ;  /* 0x000000071d027224 */ /* 0x000fe400078e0202 */
[C---:B------:R-:W-:Y:S01]  /*2670*/  IMAD.HI.U32 R9, R27.reuse, R8, RZ ;  /* 0x000000081b097227 */ /* 0x040fe200078e00ff */
[----:B0-----:R-:W-:Y:S02]  /*2680*/  IABS R3, R19 ;  /* 0x0000001300037213 */ /* 0x001fe40000000000 */
[----:B------:R-:W5:Y:S01]  /*2690*/  LDL R19, [R1+0x1580] ;  /* 0x0015800001137983 */ /* 0x000f620000100800 */
[----:B------:R-:W-:-:S04]  /*26a0*/  IMAD.HI.U32 R7, R27, R6, RZ ;  /* 0x000000061b077227 */ /* 0x000fc800078e00ff */
[----:B------:R-:W-:Y:S02]  /*26b0*/  IMAD.MOV R5, RZ, RZ, -R5 ;  /* 0x000000ffff057224 */ /* 0x000fe400078e0a05 */
[----:B------:R-:W-:Y:S02]  /*26c0*/  IMAD.MOV R9, RZ, RZ, -R9 ;  /* 0x000000ffff097224 */ /* 0x000fe400078e0a09 */
[----:B------:R-:W-:Y:S01]  /*26d0*/  IMAD.MOV R7, RZ, RZ, -R7 ;  /* 0x000000ffff077224 */ /* 0x000fe200078e0a07 */
[----:B------:R0:W-:Y:S01]  /*26e0*/  STL [R1+0x190], R2 ;  /* 0x0001900201007387 */ /* 0x0001e20000100800 */
[C---:B------:R-:W-:Y:S02]  /*26f0*/  IMAD R4, R29.reuse, R5, R4 ;  /* 0x000000051d047224 */ /* 0x040fe400078e0204 */
[C---:B------:R-:W-:Y:S02]  /*2700*/  IMAD R9, R29.reuse, R9, R8 ;  /* 0x000000091d097224 */ /* 0x040fe400078e0208 */
[----:B------:R-:W-:Y:S01]  /*2710*/  IMAD R6, R29, R7, R6 ;  /* 0x000000071d067224 */ /* 0x000fe200078e0206 */
[----:B0-----:R-:W-:-:S02]  /*2720*/  IABS R2, R11 ;  /* 0x0000000b00027213 */ /* 0x001fc40000000000 */
[----:B------:R-:W5:Y:S04]  /*2730*/  LDL R11, [R1+0x157c] ;  /* 0x00157c00010b7983 */ /* 0x000f680000100800 */
[----:B------:R2:W-:Y:S04]  /*2740*/  STL [R1+0x180], R4 ;  /* 0x0001800401007387 */ /* 0x0005e80000100800 */
[----:B------:R0:W-:Y:S04]  /*2750*/  STL [R1+0x164], R9 ;  /* 0x0001640901007387 */ /* 0x0001e80000100800 */
[----:B------:R4:W-:Y:S01]  /*2760*/  STL [R1+0x178], R6 ;  /* 0x0001780601007387 */ /* 0x0009e20000100800 */
[----:B--2---:R-:W-:-:S03]  /*2770*/  IABS R4, R14 ;  /* 0x0000000e00047213 */ /* 0x004fc60000000000 */
[----:B------:R-:W2:Y:S01]  /*2780*/  LDL R14, [R1+0x1578] ;  /* 0x00157800010e7983 */ /* 0x000ea20000100800 */
[----:B------:R-:W-:-:S04]  /*2790*/  IMAD.HI.U32 R5, R27, R3, RZ ;  /* 0x000000031b057227 */ /* 0x000fc800078e00ff */
[----:B------:R-:W-:-:S04]  /*27a0*/  IMAD.MOV R5, RZ, RZ, -R5 ;  /* 0x000000ffff057224 */ /* 0x000fc800078e0a05 */
[----:B------:R-:W-:Y:S02]  /*27b0*/  IMAD R3, R29, R5, R3 ;  /* 0x000000051d037224 */ /* 0x000fe400078e0203 */
[----:B------:R-:W-:-:S03]  /*27c0*/  IMAD.HI.U32 R8, R27, R2, RZ ;  /* 0x000000021b087227 */ /* 0x000fc600078e00ff */
[----:B------:R5:W-:Y:S01]  /*27d0*/  STL [R1+0x17c], R3 ;  /* 0x00017c0301007387 */ /* 0x000be20000100800 */
[----:B------:R-:W-:Y:S02]  /*27e0*/  IMAD.MOV R8, RZ, RZ, -R8 ;  /* 0x000000ffff087224 */ /* 0x000fe400078e0a08 */
[----:B------:R-:W-:-:S04]  /*27f0*/  IMAD.HI.U32 R5, R27, R4, RZ ;  /* 0x000000041b057227 */ /* 0x000fc800078e00ff */
[----:B------:R-:W-:Y:S02]  /*2800*/  IMAD R2, R29, R8, R2 ;  /* 0x000000081d027224 */ /* 0x000fe400078e0202 */
[----:B------:R-:W-:-:S04]  /*2810*/  IMAD.MOV R5, RZ, RZ, -R5 ;  /* 0x000000ffff057224 */ /* 0x000fc800078e0a05 */
[----:B------:R-:W-:Y:S01]  /*2820*/  IMAD R4, R29, R5, R4 ;  /* 0x000000051d047224 */ /* 0x000fe200078e0204 */
[----:B---3--:R-:W-:Y:S02]  /*2830*/  IABS R7, R15 ;  /* 0x0000000f00077213 */ /* 0x008fe40000000000 */
[----:B------:R-:W3:Y:S03]  /*2840*/  LDL R15, [R1+0x1574] ;  /* 0x00157400010f7983 */ /* 0x000ee60000100800 */
[C---:B0-----:R-:W-:Y:S01]  /*2850*/  IMAD.HI.U32 R9, R27.reuse, R7, RZ ;  /* 0x000000071b097227 */ /* 0x041fe200078e00ff */
[----:B----4-:R-:W-:Y:S02]  /*2860*/  IABS R6, R12 ;  /* 0x0000000c00067213 */ /* 0x010fe40000000000 */
[----:B------:R-:W4:Y:S03]  /*2870*/  LDL R12, [R1+0x1570] ;  /* 0x00157000010c7983 */ /* 0x000f260000100800 */
[----:B------:R-:W-:Y:S01]  /*2880*/  IMAD.HI.U32 R8, R27, R6, RZ ;  /* 0x000000061b087227 */ /* 0x000fe200078e00ff */
[----:B-----5:R-:W-:-:S03]  /*2890*/  IABS R3, R13 ;  /* 0x0000000d00037213 */ /* 0x020fc60000000000 */
[----:B------:R-:W-:Y:S01]  /*28a0*/  IMAD.MOV R9, RZ, RZ, -R9 ;  /* 0x000000ffff097224 */ /* 0x000fe200078e0a09 */
[----:B------:R-:W5:Y:S01]  /*28b0*/  LDL R13, [R1+0x156c] ;  /* 0x00156c00010d7983 */ /* 0x000f620000100800 */
[----:B------:R-:W-:Y:S02]  /*28c0*/  IMAD.MOV R8, RZ, RZ, -R8 ;  /* 0x000000ffff087224 */ /* 0x000fe400078e0a08 */
[----:B------:R-:W-:Y:S01]  /*28d0*/  IMAD.HI.U32 R5, R27, R3, RZ ;  /* 0x000000031b057227 */ /* 0x000fe200078e00ff */
[----:B------:R0:W-:Y:S03]  /*28e0*/  STL [R1+0x16c], R2 ;  /* 0x00016c0201007387 */ /* 0x0001e60000100800 */
[C---:B------:R-:W-:Y:S02]  /*28f0*/  IMAD R9, R29.reuse, R9, R7 ;  /* 0x000000091d097224 */ /* 0x040fe400078e0207 */
[----:B------:R-:W-:-:S02]  /*2900*/  IMAD R6, R29, R8, R6 ;  /* 0x000000081d067224 */ /* 0x000fc400078e0206 */
[----:B------:R-:W-:Y:S01]  /*2910*/  IMAD.MOV R5, RZ, RZ, -R5 ;  /* 0x000000ffff057224 */ /* 0x000fe200078e0a05 */
[----:B0-----:R-:W-:Y:S02]  /*2920*/  IABS R2, R19 ;  /* 0x0000001300027213 */ /* 0x001fe40000000000 */
[----:B------:R-:W5:Y:S01]  /*2930*/  LDL R19, [R1+0x1568] ;  /* 0x0015680001137983 */ /* 0x000f620000100800 */
[----:B------:R-:W-:-:S03]  /*2940*/  IMAD R3, R29, R5, R3 ;  /* 0x000000051d037224 */ /* 0x000fc600078e0203 */
[----:B------:R0:W-:Y:S04]  /*2950*/  STL [R1+0x168], R4 ;  /* 0x0001680401007387 */ /* 0x0001e80000100800 */
[----:B------:R1:W-:Y:S04]  /*2960*/  STL [R1+0x148], R9 ;  /* 0x0001480901007387 */ /* 0x0003e80000100800 */
[----:B------:R3:W-:Y:S01]  /*2970*/  STL [R1+0x15c], R6 ;  /* 0x00015c0601007387 */ /* 0x0007e20000100800 */
[----:B0-----:R-:W-:-:S03]  /*2980*/  IABS R4, R11 ;  /* 0x0000000b00047213 */ /* 0x001fc60000000000 */
[----:B------:R-:W5:Y:S04]  /*2990*/  LDL R11, [R1+0x1564] ;  /* 0x00156400010b7983 */ /* 0x000f680000100800 */
[----:B------:R4:W-:Y:S01]  /*29a0*/  STL [R1+0x160], R3 ;  /* 0x0001600301007387 */ /* 0x0009e20000100800 */
[----:B--2---:R-:W-:-:S03]  /*29b0*/  IABS R8, R14 ;  /* 0x0000000e00087213 */ /* 0x004fc60000000000 */
[----:B------:R-:W2:Y:S01]  /*29c0*/  LDL R14, [R1+0x1560] ;  /* 0x00156000010e7983 */ /* 0x000ea20000100800 */
[----:B------:R-:W-:-:S04]  /*29d0*/  IMAD.HI.U32 R7, R27, R2, RZ ;  /* 0x000000021b077227 */ /* 0x000fc800078e00ff */
[----:B------:R-:W-:Y:S02]  /*29e0*/  IMAD.MOV R7, RZ, RZ, -R7 ;  /* 0x000000ffff077224 */ /* 0x000fe400078e0a07 */
[----:B------:R-:W-:-:S04]  /*29f0*/  IMAD.HI.U32 R5, R27, R4, RZ ;  /* 0x000000041b057227 */ /* 0x000fc800078e00ff */
[----:B------:R-:W-:Y:S02]  /*2a00*/  IMAD R2, R29, R7, R2 ;  /* 0x000000071d027224 */ /* 0x000fe400078e0202 */
[----:B------:R-:W-:Y:S02]  /*2a10*/  IMAD.MOV R5, RZ, RZ, -R5 ;  /* 0x000000ffff057224 */ /* 0x000fe400078e0a05 */
[----:B-1----:R-:W-:-:S04]  /*2a20*/  IMAD.HI.U32 R9, R27, R8, RZ ;  /* 0x000000081b097227 */ /* 0x002fc800078e00ff */
[----:B------:R-:W-:Y:S02]  /*2a30*/  IMAD R4, R29, R5, R4 ;  /* 0x000000051d047224 */ /* 0x000fe400078e0204 */
[----:B------:R-:W-:-:S04]  /*2a40*/  IMAD.MOV R9, RZ, RZ, -R9 ;  /* 0x000000ffff097224 */ /* 0x000fc800078e0a09 */
[----:B------:R-:W-:Y:S01]  /*2a50*/  IMAD R9, R29, R9, R8 ;  /* 0x000000091d097224 */ /* 0x000fe200078e0208 */
[----:B---3--:R-:W-:Y:S02]  /*2a60*/  IABS R6, R15 ;  /* 0x0000000f00067213 */ /* 0x008fe40000000000 */
[----:B------:R-:W3:Y:S03]  /*2a70*/  LDL R15, [R1+0x155c] ;  /* 0x00155c00010f7983 */ /* 0x000ee60000100800 */
[----:B------:R-:W-:-:S04]  /*2a80*/  IMAD.HI.U32 R7, R27, R6, RZ ;  /* 0x000000061b077227 */ /* 0x000fc800078e00ff */
[----:B------:R-:W-:Y:S01]  /*2a90*/  IMAD.MOV R7, RZ, RZ, -R7 ;  /* 0x000000ffff077224 */ /* 0x000fe200078e0a07 */
[----:B----4-:R-:W-:Y:S02]  /*2aa0*/  IABS R3, R12 ;  /* 0x0000000c00037213 */ /* 0x010fe40000000000 */
[----:B------:R-:W4:Y:S03]  /*2ab0*/  LDL R12, [R1+0x1558] ;  /* 0x00155800010c7983 */ /* 0x000f260000100800 */
[----:B------:R-:W-:Y:S01]  /*2ac0*/  IMAD.HI.U32 R5, R27, R3, RZ ;  /* 0x000000031b057227 */ /* 0x000fe200078e00ff */
[----:B------:R5:W-:Y:S03]  /*2ad0*/  STL [R1+0x158], R2 ;  /* 0x0001580201007387 */ /* 0x000be60000100800 */
[----:B------:R-:W-:-:S02]  /*2ae0*/  IMAD.MOV R5, RZ, RZ, -R5 ;  /* 0x000000ffff057224 */ /* 0x000fc400078e0a05 */
[C---:B------:R-:W-:Y:S01]  /*2af0*/  IMAD R6, R29.reuse, R7, R6 ;  /* 0x000000071d067224 */ /* 0x040fe200078e0206 */
[----:B-----5:R-:W-:Y:S02]  /*2b00*/  IABS R2, R13 ;  /* 0x0000000d00027213 */ /* 0x020fe40000000000 */
[----:B------:R-:W5:Y:S01]  /*2b10*/  LDL R13, [R1+0x1554] ;  /* 0x00155400010d7983 */ /* 0x000f620000100800 */
[----:B------:R-:W-:-:S03]  /*2b20*/  IMAD R3, R29, R5, R3 ;  /* 0x000000051d037224 */ /* 0x000fc600078e0203 */
[----:B------:R0:W-:Y:S04]  /*2b30*/  STL [R1+0x154], R4 ;  /* 0x0001540401007387 */ /* 0x0001e80000100800 */
[----:B------:R-:W-:Y:S04]  /*2b40*/  STL [R1+0x128], R9 ;  /* 0x0001280901007387 */ /* 0x000fe80000100800 */
[----:B------:R2:W-:Y:S01]  /*2b50*/  STL [R1+0x13c], R6 ;  /* 0x00013c0601007387 */ /* 0x0005e20000100800 */
[----:B0-----:R-:W-:-:S03]  /*2b60*/  IABS R4, R19 ;  /* 0x0000001300047213 */ /* 0x001fc60000000000 */
[----:B------:R-:W5:Y:S04]  /*2b70*/  LDL R19, [R1+0x1550] ;  /* 0x0015500001137983 */ /* 0x000f680000100800 */
[----:B------:R3:W-:Y:S01]  /*2b80*/  STL [R1+0x144], R3 ;  /* 0x0001440301007387 */ /* 0x0007e20000100800 */
[----:B------:R-:W-:-:S03]  /*2b90*/  IABS R7, R11 ;  /* 0x0000000b00077213 */ /* 0x000fc60000000000 */
[----:B------:R-:W5:Y:S01]  /*2ba0*/  LDL R11, [R1+0x154c] ;  /* 0x00154c00010b7983 */ /* 0x000f620000100800 */
[----:B--2---:R-:W-:-:S03]  /*2bb0*/  IABS R6, R14 ;  /* 0x0000000e00067213 */ /* 0x004fc60000000000 */
[----:B------:R-:W2:Y:S01]  /*2bc0*/  LDL R14, [R1+0x1548] ;  /* 0x00154800010e7983 */ /* 0x000ea20000100800 */
[----:B------:R-:W-:-:S04]  /*2bd0*/  IMAD.HI.U32 R8, R27, R2, RZ ;  /* 0x000000021b087227 */ /* 0x000fc800078e00ff */
        /* <DEDUP_REMOVED lines=8> */
[C---:B------:R-:W-:Y:S02]  /*2c60*/  IMAD R4, R29.reuse, R5, R4 ;  /* 0x000000051d047224 */ /* 0x040fe400078e0204 */
[C---:B------:R-:W-:Y:S02]  /*2c70*/  IMAD R9, R29.reuse, R9, R7 ;  /* 0x000000091d097224 */ /* 0x040fe400078e0207 */
[----:B------:R-:W-:Y:S01]  /*2c80*/  IMAD R6, R29, R8, R6 ;  /* 0x000000081d067224 */ /* 0x000fe200078e0206 */
[----:B---3--:R-:W-:-:S02]  /*2c90*/  IABS R3, R15 ;  /* 0x0000000f00037213 */ /* 0x008fc40000000000 */
[----:B------:R-:W3:Y:S04]  /*2ca0*/  LDL R15, [R1+0x1544] ;  /* 0x00154400010f7983 */ /* 0x000ee80000100800 */
[----:B------:R4:W-:Y:S01]  /*2cb0*/  STL [R1+0x134], R2 ;  /* 0x0001340201007387 */ /* 0x0009e20000100800 */
[----:B------:R-:W-:-:S04]  /*2cc0*/  IMAD.HI.U32 R5, R27, R3, RZ ;  /* 0x000000031b057227 */ /* 0x000fc800078e00ff */
[----:B------:R-:W-:Y:S01]  /*2cd0*/  IMAD.MOV R5, RZ, RZ, -R5 ;  /* 0x000000ffff057224 */ /* 0x000fe200078e0a05 */
[----:B----4-:R-:W-:Y:S02]  /*2ce0*/  IABS R2, R12 ;  /* 0x0000000c00027213 */ /* 0x010fe40000000000 */
[----:B------:R-:W4:Y:S04]  /*2cf0*/  LDL R12, [R1+0x1540] ;  /* 0x00154000010c7983 */ /* 0x000f280000100800 */
[----:B------:R5:W-:Y:S04]  /*2d00*/  STL [R1+0x12c], R4 ;  /* 0x00012c0401007387 */ /* 0x000be80000100800 */
[----:B------:R-:W-:Y:S01]  /*2d10*/  STL [R1+0x110], R9 ;  /* 0x0001100901007387 */ /* 0x000fe20000100800 */
[----:B------:R-:W-:-:S03]  /*2d20*/  IMAD R3, R29, R5, R3 ;  /* 0x000000051d037224 */ /* 0x000fc600078e0203 */
[----:B------:R0:W-:Y:S01]  /*2d30*/  STL [R1+0x120], R6 ;  /* 0x0001200601007387 */ /* 0x0001e20000100800 */
[----:B-----5:R-:W-:-:S03]  /*2d40*/  IABS R4, R13 ;  /* 0x0000000d00047213 */ /* 0x020fc60000000000 */
[----:B------:R-:W5:Y:S04]  /*2d50*/  LDL R13, [R1+0x153c] ;  /* 0x00153c00010d7983 */ /* 0x000f680000100800 */
[----:B------:R2:W-:Y:S01]  /*2d60*/  STL [R1+0x124], R3 ;  /* 0x0001240301007387 */ /* 0x0005e20000100800 */
[----:B------:R-:W-:-:S03]  /*2d70*/  IABS R8, R19 ;  /* 0x0000001300087213 */ /* 0x000fc60000000000 */
[----:B------:R-:W5:Y:S01]  /*2d80*/  LDL R19, [R1+0x1538] ;  /* 0x0015380001137983 */ /* 0x000f620000100800 */
[----:B0-----:R-:W-:-:S03]  /*2d90*/  IABS R6, R11 ;  /* 0x0000000b00067213 */ /* 0x001fc60000000000 */
        /* <DEDUP_REMOVED lines=16> */
[----:B------:R-:W-:Y:S02]  /*2ea0*/  IMAD R6, R29, R7, R6 ;  /* 0x000000071d067224 */ /* 0x000fe400078e0206 */
[----:B------:R-:W-:-:S04]  /*2eb0*/  IMAD.MOV R5, RZ, RZ, -R5 ;  /* 0x000000ffff057224 */ /* 0x000fc800078e0a05 */
[----:B------:R-:W-:Y:S01]  /*2ec0*/  IMAD R3, R29, R5, R3 ;  /* 0x000000051d037224 */ /* 0x000fe200078e0203 */
[----:B---3--:R-:W-:Y:S02]  /*2ed0*/  IABS R2, R15 ;  /* 0x0000000f00027213 */ /* 0x008fe40000000000 */
[----:B------:R-:W3:Y:S04]  /*2ee0*/  LDL R15, [R1+0x152c] ;  /* 0x00152c00010f7983 */ /* 0x000ee80000100800 */
[----:B------:R4:W-:Y:S04]  /*2ef0*/  STL [R1+0x114], R4 ;  /* 0x0001140401007387 */ /* 0x0009e80000100800 */
[----:B------:R-:W-:Y:S04]  /*2f00*/  STL [R1+0xf4], R9 ;  /* 0x0000f40901007387 */ /* 0x000fe80000100800 */
[----:B------:R0:W-:Y:S01]  /*2f10*/  STL [R1+0x104], R6 ;  /* 0x0001040601007387 */ /* 0x0001e20000100800 */
[----:B----4-:R-:W-:-:S03]  /*2f20*/  IABS R4, R12 ;  /* 0x0000000c00047213 */ /* 0x010fc60000000000 */
[----:B------:R-:W4:Y:S04]  /*2f30*/  LDL R12, [R1+0x1528] ;  /* 0x00152800010c7983 */ /* 0x000f280000100800 */
[----:B------:R1:W-:Y:S01]  /*2f40*/  STL [R1+0x10c], R3 ;  /* 0x00010c0301007387 */ /* 0x0003e20000100800 */
[----:B------:R-:W-:Y:S01]  /*2f50*/  IMAD.HI.U32 R8, R27, R2, RZ ;  /* 0x000000021b087227 */ /* 0x000fe200078e00ff */
[----:B-----5:R-:W-:Y:S02]  /*2f60*/  IABS R7, R13 ;  /* 0x0000000d00077213 */ /* 0x020fe40000000000 */
[----:B------:R-:W5:Y:S01]  /*2f70*/  LDL R13, [R1+0x1524] ;  /* 0x00152400010d7983 */ /* 0x000f620000100800 */
[----:B------:R-:W-:-:S04]  /*2f80*/  IMAD.MOV R8, RZ, RZ, -R8 ;  /* 0x000000ffff087224 */ /* 0x000fc800078e0a08 */
[----:B------:R-:W-:Y:S01]  /*2f90*/  IMAD R2, R29, R8, R2 ;  /* 0x000000081d027224 */ /* 0x000fe200078e0202 */
[----:B0-----:R-:W-:Y:S02]  /*2fa0*/  IABS R6, R19 ;  /* 0x0000001300067213 */ /* 0x001fe40000000000 */
[----:B------:R-:W5:Y:S01]  /*2fb0*/  LDL R19, [R1+0x1520] ;  /* 0x0015200001137983 */ /* 0x000f620000100800 */
[----:B-1----:R-:W-:-:S03]  /*2fc0*/  IABS R3, R11 ;  /* 0x0000000b00037213 */ /* 0x002fc60000000000 */
[----:B------:R-:W5:Y:S04]  /*2fd0*/  LDL R11, [R1+0x1518] ;  /* 0x00151800010b7983 */ /* 0x000f680000100800 */
[----:B------:R2:W-:Y:S02]  /*2fe0*/  STL [R1+0x100], R2 ;  /* 0x0001000201007387 */ /* 0x0005e40000100800 */
[----:B--2---:R-:W-:Y:S02]  /*2ff0*/  IABS R2, R14 ;  /* 0x0000000e00027213 */ /* 0x004fe40000000000 */
        /* <DEDUP_REMOVED lines=14> */
[----:B------:R0:W-:Y:S04]  /*30e0*/  STL [R1+0xd8], R9 ;  /* 0x0000d80901007387 */ /* 0x0001e80000100800 */
        /* <DEDUP_REMOVED lines=8> */
[----:B------:R-:W-:-:S04]  /*3170*/  IMAD.HI.U32 R5, R27, R4, RZ ;  /* 0x000000041b057227 */ /* 0x000fc800078e00ff */
[----:B------:R-:W-:Y:S02]  /*3180*/  IMAD R2, R29, R7, R2 ;  /* 0x000000071d027224 */ /* 0x000fe400078e0202 */
[C---:B0-----:R-:W-:Y:S01]  /*3190*/  IMAD.HI.U32 R9, R27.reuse, R8, RZ ;  /* 0x000000081b097227 */ /* 0x041fe200078e00ff */
[----:B-----5:R-:W-:Y:S02]  /*31a0*/  IABS R6, R13 ;  /* 0x0000000d00067213 */ /* 0x020fe40000000000 */
[----:B------:R-:W5:Y:S01]  /*31b0*/  LDL R13, [R1+0x150c] ;  /* 0x00150c00010d7983 */ /* 0x000f620000100800 */
[----:B------:R-:W-:Y:S02]  /*31c0*/  IMAD.MOV R5, RZ, RZ, -R5 ;  /* 0x000000ffff057224 */ /* 0x000fe400078e0a05 */
[----:B------:R-:W-:-:S04]  /*31d0*/  IMAD.HI.U32 R7, R27, R6, RZ ;  /* 0x000000061b077227 */ /* 0x000fc800078e00ff */
[----:B------:R-:W-:Y:S02]  /*31e0*/  IMAD.MOV R9, RZ, RZ, -R9 ;  /* 0x000000ffff097224 */ /* 0x000fe400078e0a09 */
[----:B------:R-:W-:Y:S02]  /*31f0*/  IMAD.MOV R7, RZ, RZ, -R7 ;  /* 0x000000ffff077224 */ /* 0x000fe400078e0a07 */
[C---:B------:R-:W-:Y:S01]  /*3200*/  IMAD R4, R29.reuse, R5, R4 ;  /* 0x000000051d047224 */ /* 0x040fe200078e0204 */
[----:B-1----:R-:W-:Y:S02]  /*3210*/  IABS R3, R19 ;  /* 0x0000001300037213 */ /* 0x002fe40000000000 */
[----:B------:R-:W5:Y:S01]  /*3220*/  LDL R19, [R1+0x1508] ;  /* 0x0015080001137983 */ /* 0x000f620000100800 */
[----:B------:R-:W-:-:S03]  /*3230*/  IMAD R9, R29, R9, R8 ;  /* 0x000000091d097224 */ /* 0x000fc600078e0208 */
[----:B------:R0:W-:Y:S01]  /*3240*/  STL [R1+0xe8], R2 ;  /* 0x0000e80201007387 */ /* 0x0001e20000100800 */
[----:B------:R-:W-:Y:S01]  /*3250*/  IMAD R6, R29, R7, R6 ;  /* 0x000000071d067224 */ /* 0x000fe200078e0206 */
[----:B0-----:R-:W-:Y:S02]  /*3260*/  IABS R2, R11 ;  /* 0x0000000b00027213 */ /* 0x001fe40000000000 */
        /* <DEDUP_REMOVED lines=21> */
[----:B------:R-:W-:-:S04]  /*33c0*/  IMAD.HI.U32 R8, R27, R6, RZ ;  /* 0x000000061b087227 */ /* 0x000fc800078e00ff */
[----:B------:R-:W-:Y:S02]  /*33d0*/  IMAD.MOV R9, RZ, RZ, -R9 ;  /* 0x000000ffff097224 */ /* 0x000fe400078e0a09 */
[----:B------:R-:W-:Y:S01]  /*33e0*/  IMAD.MOV R8, RZ, RZ, -R8 ;  /* 0x000000ffff087224 */ /* 0x000fe200078e0a08 */
[----:B-----5:R-:W-:Y:S02]  /*33f0*/  IABS R3, R13 ;  /* 0x0000000d00037213 */ /* 0x020fe40000000000 */
[----:B------:R-:W5:Y:S01]  /*3400*/  LDL R13, [R1+0x14f4] ;  /* 0x0014f400010d7983 */ /* 0x000f620000100800 */
[----:B------:R-:W-:Y:S02]  /*3410*/  IMAD R9, R29, R9, R7 ;  /* 0x000000091d097224 */ /* 0x000fe400078e0207 */
[----:B------:R-:W-:Y:S01]  /*3420*/  IMAD.HI.U32 R5, R27, R3, RZ ;  /* 0x000000031b057227 */ /* 0x000fe200078e00ff */
[----:B------:R0:W-:Y:S03]  /*3430*/  STL [R1+0xc8], R2 ;  /* 0x0000c80201007387 */ /* 0x0001e60000100800 */
        /* <DEDUP_REMOVED lines=175> */
[----:B-----5:R-:W-:Y:S01]  /*3f30*/  IABS R3, R13 ;  /* 0x0000000d00037213 */ /* 0x020fe20000000000 */
[C---:B------:R-:W-:Y:S01]  /*3f40*/  IMAD R9, R29.reuse, R9, R7 ;  /* 0x000000091d097224 */ /* 0x040fe200078e0207 */
[----:B------:R-:W5:Y:S01]  /*3f50*/  LDL R13, [R1+0x1478] ;  /* 0x00147800010d7983 */ /* 0x000f620000100800 */
[----:B------:R-:W-:Y:S02]  /*3f60*/  IMAD R6, R29, R8, R6 ;  /* 0x000000081d067224 */ /* 0x000fe400078e0206 */
[----:B------:R-:W-:Y:S01]  /*3f70*/  IMAD.HI.U32 R5, R27, R3, RZ ;  /* 0x000000031b057227 */ /* 0x000fe200078e00ff */
[----:B------:R0:W-:Y:S03]  /*3f80*/  STL [R1+0x140], R2 ;  /* 0x0001400201007387 */ /* 0x0001e60000100800 */
[----:B------:R-:W-:Y:S01]  /*3f90*/  IMAD.MOV R5, RZ, RZ, -R5 ;  /* 0x000000ffff057224 */ /* 0x000fe200078e0a05 */
[----:B0-----:R-:W-:-:S02]  /*3fa0*/  IABS R2, R19 ;  /* 0x0000001300027213 */ /* 0x001fc40000000000 */
        /* <DEDUP_REMOVED lines=11> */
[----:B------:R-:W-:-:S04]  /*4060*/  IMAD.HI.U32 R5, R27, R4, RZ ;  /* 0x000000041b057227 */ /* 0x000fc800078e00ff */
[----:B------:R-:W-:Y:S02]  /*4070*/  IMAD.MOV R7, RZ, RZ, -R7 ;  /* 0x000000ffff077224 */ /* 0x000fe400078e0a07 */
[----:B------:R-:W-:Y:S02]  /*4080*/  IMAD.MOV R5, RZ, RZ, -R5 ;  /* 0x000000ffff057224 */ /* 0x000fe400078e0a05 */
[----:B------:R-:W-:Y:S02]  /*4090*/  IMAD R2, R29, R7, R2 ;  /* 0x000000071d027224 */ /* 0x000fe400078e0202 */
        /* <DEDUP_REMOVED lines=8> */
[----:B----4-:R-:W-:-:S03]  /*4120*/  IABS R3, R12 ;  /* 0x0000000c00037213 */ /* 0x010fc60000000000 */
[----:B------:R-:W-:Y:S01]  /*4130*/  IMAD R6, R29, R7, R6 ;  /* 0x000000071d067224 */ /* 0x000fe200078e0206 */
[----:B------:R-:W4:Y:S01]  /*4140*/  LDL R12, [R1+0x146c] ;  /* 0x00146c00010c7983 */ /* 0x000f220000100800 */
[----:B------:R-:W-:-:S03]  /*4150*/  IMAD.HI.U32 R5, R27, R3, RZ ;  /* 0x000000031b057227 */ /* 0x000fc600078e00ff */
[----:B------:R5:W-:Y:S01]  /*4160*/  STL [R1+0x108], R2 ;  /* 0x0001080201007387 */ /* 0x000be20000100800 */
[----:B------:R-:W-:-:S04]  /*4170*/  IMAD.MOV R5, RZ, RZ, -R5 ;  /* 0x000000ffff057224 */ /* 0x000fc800078e0a05 */
[----:B------:R-:W-:Y:S01]  /*4180*/  IMAD R3, R29, R5, R3 ;  /* 0x000000051d037224 */ /* 0x000fe200078e0203 */
[----:B-----5:R-:W-:Y:S02]  /*4190*/  IABS R2, R13 ;  /* 0x0000000d00027213 */ /* 0x020fe40000000000 */
[----:B------:R-:W5:Y:S04]  /*41a0*/  LDL R13, [R1+0x1460] ;  /* 0x00146000010d7983 */ /* 0x000f680000100800 */
[----:B------:R0:W-:Y:S04]  /*41b0*/  STL [R1+0xf8], R4 ;  /* 0x0000f80401007387 */ /* 0x0001e80000100800 */
[----:B------:R-:W-:Y:S04]  /*41c0*/  STL [R1+0x24], R9 ;  /* 0x0000240901007387 */ /* 0x000fe80000100800 */
[----:B------:R1:W-:Y:S01]  /*41d0*/  STL [R1+0xdc], R6 ;  /* 0x0000dc0601007387 */ /* 0x0003e20000100800 */
[----:B0-----:R-:W-:-:S03]  /*41e0*/  IABS R4, R19 ;  /* 0x0000001300047213 */ /* 0x001fc60000000000 */
[----:B------:R-:W5:Y:S04]  /*41f0*/  LDL R19, [R1+0x1464] ;  /* 0x0014640001137983 */ /* 0x000f680000100800 */
[----:B------:R3:W-:Y:S01]  /*4200*/  STL [R1+0xe0], R3 ;  /* 0x0000e00301007387 */ /* 0x0007e20000100800 */
[----:B-1----:R-:W-:-:S03]  /*4210*/  IABS R6, R11 ;  /* 0x0000000b00067213 */ /* 0x002fc60000000000 */
[----:B------:R-:W5:Y:S01]  /*4220*/  LDL R11, [R1+0x1458] ;  /* 0x00145800010b7983 */ /* 0x000f620000100800 */
[----:B--2---:R-:W-:-:S03]  /*4230*/  IABS R7, R14 ;  /* 0x0000000e00077213 */ /* 0x004fc60000000000 */
[----:B------:R-:W2:Y:S01]  /*4240*/  LDL R14, [R1+0x145c] ;  /* 0x00145c00010e7983 */ /* 0x000ea20000100800 */
[----:B------:R-:W-:-:S04]  /*4250*/  IMAD.HI.U32 R8, R27, R2, RZ ;  /* 0x000000021b087227 */ /* 0x000fc800078e00ff */
[----:B------:R-:W-:-:S04]  /*4260*/  IMAD.HI.U32 R5, R27, R4, RZ ;  /* 0x000000041b057227 */ /* 0x000fc800078e00ff */
[----:B------:R-:W-:Y:S02]  /*4270*/  IMAD.MOV R8, RZ, RZ, -R8 ;  /* 0x000000ffff087224 */ /* 0x000fe400078e0a08 */
[----:B------:R-:W-:Y:S02]  /*4280*/  IMAD.MOV R5, RZ, RZ, -R5 ;  /* 0x000000ffff057224 */ /* 0x000fe400078e0a05 */
[----:B------:R-:W-:-:S04]  /*4290*/  IMAD.HI.U32 R9, R27, R6, RZ ;  /* 0x000000061b097227 */ /* 0x000fc800078e00ff */
[----:B------:R-:W-:Y:S02]  /*42a0*/  IMAD R2, R29, R8, R2 ;  /* 0x000000081d027224 */ /* 0x000fe400078e0202 */
[----:B------:R-:W-:-:S04]  /*42b0*/  IMAD.HI.U32 R8, R27, R7, RZ ;  /* 0x000000071b087227 */ /* 0x000fc800078e00ff */
[C---:B------:R-:W-:Y:S02]  /*42c0*/  IMAD R5, R29.reuse, R5, R4 ;  /* 0x000000051d057224 */ /* 0x040fe400078e0204 */
[----:B------:R-:W-:Y:S02]  /*42d0*/  IMAD.MOV R9, RZ, RZ, -R9 ;  /* 0x000000ffff097224 */ /* 0x000fe400078e0a09 */
[----:B------:R-:W-:Y:S02]  /*42e0*/  IMAD.MOV R8, RZ, RZ, -R8 ;  /* 0x000000ffff087224 */ /* 0x000fe400078e0a08 */
[C---:B------:R-:W-:Y:S02]  /*42f0*/  IMAD R9, R29.reuse, R9, R6 ;  /* 0x000000091d097224 */ /* 0x040fe400078e0206 */
[----:B------:R-:W-:Y:S01]  /*4300*/  IMAD R7, R29, R8, R7 ;  /* 0x000000081d077224 */ /* 0x000fe200078e0207 */
[----:B---3--:R-:W-:Y:S02]  /*4310*/  IABS R3, R15 ;  /* 0x0000000f00037213 */ /* 0x008fe40000000000 */
[----:B------:R-:W3:Y:S03]  /*4320*/  LDL R15, [R1+0x1450] ;  /* 0x00145000010f7983 */ /* 0x000ee60000100800 */
[----:B------:R-:W-:Y:S01]  /*4330*/  IMAD.HI.U32 R4, R27, R3, RZ ;  /* 0x000000031b047227 */ /* 0x000fe200078e00ff */
[----:B------:R4:W-:Y:S03]  /*4340*/  STL [R1+0xd0], R2 ;  /* 0x0000d00201007387 */ /* 0x0009e60000100800 */
[----:B------:R-:W-:Y:S01]  /*4350*/  IMAD.MOV R4, RZ, RZ, -R4 ;  /* 0x000000ffff047224 */ /* 0x000fe200078e0a04 */
[----:B------:R5:W-:Y:S03]  /*4360*/  STL [R1+0xc4], R5 ;  /* 0x0000c40501007387 */ /* 0x000be60000100800 */
[----:B------:R-:W-:Y:S01]  /*4370*/  IMAD R3, R29, R4, R3 ;  /* 0x000000041d037224 */ /* 0x000fe200078e0203 */
[----:B------:R-:W-:Y:S01]  /*4380*/  STL [R1+0x20], R9 ;  /* 0x0000200901007387 */ /* 0x000fe20000100800 */
[----:B----4-:R-:W-:-:S03]  /*4390*/  IABS R2, R12 ;  /* 0x0000000c00027213 */ /* 0x010fc60000000000 */
[----:B------:R-:W4:Y:S04]  /*43a0*/  LDL R12, [R1+0x1448] ;  /* 0x00144800010c7983 */ /* 0x000f280000100800 */
[----:B------:R-:W-:Y:S01]  /*43b0*/  STL [R1+0x1c], R7 ;  /* 0x00001c0701007387 */ /* 0x000fe20000100800 */
[----:B-----5:R-:W-:-:S03]  /*43c0*/  IABS R5, R13 ;  /* 0x0000000d00057213 */ /* 0x020fc60000000000 */
[----:B------:R-:W5:Y:S04]  /*43d0*/  LDL R13, [R1+0x144c] ;  /* 0x00144c00010d7983 */ /* 0x000f680000100800 */
[----:B------:R0:W-:Y:S02]  /*43e0*/  STL [R1+0x18], R3 ;  /* 0x0000180301007387 */ /* 0x0001e40000100800 */
[----:B0-----:R-:W-:Y:S02]  /*43f0*/  IABS R3, R11 ;  /* 0x0000000b00037213 */ /* 0x001fe40000000000 */
[----:B------:R-:W4:Y:S01]  /*4400*/  LDL R11, [R1+0x1440] ;  /* 0x00144000010b7983 */ /* 0x000f220000100800 */
[----:B--2---:R-:W-:-:S03]  /*4410*/  IABS R8, R14 ;  /* 0x0000000e00087213 */ /* 0x004fc60000000000 */
[----:B------:R-:W2:Y:S01]  /*4420*/  LDL R14, [R1+0x1444] ;  /* 0x00144400010e7983 */ /* 0x000ea20000100800 */
[----:B------:R-:W-:Y:S01]  /*4430*/  IMAD.HI.U32 R6, R27, R2, RZ ;  /* 0x000000021b067227 */ /* 0x000fe200078e00ff */
[----:B------:R-:W-:-:S03]  /*4440*/  IABS R4, R19 ;  /* 0x0000001300047213 */ /* 0x000fc60000000000 */
[----:B------:R-:W-:Y:S02]  /*4450*/  IMAD.MOV R6, RZ, RZ, -R6 ;  /* 0x000000ffff067224 */ /* 0x000fe400078e0a06 */
[----:B------:R-:W-:-:S04]  /*4460*/  IMAD.HI.U32 R7, R27, R5, RZ ;  /* 0x000000051b077227 */ /* 0x000fc800078e00ff */
[----:B------:R-:W-:Y:S02]  /*4470*/  IMAD R2, R29, R6, R2 ;  /* 0x000000061d027224 */ /* 0x000fe400078e0202 */
[----:B------:R-:W-:Y:S02]  /*4480*/  IMAD.MOV R6, RZ, RZ, -R7 ;  /* 0x000000ffff067224 */ /* 0x000fe400078e0a07 */
[C---:B------:R-:W-:Y:S01]  /*4490*/  IMAD.HI.U32 R7, R27.reuse, R4, RZ ;  /* 0x000000041b077227 */ /* 0x040fe200078e00ff */
[----:B------:R0:W-:Y:S03]  /*44a0*/  STL [R1+0x14], R2 ;  /* 0x0000140201007387 */ /* 0x0001e60000100800 */
[----:B------:R-:W-:-:S04]  /*44b0*/  IMAD.HI.U32 R10, R27, R3, RZ ;  /* 0x000000031b0a7227 */ /* 0x000fc800078e00ff */
[----:B------:R-:W-:Y:S02]  /*44c0*/  IMAD R5, R29, R6, R5 ;  /* 0x000000061d057224 */ /* 0x000fe400078e0205 */
[----:B0-----:R-:W-:Y:S02]  /*44d0*/  IMAD.MOV.U32 R2, RZ, RZ, R8 ;  /* 0x000000ffff027224 */ /* 0x001fe400078e0008 */
[----:B------:R-:W-:Y:S02]  /*44e0*/  IMAD.MOV R6, RZ, RZ, -R7 ;  /* 0x000000ffff067224 */ /* 0x000fe400078e0a07 */
[----:B------:R-:W-:-:S04]  /*44f0*/  IMAD.HI.U32 R9, R27, R2, RZ ;  /* 0x000000021b097227 */ /* 0x000fc800078e00ff */
[----:B------:R-:W-:Y:S02]  /*4500*/  IMAD.MOV R7, RZ, RZ, -R10 ;  /* 0x000000ffff077224 */ /* 0x000fe400078e0a0a */
[C---:B------:R-:W-:Y:S02]  /*4510*/  IMAD R6, R29.reuse, R6, R4 ;  /* 0x000000061d067224 */ /* 0x040fe400078e0204 */
[----:B------:R-:W-:Y:S01]  /*4520*/  IMAD.MOV R9, RZ, RZ, -R9 ;  /* 0x000000ffff097224 */ /* 0x000fe200078e0a09 */
[----:B---3--:R-:W-:Y:S02]  /*4530*/  IABS R8, R15 ;  /* 0x0000000f00087213 */ /* 0x008fe40000000000 */
[----:B------:R-:W3:Y:S01]  /*4540*/  LDL R15, [R1+0x1438] ;  /* 0x00143800010f7983 */ /* 0x000ee20000100800 */
[----:B------:R-:W-:-:S03]  /*4550*/  IMAD R3, R29, R7, R3 ;  /* 0x000000071d037224 */ /* 0x000fc600078e0203 */
[----:B------:R0:W-:Y:S04]  /*4560*/  STL [R1+0x10], R5 ;  /* 0x0000100501007387 */ /* 0x0001e80000100800 */
[----:B------:R1:W-:Y:S01]  /*4570*/  STL [R1+0xc], R6 ;  /* 0x00000c0601007387 */ /* 0x0003e20000100800 */
[----:B0-----:R-:W-:-:S03]  /*4580*/  IMAD.MOV.U32 R5, RZ, RZ, R8 ;  /* 0x000000ffff057224 */ /* 0x001fc600078e0008 */
[----:B------:R0:W-:Y:S01]  /*4590*/  STL [R1+0x8], R3 ;  /* 0x0000080301007387 */ /* 0x0001e20000100800 */
[----:B------:R-:W-:-:S04]  /*45a0*/  IMAD.HI.U32 R4, R27, R5, RZ ;  /* 0x000000051b047227 */ /* 0x000fc800078e00ff */
[----:B-1----:R-:W-:Y:S02]  /*45b0*/  IMAD R6, R29, R9, R2 ;  /* 0x000000091d067224 */ /* 0x002fe400078e0202 */
[----:B0-----:R-:W-:-:S03]  /*45c0*/  IMAD.MOV R3, RZ, RZ, -R4 ;  /* 0x000000ffff037224 */ /* 0x001fc600078e0a04 */
[----:B------:R0:W-:Y:S01]  /*45d0*/  STL [R1+0x4], R6 ;  /* 0x0000040601007387 */ /* 0x0001e20000100800 */
[----:B-----5:R-:W-:Y:S01]  /*45e0*/  IABS R4, R13 ;  /* 0x0000000d00047213 */ /* 0x020fe20000000000 */
[----:B------:R-:W-:Y:S02]  /*45f0*/  IMAD R8, R29, R3, R5 ;  /* 0x000000031d087224 */ /* 0x000fe400078e0205 */
[----:B------:R-:W5:Y:S01]  /*4600*/  LDL R13, [R1+0x1430] ;  /* 0x00143000010d7983 */ /* 0x000f620000100800 */
[----:B----4-:R-:W-:Y:S01]  /*4610*/  IABS R2, R12 ;  /* 0x0000000c00027213 */ /* 0x010fe20000000000 */
[----:B------:R-:W-:Y:S02]  /*4620*/  IMAD.MOV.U32 R3, RZ, RZ, R4 ;  /* 0x000000ffff037224 */ /* 0x000fe400078e0004 */
[----:B------:R-:W4:Y:S01]  /*4630*/  LDL R12, [R1+0x143c] ;  /* 0x00143c00010c7983 */ /* 0x000f220000100800 */
[----:B------:R-:W-:-:S03]  /*4640*/  IABS R7, R11 ;  /* 0x0000000b00077213 */ /* 0x000fc60000000000 */
[----:B------:R-:W4:Y:S02]  /*4650*/  LDL R11, [R1+0x1434] ;  /* 0x00143400010b7983 */ /* 0x000f240000100800 */
[----:B------:R-:W-:Y:S02]  /*4660*/  IMAD.MOV.U32 R4, RZ, RZ, R7 ;  /* 0x000000ffff047224 */ /* 0x000fe400078e0007 */
[----:B------:R1:W-:Y:S01]  /*4670*/  STL [R1], R8 ;  /* 0x0000000801007387 */ /* 0x0003e20000100800 */
[----:B--2---:R-:W-:-:S03]  /*4680*/  IABS R7, R14 ;  /* 0x0000000e00077213 */ /* 0x004fc60000000000 */
[----:B------:R-:W2:Y:S01]  /*4690*/  LDL R14, [R1+0x1428] ;  /* 0x00142800010e7983 */ /* 0x000ea20000100800 */
[----:B------:R-:W-:-:S05]  /*46a0*/  IABS R28, R28 ;  /* 0x0000001c001c7213 */ /* 0x000fca0000000000 */
[----:B0-----:R-:W-:-:S04]  /*46b0*/  IMAD.HI.U32 R6, R27, R28, RZ ;  /* 0x0000001c1b067227 */ /* 0x001fc800078e00ff */
[----:B------:R-:W-:Y:S02]  /*46c0*/  IMAD.MOV R5, RZ, RZ, -R6 ;  /* 0x000000ffff057224 */ /* 0x000fe400078e0a06 */
[----:B------:R-:W-:-:S04]  /*46d0*/  IMAD.HI.U32 R6, R27, R2, RZ ;  /* 0x000000021b067227 */ /* 0x000fc800078e00ff */
[----:B-1----:R-:W-:-:S04]  /*46e0*/  IMAD.HI.U32 R8, R27, R3, RZ ;  /* 0x000000031b087227 */ /* 0x002fc800078e00ff */
[----:B------:R-:W-:-:S04]  /*46f0*/  IMAD.HI.U32 R9, R27, R4, RZ ;  /* 0x000000041b097227 */ /* 0x000fc800078e00ff */
[C---:B------:R-:W-:Y:S02]  /*4700*/  IMAD R28, R29.reuse, R5, R28 ;  /* 0x000000051d1c7224 */ /* 0x040fe400078e021c */
[----:B------:R-:W-:Y:S02]  /*4710*/  IMAD.MOV R6, RZ, RZ, -R6 ;  /* 0x000000ffff067224 */ /* 0x000fe400078e0a06 */
[----:B------:R-:W-:Y:S02]  /*4720*/  IMAD.MOV.U32 R5, RZ, RZ, R7 ;  /* 0x000000ffff057224 */ /* 0x000fe400078e0007 */
[----:B------:R-:W-:Y:S02]  /*4730*/  IMAD.MOV R7, RZ, RZ, -R8 ;  /* 0x000000ffff077224 */ /* 0x000fe400078e0a08 */
[----:B------:R-:W-:Y:S01]  /*4740*/  IMAD.MOV R9, RZ, RZ, -R9 ;  /* 0x000000ffff097224 */ /* 0x000fe200078e0a09 */
[----:B------:R-:W-:Y:S01]  /*4750*/  STL [R1+0x1780], R28 ;  /* 0x0017801c01007387 */ /* 0x000fe20000100800 */
[----:B------:R-:W-:-:S02]  /*4760*/  IMAD R2, R29, R6, R2 ;  /* 0x000000061d027224 */ /* 0x000fc400078e0202 */
[----:B------:R-:W-:-:S04]  /*4770*/  IMAD.HI.U32 R10, R27, R5, RZ ;  /* 0x000000051b0a7227 */ /* 0x000fc800078e00ff */
[C---:B------:R-:W-:Y:S02]  /*4780*/  IMAD R3, R29.reuse, R7, R3 ;  /* 0x000000071d037224 */ /* 0x040fe400078e0203 */
[----:B------:R-:W-:Y:S01]  /*4790*/  IMAD R4, R29, R9, R4 ;  /* 0x000000091d047224 */ /* 0x000fe200078e0204 */
[----:B---3--:R-:W-:Y:S02]  /*47a0*/  IABS R8, R15 ;  /* 0x0000000f00087213 */ /* 0x008fe40000000000 */
[----:B------:R-:W3:Y:S03]  /*47b0*/  LDL R15, [R1+0x142c] ;  /* 0x00142c00010f7983 */ /* 0x000ee60000100800 */
[----:B------:R-:W-:Y:S01]  /*47c0*/  IMAD.MOV.U32 R6, RZ, RZ, R8 ;  /* 0x000000ffff067224 */ /* 0x000fe200078e0008 */
[----:B------:R-:W-:Y:S01]  /*47d0*/  STL [R1+0x1784], R2 ;  /* 0x0017840201007387 */ /* 0x000fe20000100800 */
[----:B------:R-:W-:-:S03]  /*47e0*/  IMAD.MOV R8, RZ, RZ, -R10 ;  /* 0x000000ffff087224 */ /* 0x000fc600078e0a0a */
[----:B------:R-:W-:Y:S01]  /*47f0*/  STL [R1+0x1788], R3 ;  /* 0x0017880301007387 */ /* 0x000fe20000100800 */
[----:B------:R-:W-:-:S03]  /*4800*/  IMAD.HI.U32 R10, R27, R6, RZ ;  /* 0x000000061b0a7227 */ /* 0x000fc600078e00ff */
[----:B------:R0:W-:Y:S01]  /*4810*/  STL [R1+0x178c], R4 ;  /* 0x00178c0401007387 */ /* 0x0001e20000100800 */
[----:B------:R-:W-:-:S03]  /*4820*/  IMAD R5, R29, R8, R5 ;  /* 0x000000081d057224 */ /* 0x000fc600078e0205 */
[----:B------:R-:W3:Y:S01]  /*4830*/  LDL R17, [R1+0x1424] ;  /* 0x0014240001117983 */ /* 0x000ee20000100800 */
[----:B------:R-:W-:-:S03]  /*4840*/  IMAD.MOV R10, RZ, RZ, -R10 ;  /* 0x000000ffff0a7224 */ /* 0x000fc600078e0a0a */
[----:B------:R-:W3:Y:S04]  /*4850*/  LDL R16, [R1+0x1420] ;  /* 0x0014200001107983 */ /* 0x000ee80000100800 */
[----:B------:R-:W3:Y:S01]  /*4860*/  LDL R18, [R1+0x1418] ;  /* 0x0014180001127983 */ /* 0x000ee20000100800 */
[----:B-----5:R-:W-:Y:S02]  /*4870*/  IABS R9, R13 ;  /* 0x0000000d00097213 */ /* 0x020fe40000000000 */
[----:B----4-:R-:W-:-:S03]  /*4880*/  IABS R7, R12 ;  /* 0x0000000c00077213 */ /* 0x010fc60000000000 */
[----:B------:R-:W-:Y:S01]  /*4890*/  IMAD.MOV.U32 R8, RZ, RZ, R9 ;  /* 0x000000ffff087224 */ /* 0x000fe200078e0009 */
[----:B------:R-:W-:Y:S01]  /*48a0*/  STL [R1+0x1790], R5 ;  /* 0x0017900501007387 */ /* 0x000fe20000100800 */
[----:B------:R-:W-:Y:S02]  /*48b0*/  IMAD R6, R29, R10, R6 ;  /* 0x0000000a1d067224 */ /* 0x000fe400078e0206 */
[----:B------:R-:W-:Y:S01]  /*48c0*/  IMAD.HI.U32 R13, R27, R8, RZ ;  /* 0x000000081b0d7227 */ /* 0x000fe200078e00ff */
[----:B------:R-:W4:Y:S04]  /*48d0*/  LDL R19, [R1+0x141c] ;  /* 0x00141c0001137983 */ /* 0x000f280000100800 */
[----:B------:R-:W-:Y:S04]  /*48e0*/  STL [R1+0x1794], R6 ;  /* 0x0017940601007387 */ /* 0x000fe80000100800 */
[----:B------:R-:W5:Y:S01]  /*48f0*/  LDL R20, [R1+0x1410] ;  /* 0x0014100001147983 */ /* 0x000f620000100800 */
[----:B------:R-:W-:-:S05]  /*4900*/  IABS R11, R11 ;  /* 0x0000000b000b7213 */ /* 0x000fca0000000000 */
[----:B------:R-:W-:Y:S02]  /*4910*/  IMAD.MOV.U32 R9, RZ, RZ, R11 ;  /* 0x000000ffff097224 */ /* 0x000fe400078e000b */
[----:B------:R-:W-:-:S04]  /*4920*/  IMAD.HI.U32 R11, R27, R7, RZ ;  /* 0x000000071b0b7227 */ /* 0x000fc800078e00ff */
[----:B------:R-:W-:-:S04]  /*4930*/  IMAD.MOV R11, RZ, RZ, -R11 ;  /* 0x000000ffff0b7224 */ /* 0x000fc800078e0a0b */
[----:B------:R-:W-:-:S05]  /*4940*/  IMAD R7, R29, R11, R7 ;  /* 0x0000000b1d077224 */ /* 0x000fca00078e0207 */
[----:B------:R-:W-:Y:S01]  /*4950*/  STL [R1+0x1798], R7 ;  /* 0x0017980701007387 */ /* 0x000fe20000100800 */
[----:B--2---:R-:W-:Y:S01]  /*4960*/  IABS R12, R14 ;  /* 0x0000000e000c7213 */ /* 0x004fe20000000000 */
[----:B------:R-:W-:-:S04]  /*4970*/  IMAD.HI.U32 R14, R27, R9, RZ ;  /* 0x000000091b0e7227 */ /* 0x000fc800078e00ff */
[----:B------:R-:W-:Y:S02]  /*4980*/  IMAD.MOV.U32 R10, RZ, RZ, R12 ;  /* 0x000000ffff0a7224 */ /* 0x000fe400078e000c */
[----:B------:R-:W-:Y:S02]  /*4990*/  IMAD.MOV R12, RZ, RZ, -R13 ;  /* 0x000000ffff0c7224 */ /* 0x000fe400078e0a0d */
[----:B------:R-:W-:Y:S02]  /*49a0*/  IMAD.MOV R14, RZ, RZ, -R14 ;  /* 0x000000ffff0e7224 */ /* 0x000fe400078e0a0e */
[C---:B------:R-:W-:Y:S02]  /*49b0*/  IMAD R8, R29.reuse, R12, R8 ;  /* 0x0000000c1d087224 */ /* 0x040fe400078e0208 */
[----:B------:R-:W-:-:S03]  /*49c0*/  IMAD R9, R29, R14, R9 ;  /* 0x0000000e1d097224 */ /* 0x000fc600078e0209 */
[----:B------:R-:W-:Y:S04]  /*49d0*/  STL [R1+0x1768], R8 ;  /* 0x0017680801007387 */ /* 0x000fe80000100800 */
[----:B------:R-:W-:Y:S04]  /*49e0*/  STL [R1+0x176c], R9 ;  /* 0x00176c0901007387 */ /* 0x000fe80000100800 */
[----:B------:R-:W2:Y:S04]  /*49f0*/  LDL R21, [R1+0x1408] ;  /* 0x0014080001157983 */ /* 0x000ea80000100800 */
[----:B------:R-:W2:Y:S04]  /*4a00*/  LDL R22, [R1+0x140c] ;  /* 0x00140c0001167983 */ /* 0x000ea80000100800 */
[----:B------:R-:W2:Y:S01]  /*4a10*/  LDL R24, [R1+0x1414] ;  /* 0x0014140001187983 */ /* 0x000ea20000100800 */
[----:B---3--:R-:W-:Y:S01]  /*4a20*/  IABS R13, R15 ;  /* 0x0000000f000d7213 */ /* 0x008fe20000000000 */
[----:B------:R-:W-:-:S04]  /*4a30*/  IMAD.HI.U32 R15, R27, R10, RZ ;  /* 0x0000000a1b0f7227 */ /* 0x000fc800078e00ff */
[----:B------:R-:W-:Y:S02]  /*4a40*/  IMAD.MOV.U32 R11, RZ, RZ, R13 ;  /* 0x000000ffff0b7224 */ /* 0x000fe400078e000d */
[----:B------:R-:W-:Y:S02]  /*4a50*/  IMAD.MOV R13, RZ, RZ, -R15 ;  /* 0x000000ffff0d7224 */ /* 0x000fe400078e0a0f */
[----:B------:R-:W-:Y:S01]  /*4a60*/  IMAD.HI.U32 R15, R27, R11, RZ ;  /* 0x0000000b1b0f7227 */ /* 0x000fe200078e00ff */
[----:B------:R-:W-:-:S03]  /*4a70*/  IABS R14, R17 ;  /* 0x00000011000e7213 */ /* 0x000fc60000000000 */
[----:B------:R-:W-:Y:S01]  /*4a80*/  IMAD R10, R29, R13, R10 ;  /* 0x0000000d1d0a7224 */ /* 0x000fe200078e020a */
[----:B------:R-:W-:Y:S01]  /*4a90*/  IABS R12, R16 ;  /* 0x00000010000c7213 */ /* 0x000fe20000000000 */
[----:B------:R-:W-:Y:S01]  /*4aa0*/  IMAD.MOV.U32 R13, RZ, RZ, R14 ;  /* 0x000000ffff0d7224 */ /* 0x000fe200078e000e */
[----:B------:R-:W-:Y:S01]  /*4ab0*/  IABS R16, R18 ;  /* 0x0000001200107213 */ /* 0x000fe20000000000 */
[----:B------:R-:W-:Y:S02]  /*4ac0*/  IMAD.MOV R15, RZ, RZ, -R15 ;  /* 0x000000ffff0f7224 */ /* 0x000fe400078e0a0f */
[----:B------:R-:W-:-:S04]  /*4ad0*/  IMAD.HI.U32 R18, R27, R13, RZ ;  /* 0x0000000d1b127227 */ /* 0x000fc800078e00ff */
[----:B------:R-:W-:Y:S02]  /*4ae0*/  IMAD.MOV.U32 R14, RZ, RZ, R16 ;  /* 0x000000ffff0e7224 */ /* 0x000fe400078e0010 */
[----:B------:R-:W-:Y:S01]  /*4af0*/  IMAD.HI.U32 R16, R27, R12, RZ ;  /* 0x0000000c1b107227 */ /* 0x000fe200078e00ff */
[----:B----4-:R-:W-:-:S03]  /*4b00*/  IABS R17, R19 ;  /* 0x0000001300117213 */ /* 0x010fc60000000000 */
[----:B------:R-:W-:Y:S02]  /*4b10*/  IMAD R11, R29, R15, R11 ;  /* 0x0000000f1d0b7224 */ /* 0x000fe400078e020b */
[----:B------:R-:W-:-:S04]  /*4b20*/  IMAD.HI.U32 R19, R27, R14, RZ ;  /* 0x0000000e1b137227 */ /* 0x000fc800078e00ff */
[----:B------:R-:W-:Y:S02]  /*4b30*/  IMAD.MOV.U32 R15, RZ, RZ, R17 ;  /* 0x000000ffff0f7224 */ /* 0x000fe400078e0011 */
[----:B------:R-:W-:Y:S01]  /*4b40*/  IMAD.MOV R17, RZ, RZ, -R18 ;  /* 0x000000ffff117224 */ /* 0x000fe200078e0a12 */
[----:B-----5:R-:W-:Y:S01]  /*4b50*/  IABS R18, R20 ;  /* 0x0000001400127213 */ /* 0x020fe20000000000 */
[----:B------:R-:W-:Y:S02]  /*4b60*/  IMAD.MOV R16, RZ, RZ, -R16 ;  /* 0x000000ffff107224 */ /* 0x000fe400078e0a10 */
[----:B------:R-:W-:Y:S02]  /*4b70*/  IMAD.MOV R19, RZ, RZ, -R19 ;  /* 0x000000ffff137224 */ /* 0x000fe400078e0a13 */
[----:B------:R-:W-:-:S04]  /*4b80*/  IMAD.HI.U32 R20, R27, R15, RZ ;  /* 0x0000000f1b147227 */ /* 0x000fc800078e00ff */
[C---:B------:R-:W-:Y:S02]  /*4b90*/  IMAD R12, R29.reuse, R16, R12 ;  /* 0x000000101d0c7224 */ /* 0x040fe400078e020c */
[----:B------:R-:W-:Y:S02]  /*4ba0*/  IMAD.MOV.U32 R16, RZ, RZ, R18 ;  /* 0x000000ffff107224 */ /* 0x000fe400078e0012 */
[C---:B------:R-:W-:Y:S02]  /*4bb0*/  IMAD R14, R29.reuse, R19, R14 ;  /* 0x000000131d0e7224 */ /* 0x040fe400078e020e */
[----:B------:R-:W-:Y:S02]  /*4bc0*/  IMAD.MOV R18, RZ, RZ, -R20 ;  /* 0x000000ffff127224 */ /* 0x000fe400078e0a14 */
[----:B------:R-:W-:Y:S02]  /*4bd0*/  IMAD R13, R29, R17, R13 ;  /* 0x000000111d0d7224 */ /* 0x000fe400078e020d */
[----:B------:R-:W-:Y:S01]  /*4be0*/  IMAD.HI.U32 R20, R27, R16, RZ ;  /* 0x000000101b147227 */ /* 0x000fe200078e00ff */
[----:B------:R-:W-:Y:S03]  /*4bf0*/  STL [R1+0x1770], R10 ;  /* 0x0017700a01007387 */ /* 0x000fe60000100800 */
[----:B------:R-:W-:Y:S01]  /*4c00*/  IMAD R15, R29, R18, R15 ;  /* 0x000000121d0f7224 */ /* 0x000fe200078e020f */
[----:B------:R-:W3:Y:S01]  /*4c10*/  LDL R23, [R1+0x1400] ;  /* 0x0014000001177983 */ /* 0x000ee20000100800 */
[----:B------:R-:W-:-:S03]  /*4c20*/  IMAD.MOV R20, RZ, RZ, -R20 ;  /* 0x000000ffff147224 */ /* 0x000fc600078e0a14 */
[----:B------:R-:W-:Y:S01]  /*4c30*/  STL [R1+0x1774], R11 ;  /* 0x0017740b01007387 */ /* 0x000fe20000100800 */
[----:B------:R-:W-:-:S03]  /*4c40*/  IMAD R16, R29, R20, R16 ;  /* 0x000000141d107224 */ /* 0x000fc600078e0210 */
[----:B------:R-:W4:Y:S04]  /*4c50*/  LDL R25, [R1+0x1404] ;  /* 0x0014040001197983 */ /* 0x000f280000100800 */
[----:B------:R1:W-:Y:S04]  /*4c60*/  STL [R1+0x1778], R12 ;  /* 0x0017780c01007387 */ /* 0x0003e80000100800 */
[----:B------:R-:W-:Y:S04]  /*4c70*/  STL [R1+0x177c], R13 ;  /* 0x00177c0d01007387 */ /* 0x000fe80000100800 */
[----:B------:R-:W-:Y:S04]  /*4c80*/  STL [R1+0x179c], R14 ;  /* 0x00179c0e01007387 */ /* 0x000fe80000100800 */
[----:B0-----:R-:W5:Y:S04]  /*4c90*/  LDL R4, [R1+0x13e8] ;  /* 0x0013e80001047983 */ /* 0x001f680000100800 */
[----:B------:R-:W4:Y:S04]  /*4ca0*/  LDL R28, [R1+0x13ec] ;  /* 0x0013ec00011c7983 */ /* 0x000f280000100800 */
[----:B------:R-:W-:Y:S04]  /*4cb0*/  STL [R1+0x17a0], R15 ;  /* 0x0017a00f01007387 */ /* 0x000fe80000100800 */
[----:B------:R-:W-:Y:S04]  /*4cc0*/  STL [R1+0x17a4], R16 ;  /* 0x0017a41001007387 */ /* 0x000fe80000100800 */
[----:B-1----:R-:W4:Y:S04]  /*4cd0*/  LDL.LU R12, [R1+0x64] ;  /* 0x00006400010c7983 */ /* 0x002f280000300800 */
[----:B------:R-:W5:Y:S04]  /*4ce0*/  LDL.LU R10, [R1+0x60] ;  /* 0x00006000010a7983 */ /* 0x000f680000300800 */
[----:B------:R-:W5:Y:S04]  /*4cf0*/  LDL.LU R3, [R1+0x5c] ;  /* 0x00005c0001037983 */ /* 0x000f680000300800 */
[----:B------:R-:W5:Y:S01]  /*4d00*/  LDL.LU R2, [R1+0x58] ;  /* 0x0000580001027983 */ /* 0x000f620000300800 */
[----:B--2---:R-:W-:-:S02]  /*4d10*/  IABS R19, R21 ;  /* 0x0000001500137213 */ /* 0x004fc40000000000 */
[----:B------:R-:W-:-:S03]  /*4d20*/  IABS R21, R22 ;  /* 0x0000001600157213 */ /* 0x000fc60000000000 */
[----:B------:R-:W-:Y:S01]  /*4d30*/  IMAD.MOV.U32 R18, RZ, RZ, R19 ;  /* 0x000000ffff127224 */ /* 0x000fe200078e0013 */
[----:B------:R-:W-:Y:S01]  /*4d40*/  IABS R17, R24 ;  /* 0x0000001800117213 */ /* 0x000fe20000000000 */
[----:B------:R-:W-:-:S04]  /*4d50*/  IMAD.MOV.U32 R19, RZ, RZ, R21 ;  /* 0x000000ffff137224 */ /* 0x000fc800078e0015 */
[----:B------:R-:W-:-:S04]  /*4d60*/  IMAD.HI.U32 R21, R27, R17, RZ ;  /* 0x000000111b157227 */ /* 0x000fc800078e00ff */
[----:B------:R-:W-:-:S04]  /*4d70*/  IMAD.MOV R21, RZ, RZ, -R21 ;  /* 0x000000ffff157224 */ /* 0x000fc800078e0a15 */
[----:B------:R-:W-:-:S05]  /*4d80*/  IMAD R17, R29, R21, R17 ;  /* 0x000000151d117224 */ /* 0x000fca00078e0211 */
[----:B------:R0:W-:Y:S04]  /*4d90*/  STL [R1+0x17a8], R17 ;  /* 0x0017a81101007387 */ /* 0x0001e80000100800 */
[----:B0-----:R-:W2:Y:S01]  /*4da0*/  LDL.LU R17, [R1+0x68] ;  /* 0x0000680001117983 */ /* 0x001ea20000300800 */
[----:B------:R-:W-:-:S04]  /*4db0*/  IMAD.HI.U32 R24, R27, R19, RZ ;  /* 0x000000131b187227 */ /* 0x000fc800078e00ff */
[----:B------:R-:W-:-:S04]  /*4dc0*/  IMAD.MOV R24, RZ, RZ, -R24 ;  /* 0x000000ffff187224 */ /* 0x000fc800078e0a18 */
[----:B------:R-:W-:Y:S01]  /*4dd0*/  IMAD R19, R29, R24, R19 ;  /* 0x000000181d137224 */ /* 0x000fe200078e0213 */
[----:B---3--:R-:W-:Y:S01]  /*4de0*/  IABS R22, R23 ;  /* 0x0000001700167213 */ /* 0x008fe20000000000 */
[----:B------:R-:W-:-:S04]  /*4df0*/  IMAD.HI.U32 R23, R27, R18, RZ ;  /* 0x000000121b177227 */ /* 0x000fc800078e00ff */
[----:B------:R-:W-:Y:S02]  /*4e00*/  IMAD.MOV.U32 R20, RZ, RZ, R22 ;  /* 0x000000ffff147224 */ /* 0x000fe400078e0016 */
[----:B------:R-:W-:-:S04]  /*4e10*/  IMAD.MOV R22, RZ, RZ, -R23 ;  /* 0x000000ffff167224 */ /* 0x000fc800078e0a17 */
[----:B------:R-:W-:-:S05]  /*4e20*/  IMAD R18, R29, R22, R18 ;  /* 0x000000161d127224 */ /* 0x000fca00078e0212 */
[----:B------:R-:W-:Y:S04]  /*4e30*/  STL [R1+0x17ac], R18 ;  /* 0x0017ac1201007387 */ /* 0x000fe80000100800 */
[----:B------:R0:W-:Y:S04]  /*4e40*/  STL [R1+0x17b0], R19 ;  /* 0x0017b01301007387 */ /* 0x0001e80000100800 */
[----:B------:R-:W3:Y:S01]  /*4e50*/  LDL R11, [R1+0x13f0] ;  /* 0x0013f000010b7983 */ /* 0x000ee20000100800 */
[----:B----4-:R-:W-:Y:S02]  /*4e60*/  ISETP.GT.U32.AND P4, PT, R26, R12, PT ;  /* 0x0000000c1a00720c */ /* 0x010fe40003f84070 */
[----:B------:R-:W-:-:S02]  /*4e70*/  IABS R24, R28 ;  /* 0x0000001c00187213 */ /* 0x000fc40000000000 */
[----:B------:R-:W4:Y:S01]  /*4e80*/  LDL.LU R28, [R1+0x54] ;  /* 0x00005400011c7983 */ /* 0x000f220000300800 */
[----:B------:R-:W-:-:S03]  /*4e90*/  IABS R23, R25 ;  /* 0x0000001900177213 */ /* 0x000fc60000000000 */
[----:B------:R-:W3:Y:S04]  /*4ea0*/  LDL.LU R16, [R1+0x50] ;  /* 0x0000500001107983 */ /* 0x000ee80000300800 */
[----:B------:R-:W3:Y:S01]  /*4eb0*/  LDL.LU R15, [R1+0x4c] ;  /* 0x00004c00010f7983 */ /* 0x000ee20000300800 */
[----:B------:R-:W-:-:S03]  /*4ec0*/  @!P4 IMAD.IADD R12, R12, 0x1, -R26 ;  /* 0x000000010c0cc824 */ /* 0x000fc600078e0a1a */
[----:B------:R-:W3:Y:S02]  /*4ed0*/  LDL.LU R14, [R1+0x48] ;  /* 0x00004800010e7983 */ /* 0x000ee40000300800 */
[----:B------:R-:W-:Y:S02]  /*4ee0*/  ISETP.GT.U32.AND P4, PT, R26, R12, PT ;  /* 0x0000000c1a00720c */ /* 0x000fe40003f84070 */
[----:B------:R-:W3:Y:S04]  /*4ef0*/  LDL.LU R13, [R1+0x44] ;  /* 0x00004400010d7983 */ /* 0x000ee80000300800 */
[----:B------:R-:W3:Y:S01]  /*4f00*/  LDL.LU R9, [R1+0x40] ;  /* 0x0000400001097983 */ /* 0x000ee20000300800 */
[----:B------:R-:W-:-:S03]  /*4f10*/  IMAD.MOV.U32 R21, RZ, RZ, R23 ;  /* 0x000000ffff157224 */ /* 0x000fc600078e0017 */
[----:B0-----:R-:W3:Y:S01]  /*4f20*/  LDL.LU R19, [R1+0x38] ;  /* 0x0000380001137983 */ /* 0x001ee20000300800 */
[----:B-----5:R-:W-:-:S03]  /*4f30*/  IABS R23, R4 ;  /* 0x0000000400177213 */ /* 0x020fc60000000000 */
[----:B------:R-:W5:Y:S01]  /*4f40*/  LDL.LU R8, [R1+0x34] ;  /* 0x0000340001087983 */ /* 0x000f620000300800 */
[----:B------:R-:W-:-:S03]  /*4f50*/  @!P4 IMAD.IADD R12, R12, 0x1, -R26 ;  /* 0x000000010c0cc824 */ /* 0x000fc600078e0a1a */
[----:B------:R-:W5:Y:S04]  /*4f60*/  LDL.LU R7, [R1+0x30] ;  /* 0x0000300001077983 */ /* 0x000f680000300800 */
[----:B------:R-:W5:Y:S04]  /*4f70*/  LDL.LU R6, [R1+0x188] ;  /* 0x0001880001067983 */ /* 0x000f680000300800 */
[----:B------:R-:W5:Y:S04]  /*4f80*/  LDL.LU R5, [R1+0x190] ;  /* 0x0001900001057983 */ /* 0x000f680000300800 */
[----:B------:R-:W5:Y:S01]  /*4f90*/  LDL.LU R4, [R1+0x180] ;  /* 0x0001800001047983 */ /* 0x000f620000300800 */
[----:B--2---:R-:W-:-:S13]  /*4fa0*/  ISETP.GT.U32.AND P3, PT, R26, R17, PT ;  /* 0x000000111a00720c */ /* 0x004fda0003f64070 */
[----:B------:R-:W-:-:S05]  /*4fb0*/  @!P3 IMAD.IADD R17, R17, 0x1, -R26 ;  /* 0x000000011111b824 */ /* 0x000fca00078e0a1a */
[----:B------:R-:W-:-:S13]  /*4fc0*/  ISETP.GT.U32.AND P3, PT, R26, R17, PT ;  /* 0x000000111a00720c */ /* 0x000fda0003f64070 */
[----:B------:R-:W-:Y:S02]  /*4fd0*/  @!P3 IMAD.IADD R17, R17, 0x1, -R26 ;  /* 0x000000011111b824 */ /* 0x000fe400078e0a1a */
[----:B------:R-:W2:Y:S01]  /*4fe0*/  LDL.LU R26, [R1+0x3c] ;  /* 0x00003c00011a7983 */ /* 0x000ea20000300800 */
[C---:B------:R-:W-:Y:S02]  /*4ff0*/  ISETP.GT.U32.AND P0, PT, R29.reuse, R2, PT ;  /* 0x000000021d00720c */ /* 0x040fe40003f04070 */
[C---:B------:R-:W-:Y:S02]  /*5000*/  ISETP.GT.U32.AND P5, PT, R29.reuse, R0, PT ;  /* 0x000000001d00720c */ /* 0x040fe40003fa4070 */
[C---:B------:R-:W-:Y:S02]  /*5010*/  ISETP.GT.U32.AND P2, PT, R29.reuse, R3, PT ;  /* 0x000000031d00720c */ /* 0x040fe40003f44070 */
[----:B------:R-:W-:-:S07]  /*5020*/  ISETP.GT.U32.AND P1, PT, R29, R10, PT ;  /* 0x0000000a1d00720c */ /* 0x000fce0003f24070 */
[--C-:B------:R-:W-:Y:S02]  /*5030*/  @!P0 IMAD.IADD R2, R2, 0x1, -R29.reuse ;  /* 0x0000000102028824 */ /* 0x100fe400078e0a1d */
[--C-:B------:R-:W-:Y:S02]  /*5040*/  @!P5 IMAD.IADD R0, R0, 0x1, -R29.reuse ;  /* 0x000000010000d824 */ /* 0x100fe400078e0a1d */
[--C-:B------:R-:W-:Y:S01]  /*5050*/  @!P2 IMAD.IADD R3, R3, 0x1, -R29.reuse ;  /* 0x000000010303a824 */ /* 0x100fe200078e0a1d */
[C---:B------:R-:W-:Y:S02]  /*5060*/  ISETP.GT.U32.AND P6, PT, R29.reuse, R2, PT ;  /* 0x000000021d00720c */ /* 0x040fe40003fc4070 */
[----:B------:R-:W-:Y:S01]  /*5070*/  ISETP.GT.U32.AND P5, PT, R29, R0, PT ;  /* 0x000000001d00720c */ /* 0x000fe20003fa4070 */
[----:B------:R-:W-:Y:S02]  /*5080*/  @!P1 IMAD.IADD R10, R10, 0x1, -R29 ;  /* 0x000000010a0a9824 */ /* 0x000fe400078e0a1d */
[----:B------:R-:W-:Y:S01]  /*5090*/  IMAD.HI.U32 R25, R27, R20, RZ ;  /* 0x000000141b197227 */ /* 0x000fe200078e00ff */
[----:B------:R-:W-:-:S02]  /*50a0*/  ISETP.GT.U32.AND P0, PT, R29, R3, PT ;  /* 0x000000031d00720c */ /* 0x000fc40003f04070 */
[----:B------:R-:W-:-:S05]  /*50b0*/  ISETP.GT.U32.AND P1, PT, R29, R10, PT ;  /* 0x0000000a1d00720c */ /* 0x000fca0003f24070 */
[--C-:B------:R-:W-:Y:S02]  /*50c0*/  @!P6 IMAD.IADD R2, R2, 0x1, -R29.reuse ;  /* 0x000000010202e824 */ /* 0x100fe400078e0a1d */
[----:B------:R-:W-:Y:S02]  /*50d0*/  @!P5 IMAD.IADD R0, R0, 0x1, -R29 ;  /* 0x000000010000d824 */ /* 0x000fe400078e0a1d */
[----:B------:R-:W-:Y:S02]  /*50e0*/  IMAD.MOV R22, RZ, RZ, -R25 ;  /* 0x000000ffff167224 */ /* 0x000fe400078e0a19 */
[----:B------:R-:W-:-:S04]  /*50f0*/  IMAD.HI.U32 R25, R27, R21, RZ ;  /* 0x000000151b197227 */ /* 0x000fc800078e00ff */
[C---:B------:R-:W-:Y:S02]  /*5100*/  IMAD R20, R29.reuse, R22, R20 ;  /* 0x000000161d147224 */ /* 0x040fe400078e0214 */
[----:B------:R-:W-:Y:S02]  /*5110*/  IMAD.MOV.U32 R22, RZ, RZ, R23 ;  /* 0x000000ffff167224 */ /* 0x000fe400078e0017 */
[----:B------:R-:W-:Y:S02]  /*5120*/  IMAD.MOV.U32 R23, RZ, RZ, R24 ;  /* 0x000000ffff177224 */ /* 0x000fe400078e0018 */
[----:B------:R-:W-:Y:S01]  /*5130*/  IMAD.MOV R24, RZ, RZ, -R25 ;  /* 0x000000ffff187224 */ /* 0x000fe200078e0a19 */
[C---:B----4-:R-:W-:Y:S02]  /*5140*/  ISETP.GT.U32.AND P2, PT, R29.reuse, R28, PT ;  /* 0x0000001c1d00720c */ /* 0x050fe40003f44070 */
[C---:B---3--:R-:W-:Y:S02]  /*5150*/  ISETP.GT.U32.AND P3, PT, R29.reuse, R16, PT ;  /* 0x000000101d00720c */ /* 0x048fe40003f64070 */
[----:B------:R-:W-:-:S09]  /*5160*/  ISETP.GT.U32.AND P4, PT, R29, R15, PT ;  /* 0x0000000f1d00720c */ /* 0x000fd20003f84070 */
[--C-:B------:R-:W-:Y:S01]  /*5170*/  @!P2 IMAD.IADD R28, R28, 0x1, -R29.reuse ;  /* 0x000000011c1ca824 */ /* 0x100fe200078e0a1d */
[C---:B------:R-:W-:Y:S01]  /*5180*/  ISETP.GT.U32.AND P5, PT, R29.reuse, R14, PT ;  /* 0x0000000e1d00720c */ /* 0x040fe20003fa4070 */
[--C-:B------:R-:W-:Y:S01]  /*5190*/  @!P3 IMAD.IADD R16, R16, 0x1, -R29.reuse ;  /* 0x000000011010b824 */ /* 0x100fe200078e0a1d */
[----:B------:R-:W-:Y:S01]  /*51a0*/  ISETP.GT.U32.AND P2, PT, R29, R19, PT ;  /* 0x000000131d00720c */ /* 0x000fe20003f44070 */
[----:B------:R-:W-:Y:S01]  /*51b0*/  @!P4 IMAD.IADD R15, R15, 0x1, -R29 ;  /* 0x000000010f0fc824 */ /* 0x000fe200078e0a1d */
[C---:B-----5:R-:W-:Y:S02]  /*51c0*/  ISETP.GT.U32.AND P3, PT, R29.reuse, R8, PT ;  /* 0x000000081d00720c */ /* 0x060fe40003f64070 */
[----:B------:R-:W-:-:S07]  /*51d0*/  ISETP.GT.U32.AND P4, PT, R29, R7, PT ;  /* 0x000000071d00720c */ /* 0x000fce0003f84070 */
[----:B------:R-:W-:Y:S02]  /*51e0*/  @!P5 IMAD.IADD R14, R14, 0x1, -R29 ;  /* 0x000000010e0ed824 */ /* 0x000fe400078e0a1d */
[----:B------:R-:W-:Y:S02]  /*51f0*/  IMAD R21, R29, R24, R21 ;  /* 0x000000181d157224 */ /* 0x000fe400078e0215 */
[--C-:B------:R-:W-:Y:S01]  /*5200*/  @!P2 IMAD.IADD R19, R19, 0x1, -R29.reuse ;  /* 0x000000011313a824 */ /* 0x100fe200078e0a1d */
[C---:B------:R-:W-:Y:S01]  /*5210*/  ISETP.GT.U32.AND P2, PT, R29.reuse, R16, PT ;  /* 0x000000101d00720c */ /* 0x040fe20003f44070 */
[--C-:B------:R-:W-:Y:S01]  /*5220*/  @!P1 IMAD.IADD R10, R10, 0x1, -R29.reuse ;  /* 0x000000010a0a9824 */ /* 0x100fe200078e0a1d */
[----:B------:R-:W-:Y:S01]  /*5230*/  ISETP.GT.U32.AND P1, PT, R29, R13, PT ;  /* 0x0000000d1d00720c */ /* 0x000fe20003f24070 */
[----:B------:R-:W-:Y:S01]  /*5240*/  IMAD.HI.U32 R24, R27, R23, RZ ;  /* 0x000000171b187227 */ /* 0x000fe200078e00ff */
[----:B------:R-:W-:Y:S03]  /*5250*/  STL [R1+0x68], R17 ;  /* 0x0000681101007387 */ /* 0x000fe60000100800 */
[----:B------:R-:W-:-:S02]  /*5260*/  @!P0 IMAD.IADD R3, R3, 0x1, -R29 ;  /* 0x0000000103038824 */ /* 0x000fc400078e0a1d */
[--C-:B------:R-:W-:Y:S01]  /*5270*/  @!P3 IMAD.IADD R8, R8, 0x1, -R29.reuse ;  /* 0x000000010808b824 */ /* 0x100fe200078e0a1d */
[----:B------:R-:W-:Y:S01]  /*5280*/  ISETP.GT.U32.AND P3, PT, R29, R15, PT ;  /* 0x0000000f1d00720c */ /* 0x000fe20003f64070 */
[----:B------:R-:W-:Y:S01]  /*5290*/  STL [R1+0x64], R12 ;  /* 0x0000640c01007387 */ /* 0x000fe20000100800 */
[----:B------:R-:W-:Y:S01]  /*52a0*/  @!P4 IMAD.IADD R7, R7, 0x1, -R29 ;  /* 0x000000010707c824 */ /* 0x000fe200078e0a1d */
[C---:B------:R-:W-:Y:S01]  /*52b0*/  ISETP.GT.U32.AND P4, PT, R29.reuse, R14, PT ;  /* 0x0000000e1d00720c */ /* 0x040fe20003f84070 */
[----:B------:R-:W-:Y:S01]  /*52c0*/  IMAD.MOV R24, RZ, RZ, -R24 ;  /* 0x000000ffff187224 */ /* 0x000fe200078e0a18 */
[----:B------:R-:W-:Y:S01]  /*52d0*/  STL [R1+0x1764], R0 ;  /* 0x0017640001007387 */ /* 0x000fe20000100800 */
[----:B------:R-:W-:-:S03]  /*52e0*/  ISETP.GT.U32.AND P5, PT, R29, R6, PT ;  /* 0x000000061d00720c */ /* 0x000fc60003fa4070 */
[----:B------:R-:W-:Y:S01]  /*52f0*/  STL [R1+0x60], R10 ;  /* 0x0000600a01007387 */ /* 0x000fe20000100800 */
[----:B------:R-:W-:-:S03]  /*5300*/  IMAD R23, R29, R24, R23 ;  /* 0x000000181d177224 */ /* 0x000fc600078e0217 */
[----:B------:R0:W-:Y:S01]  /*5310*/  STL [R1+0x5c], R3 ;  /* 0x00005c0301007387 */ /* 0x0001e20000100800 */
[----:B------:R-:W-:Y:S01]  /*5320*/  IABS R24, R11 ;  /* 0x0000000b00187213 */ /* 0x000fe20000000000 */
[--C-:B------:R-:W-:Y:S01]  /*5330*/  @!P2 IMAD.IADD R16, R16, 0x1, -R29.reuse ;  /* 0x000000011010a824 */ /* 0x100fe200078e0a1d */
[----:B------:R-:W-:Y:S01]  /*5340*/  ISETP.GT.U32.AND P0, PT, R29, R9, PT ;  /* 0x000000091d00720c */ /* 0x000fe20003f04070 */
[----:B0-----:R-:W3:Y:S04]  /*5350*/  LDL.LU R3, [R1+0x164] ;  /* 0x0001640001037983 */ /* 0x001ee80000300800 */
[----:B------:R-:W4:Y:S01]  /*5360*/  LDL.LU R12, [R1+0x178] ;  /* 0x00017800010c7983 */ /* 0x000f220000300800 */
[----:B------:R-:W-:-:S03]  /*5370*/  @!P1 IMAD.IADD R13, R13, 0x1, -R29 ;  /* 0x000000010d0d9824 */ /* 0x000fc600078e0a1d */
[----:B------:R-:W5:Y:S01]  /*5380*/  LDL.LU R11, [R1+0x17c] ;  /* 0x00017c00010b7983 */ /* 0x000f620000300800 */
[----:B------:R-:W-:-:S03]  /*5390*/  @!P3 IMAD.IADD R15, R15, 0x1, -R29 ;  /* 0x000000010f0fb824 */ /* 0x000fc600078e0a1d */
[----:B------:R0:W-:Y:S01]  /*53a0*/  STL [R1+0x58], R2 ;  /* 0x0000580201007387 */ /* 0x0001e20000100800 */
[----:B------:R-:W-:-:S03]  /*53b0*/  ISETP.GT.U32.AND P1, PT, R29, R5, PT ;  /* 0x000000051d00720c */ /* 0x000fc60003f24070 */
[----:B------:R-:W5:Y:S01]  /*53c0*/  LDL.LU R10, [R1+0x16c] ;  /* 0x00016c00010a7983 */ /* 0x000f620000300800 */
[----:B------:R-:W-:-:S03]  /*53d0*/  @!P4 IMAD.IADD R14, R14, 0x1, -R29 ;  /* 0x000000010e0ec824 */ /* 0x000fc600078e0a1d */
[----:B0-----:R-:W5:Y:S01]  /*53e0*/  LDL.LU R2, [R1+0x168] ;  /* 0x0001680001027983 */ /* 0x001f620000300800 */
[--C-:B------:R-:W-:Y:S01]  /*53f0*/  @!P5 IMAD.IADD R6, R6, 0x1, -R29.reuse ;  /* 0x000000010606d824 */ /* 0x100fe200078e0a1d */
[----:B------:R-:W-:Y:S01]  /*5400*/  ISETP.GT.U32.AND P5, PT, R29, R13, PT ;  /* 0x0000000d1d00720c */ /* 0x000fe20003fa4070 */
[----:B------:R-:W-:-:S03]  /*5410*/  @!P0 IMAD.IADD R9, R9, 0x1, -R29 ;  /* 0x0000000109098824 */ /* 0x000fc600078e0a1d */
[----:B------:R-:W-:Y:S02]  /*5420*/  @!P1 IMAD.IADD R5, R5, 0x1, -R29 ;  /* 0x0000000105059824 */ /* 0x000fe400078e0a1d */
[----:B------:R-:W-:-:S07]  /*5430*/  ISETP.GT.U32.AND P1, PT, R29, R9, PT ;  /* 0x000000091d00720c */ /* 0x000fce0003f24070 */
[----:B------:R-:W-:-:S06]  /*5440*/  @!P5 IMAD.IADD R13, R13, 0x1, -R29 ;  /* 0x000000010d0dd824 */ /* 0x000fcc00078e0a1d */
[----:B------:R-:W-:Y:S01]  /*5450*/  @!P1 IMAD.IADD R9, R9, 0x1, -R29 ;  /* 0x0000000109099824 */ /* 0x000fe200078e0a1d */
[----:B--2---:R-:W-:-:S13]  /*5460*/  ISETP.GT.U32.AND P6, PT, R29, R26, PT ;  /* 0x0000001a1d00720c */ /* 0x004fda0003fc4070 */
[----:B------:R-:W-:Y:S01]  /*5470*/  @!P6 IMAD.IADD R26, R26, 0x1, -R29 ;  /* 0x000000011a1ae824 */ /* 0x000fe200078e0a1d */
[----:B------:R-:W-:-:S13]  /*5480*/  ISETP.GT.U32.AND P6, PT, R29, R28, PT ;  /* 0x0000001c1d00720c */ /* 0x000fda0003fc4070 */
[----:B------:R-:W-:-:S05]  /*5490*/  @!P6 IMAD.IADD R28, R28, 0x1, -R29 ;  /* 0x000000011c1ce824 */ /* 0x000fca00078e0a1d */
[----:B------:R0:W-:Y:S04]  /*54a0*/  STL [R1+0x54], R28 ;  /* 0x0000541c01007387 */ /* 0x0001e80000100800 */
[----:B0-----:R-:W2:Y:S04]  /*54b0*/  LDL.LU R28, [R1+0x148] ;  /* 0x00014800011c7983 */ /* 0x001ea80000300800 */
[----:B------:R0:W-:Y:S04]  /*54c0*/  STL [R1+0x50], R16 ;  /* 0x0000501001007387 */ /* 0x0001e80000100800 */
[----:B------:R-:W2:Y:S04]  /*54d0*/  LDL.LU R18, [R1+0x15c] ;  /* 0x00015c0001127983 */ /* 0x000ea80000300800 */
[----:B------:R1:W-:Y:S04]  /*54e0*/  STL [R1+0x4c], R15 ;  /* 0x00004c0f01007387 */ /* 0x0003e80000100800 */
[----:B------:R-:W2:Y:S04]  /*54f0*/  LDL.LU R17, [R1+0x160] ;  /* 0x0001600001117983 */ /* 0x000ea80000300800 */
[----:B------:R-:W-:Y:S04]  /*5500*/  STL [R1+0x48], R14 ;  /* 0x0000480e01007387 */ /* 0x000fe80000100800 */
[----:B0-----:R-:W2:Y:S04]  /*5510*/  LDL.LU R16, [R1+0x158] ;  /* 0x0001580001107983 */ /* 0x001ea80000300800 */
[----:B-1----:R-:W2:Y:S04]  /*5520*/  LDL.LU R15, [R1+0x154] ;  /* 0x00015400010f7983 */ /* 0x002ea80000300800 */
[----:B------:R0:W-:Y:S04]  /*5530*/  STL [R1+0x44], R13 ;  /* 0x0000440d01007387 */ /* 0x0001e80000100800 */
[----:B0-----:R-:W2:Y:S04]  /*5540*/  LDL.LU R13, [R1+0x128] ;  /* 0x00012800010d7983 */ /* 0x001ea80000300800 */
[----:B------:R-:W2:Y:S04]  /*5550*/  LDL.LU R14, [R1+0x13c] ;  /* 0x00013c00010e7983 */ /* 0x000ea80000300800 */
[----:B------:R0:W-:Y:S04]  /*5560*/  STL [R1+0x40], R9 ;  /* 0x0000400901007387 */ /* 0x0001e80000100800 */
[----:B0-----:R-:W2:Y:S01]  /*5570*/  LDL.LU R9, [R1+0x144] ;  /* 0x0001440001097983 */ /* 0x001ea20000300800 */
[----:B------:R-:W-:-:S02]  /*5580*/  ISETP.GT.U32.AND P0, PT, R29, R4, PT ;  /* 0x000000041d00720c */ /* 0x000fc40003f04070 */
[----:B------:R-:W-:-:S11]  /*5590*/  ISETP.GT.U32.AND P2, PT, R29, R19, PT ;  /* 0x000000131d00720c */ /* 0x000fd60003f44070 */
[--C-:B------:R-:W-:Y:S01]  /*55a0*/  @!P0 IMAD.IADD R4, R4, 0x1, -R29.reuse ;  /* 0x0000000104048824 */ /* 0x100fe200078e0a1d */
[C---:B------:R-:W-:Y:S02]  /*55b0*/  ISETP.GT.U32.AND P0, PT, R29.reuse, R26, PT ;  /* 0x0000001a1d00720c */ /* 0x040fe40003f04070 */
[C---:B------:R-:W-:Y:S02]  /*55c0*/  ISETP.GT.U32.AND P3, PT, R29.reuse, R8, PT ;  /* 0x000000081d00720c */ /* 0x040fe40003f64070 */
[----:B------:R-:W-:Y:S01]  /*55d0*/  ISETP.GT.U32.AND P6, PT, R29, R4, PT ;  /* 0x000000041d00720c */ /* 0x000fe20003fc4070 */
[----:B------:R-:W-:Y:S01]  /*55e0*/  @!P2 IMAD.IADD R19, R19, 0x1, -R29 ;  /* 0x000000011313a824 */ /* 0x000fe200078e0a1d */
[----:B------:R-:W-:-:S07]  /*55f0*/  ISETP.GT.U32.AND P4, PT, R29, R7, PT ;  /* 0x000000071d00720c */ /* 0x000fce0003f84070 */
[--C-:B------:R-:W-:Y:S01]  /*5600*/  @!P0 IMAD.IADD R26, R26, 0x1, -R29.reuse ;  /* 0x000000011a1a8824 */ /* 0x100fe200078e0a1d */
[C---:B------:R-:W-:Y:S01]  /*5610*/  ISETP.GT.U32.AND P5, PT, R29.reuse, R6, PT ;  /* 0x000000061d00720c */ /* 0x040fe20003fa4070 */
[--C-:B------:R-:W-:Y:S02]  /*5620*/  @!P3 IMAD.IADD R8, R8, 0x1, -R29.reuse ;  /* 0x000000010808b824 */ /* 0x100fe400078e0a1d */
[--C-:B------:R-:W-:Y:S01]  /*5630*/  @!P6 IMAD.IADD R4, R4, 0x1, -R29.reuse ;  /* 0x000000010404e824 */ /* 0x100fe200078e0a1d */
[C---:B---3--:R-:W-:Y:S02]  /*5640*/  ISETP.GT.U32.AND P0, PT, R29.reuse, R3, PT ;  /* 0x000000031d00720c */ /* 0x048fe40003f04070 */
[C---:B----4-:R-:W-:Y:S02]  /*5650*/  ISETP.GT.U32.AND P2, PT, R29.reuse, R12, PT ;  /* 0x0000000c1d00720c */ /* 0x050fe40003f44070 */
[C---:B------:R-:W-:Y:S02]  /*5660*/  ISETP.GT.U32.AND P1, PT, R29.reuse, R5, PT ;  /* 0x000000051d00720c */ /* 0x040fe40003f24070 */
[----:B-----5:R-:W-:Y:S01]  /*5670*/  ISETP.GT.U32.AND P3, PT, R29, R11, PT ;  /* 0x0000000b1d00720c */ /* 0x020fe20003f64070 */
[----:B------:R-:W-:-:S06]  /*5680*/  @!P4 IMAD.IADD R7, R7, 0x1, -R29 ;  /* 0x000000010707c824 */ /* 0x000fcc00078e0a1d */
[--C-:B------:R-:W-:Y:S02]  /*5690*/  @!P0 IMAD.IADD R3, R3, 0x1, -R29.reuse ;  /* 0x0000000103038824 */ /* 0x100fe400078e0a1d */
[--C-:B------:R-:W-:Y:S01]  /*56a0*/  @!P2 IMAD.IADD R12, R12, 0x1, -R29.reuse ;  /* 0x000000010c0ca824 */ /* 0x100fe200078e0a1d */
[----:B------:R-:W-:Y:S01]  /*56b0*/  ISETP.GT.U32.AND P4, PT, R29, R10, PT ;  /* 0x0000000a1d00720c */ /* 0x000fe20003f84070 */
[--C-:B------:R-:W-:Y:S02]  /*56c0*/  @!P5 IMAD.IADD R6, R6, 0x1, -R29.reuse ;  /* 0x000000010606d824 */ /* 0x100fe400078e0a1d */
[--C-:B------:R-:W-:Y:S01]  /*56d0*/  @!P3 IMAD.IADD R11, R11, 0x1, -R29.reuse ;  /* 0x000000010b0bb824 */ /* 0x100fe200078e0a1d */
[----:B------:R-:W-:Y:S01]  /*56e0*/  ISETP.GT.U32.AND P5, PT, R29, R2, PT ;  /* 0x000000021d00720c */ /* 0x000fe20003fa4070 */
[--C-:B------:R-:W-:Y:S01]  /*56f0*/  @!P1 IMAD.IADD R5, R5, 0x1, -R29.reuse ;  /* 0x0000000105059824 */ /* 0x100fe200078e0a1d */
[----:B------:R-:W-:Y:S04]  /*5700*/  STL [R1+0x3c], R26 ;  /* 0x00003c1a01007387 */ /* 0x000fe80000100800 */
[----:B------:R-:W-:Y:S03]  /*5710*/  STL [R1+0x38], R19 ;  /* 0x0000381301007387 */ /* 0x000fe60000100800 */
[--C-:B------:R-:W-:Y:S01]  /*5720*/  @!P4 IMAD.IADD R10, R10, 0x1, -R29.reuse ;  /* 0x000000010a0ac824 */ /* 0x100fe200078e0a1d */
[----:B------:R0:W-:Y:S04]  /*5730*/  STL [R1+0x34], R8 ;  /* 0x0000340801007387 */ /* 0x0001e80000100800 */
[----:B------:R1:W-:Y:S04]  /*5740*/  STL [R1+0x30], R7 ;  /* 0x0000300701007387 */ /* 0x0003e80000100800 */
[----:B------:R3:W-:Y:S04]  /*5750*/  STL [R1+0x188], R6 ;  /* 0x0001880601007387 */ /* 0x0007e80000100800 */
[----:B0-----:R-:W4:Y:S04]  /*5760*/  LDL.LU R8, [R1+0x134] ;  /* 0x0001340001087983 */ /* 0x001f280000300800 */
[----:B------:R0:W-:Y:S04]  /*5770*/  STL [R1+0x190], R5 ;  /* 0x0001900501007387 */ /* 0x0001e80000100800 */
[----:B-1----:R-:W5:Y:S01]  /*5780*/  LDL.LU R7, [R1+0x12c] ;  /* 0x00012c0001077983 */ /* 0x002f620000300800 */
[----:B------:R-:W-:-:S03]  /*5790*/  @!P5 IMAD.IADD R2, R2, 0x1, -R29 ;  /* 0x000000010202d824 */ /* 0x000fc600078e0a1d */
[----:B---3--:R-:W3:Y:S04]  /*57a0*/  LDL.LU R6, [R1+0x110] ;  /* 0x0001100001067983 */ /* 0x008ee80000300800 */
[----:B------:R1:W-:Y:S04]  /*57b0*/  STL [R1+0x180], R4 ;  /* 0x0001800401007387 */ /* 0x0003e80000100800 */
[----:B0-----:R-:W3:Y:S04]  /*57c0*/  LDL.LU R5, [R1+0x120] ;  /* 0x0001200001057983 */ /* 0x001ee80000300800 */
[----:B-1----:R-:W3:Y:S01]  /*57d0*/  LDL.LU R4, [R1+0x124] ;  /* 0x0001240001047983 */ /* 0x002ee20000300800 */
[----:B--2---:R-:W-:-:S02]  /*57e0*/  ISETP.GT.U32.AND P6, PT, R29, R18, PT ;  /* 0x000000121d00720c */ /* 0x004fc40003fc4070 */
[C---:B------:R-:W-:Y:S02]  /*57f0*/  ISETP.GT.U32.AND P0, PT, R29.reuse, R17, PT ;  /* 0x000000111d00720c */ /* 0x040fe40003f04070 */
[----:B------:R-:W-:-:S09]  /*5800*/  ISETP.GT.U32.AND P2, PT, R29, R16, PT ;  /* 0x000000101d00720c */ /* 0x000fd20003f44070 */
[--C-:B------:R-:W-:Y:S01]  /*5810*/  @!P6 IMAD.IADD R18, R18, 0x1, -R29.reuse ;  /* 0x000000011212e824 */ /* 0x100fe200078e0a1d */
[C---:B------:R-:W-:Y:S02]  /*5820*/  ISETP.GT.U32.AND P6, PT, R29.reuse, R3, PT ;  /* 0x000000031d00720c */ /* 0x040fe40003fc4070 */
[----:B------:R-:W-:Y:S01]  /*5830*/  ISETP.GT.U32.AND P1, PT, R29, R28, PT ;  /* 0x0000001c1d00720c */ /* 0x000fe20003f24070 */
[--C-:B------:R-:W-:Y:S01]  /*5840*/  @!P0 IMAD.IADD R17, R17, 0x1, -R29.reuse ;  /* 0x0000000111118824 */ /* 0x100fe200078e0a1d */
[C---:B------:R-:W-:Y:S02]  /*5850*/  ISETP.GT.U32.AND P3, PT, R29.reuse, R15, PT ;  /* 0x0000000f1d00720c */ /* 0x040fe40003f64070 */
[C---:B------:R-:W-:Y:S01]  /*5860*/  ISETP.GT.U32.AND P0, PT, R29.reuse, R12, PT ;  /* 0x0000000c1d00720c */ /* 0x040fe20003f04070 */
[----:B------:R-:W-:Y:S01]  /*5870*/  @!P2 IMAD.IADD R16, R16, 0x1, -R29 ;  /* 0x000000011010a824 */ /* 0x000fe200078e0a1d */
[C---:B------:R-:W-:Y:S02]  /*5880*/  ISETP.GT.U32.AND P2, PT, R29.reuse, R11, PT ;  /* 0x0000000b1d00720c */ /* 0x040fe40003f44070 */
[----:B------:R-:W-:-:S03]  /*5890*/  ISETP.GT.U32.AND P4, PT, R29, R13, PT ;  /* 0x0000000d1d00720c */ /* 0x000fc60003f84070 */
[--C-:B------:R-:W-:Y:S02]  /*58a0*/  @!P6 IMAD.IADD R3, R3, 0x1, -R29.reuse ;  /* 0x000000010303e824 */ /* 0x100fe400078e0a1d */
[--C-:B------:R-:W-:Y:S01]  /*58b0*/  @!P1 IMAD.IADD R28, R28, 0x1, -R29.reuse ;  /* 0x000000011c1c9824 */ /* 0x100fe200078e0a1d */
[----:B------:R-:W-:Y:S01]  /*58c0*/  ISETP.GT.U32.AND P5, PT, R29, R14, PT ;  /* 0x0000000e1d00720c */ /* 0x000fe20003fa4070 */
[--C-:B------:R-:W-:Y:S01]  /*58d0*/  @!P3 IMAD.IADD R15, R15, 0x1, -R29.reuse ;  /* 0x000000010f0fb824 */ /* 0x100fe200078e0a1d */
[----:B------:R-:W-:Y:S01]  /*58e0*/  ISETP.GT.U32.AND P3, PT, R29, R10, PT ;  /* 0x0000000a1d00720c */ /* 0x000fe20003f64070 */
[--C-:B------:R-:W-:Y:S01]  /*58f0*/  @!P0 IMAD.IADD R12, R12, 0x1, -R29.reuse ;  /* 0x000000010c0c8824 */ /* 0x100fe200078e0a1d */
[----:B------:R0:W-:Y:S01]  /*5900*/  STL [R1+0x164], R3 ;  /* 0x0001640301007387 */ /* 0x0001e20000100800 */
[--C-:B------:R-:W-:Y:S02]  /*5910*/  @!P2 IMAD.IADD R11, R11, 0x1, -R29.reuse ;  /* 0x000000010b0ba824 */ /* 0x100fe400078e0a1d */
[----:B------:R-:W-:Y:S01]  /*5920*/  @!P4 IMAD.IADD R13, R13, 0x1, -R29 ;  /* 0x000000010d0dc824 */ /* 0x000fe200078e0a1d */
[----:B------:R-:W-:-:S02]  /*5930*/  ISETP.GT.U32.AND P4, PT, R29, R2, PT ;  /* 0x000000021d00720c */ /* 0x000fc40003f84070 */
[C---:B------:R-:W-:Y:S01]  /*5940*/  ISETP.GT.U32.AND P1, PT, R29.reuse, R9, PT ;  /* 0x000000091d00720c */ /* 0x040fe20003f24070 */
[----:B0-----:R-:W2:Y:S04]  /*5950*/  LDL.LU R3, [R1+0x118] ;  /* 0x0001180001037983 */ /* 0x001ea80000300800 */
[----:B------:R-:W2:Y:S04]  /*5960*/  LDL.LU R26, [R1+0x114] ;  /* 0x00011400011a7983 */ /* 0x000ea80000300800 */
[----:B------:R0:W-:Y:S04]  /*5970*/  STL [R1+0x178], R12 ;  /* 0x0001780c01007387 */ /* 0x0001e80000100800 */
[----:B------:R-:W2:Y:S04]  /*5980*/  LDL.LU R19, [R1+0xf4] ;  /* 0x0000f40001137983 */ /* 0x000ea80000300800 */
[----:B------:R1:W-:Y:S04]  /*5990*/  STL [R1+0x17c], R11 ;  /* 0x00017c0b01007387 */ /* 0x0003e80000100800 */
[----:B0-----:R-:W2:Y:S01]  /*59a0*/  LDL.LU R12, [R1+0x104] ;  /* 0x00010400010c7983 */ /* 0x001ea20000300800 */
[----:B------:R-:W-:Y:S01]  /*59b0*/  @!P5 IMAD.IADD R14, R14, 0x1, -R29 ;  /* 0x000000010e0ed824 */ /* 0x000fe200078e0a1d */
[----:B------:R-:W-:-:S02]  /*59c0*/  ISETP.GT.U32.AND P5, PT, R29, R28, PT ;  /* 0x0000001c1d00720c */ /* 0x000fc40003fa4070 */
[----:B-1----:R-:W2:Y:S01]  /*59d0*/  LDL.LU R11, [R1+0x10c] ;  /* 0x00010c00010b7983 */ /* 0x002ea20000300800 */
[--C-:B------:R-:W-:Y:S01]  /*59e0*/  @!P1 IMAD.IADD R9, R9, 0x1, -R29.reuse ;  /* 0x0000000109099824 */ /* 0x100fe200078e0a1d */
[C---:B------:R-:W-:Y:S01]  /*59f0*/  ISETP.GT.U32.AND P1, PT, R29.reuse, R18, PT ;  /* 0x000000121d00720c */ /* 0x040fe20003f24070 */
[--C-:B------:R-:W-:Y:S01]  /*5a00*/  @!P3 IMAD.IADD R10, R10, 0x1, -R29.reuse ;  /* 0x000000010a0ab824 */ /* 0x100fe200078e0a1d */
[C---:B------:R-:W-:Y:S01]  /*5a10*/  ISETP.GT.U32.AND P0, PT, R29.reuse, R17, PT ;  /* 0x000000111d00720c */ /* 0x040fe20003f04070 */
[--C-:B------:R-:W-:Y:S01]  /*5a20*/  @!P4 IMAD.IADD R2, R2, 0x1, -R29.reuse ;  /* 0x000000010202c824 */ /* 0x100fe200078e0a1d */
[C---:B------:R-:W-:Y:S02]  /*5a30*/  ISETP.GT.U32.AND P2, PT, R29.reuse, R16, PT ;  /* 0x000000101d00720c */ /* 0x040fe40003f44070 */
[C---:B------:R-:W-:Y:S01]  /*5a40*/  ISETP.GT.U32.AND P4, PT, R29.reuse, R13, PT ;  /* 0x0000000d1d00720c */ /* 0x040fe20003f84070 */
[----:B------:R0:W-:Y:S01]  /*5a50*/  STL [R1+0x16c], R10 ;  /* 0x00016c0a01007387 */ /* 0x0001e20000100800 */
[----:B------:R-:W-:Y:S01]  /*5a60*/  ISETP.GT.U32.AND P3, PT, R29, R15, PT ;  /* 0x0000000f1d00720c */ /* 0x000fe20003f64070 */
[----:B------:R-:W-:-:S02]  /*5a70*/  @!P5 IMAD.IADD R28, R28, 0x1, -R29 ;  /* 0x000000011c1cd824 */ /* 0x000fc400078e0a1d */
[----:B0-----:R-:W2:Y:S02]  /*5a80*/  LDL.LU R10, [R1+0x100] ;  /* 0x00010000010a7983 */ /* 0x001ea40000300800 */
[--C-:B------:R-:W-:Y:S02]  /*5a90*/  @!P1 IMAD.IADD R18, R18, 0x1, -R29.reuse ;  /* 0x0000000112129824 */ /* 0x100fe400078e0a1d */
[--C-:B------:R-:W-:Y:S01]  /*5aa0*/  @!P0 IMAD.IADD R17, R17, 0x1, -R29.reuse ;  /* 0x0000000111118824 */ /* 0x100fe200078e0a1d */
[----:B------:R0:W-:Y:S01]  /*5ab0*/  STL [R1+0x168], R2 ;  /* 0x0001680201007387 */ /* 0x0001e20000100800 */
[--C-:B------:R-:W-:Y:S02]  /*5ac0*/  @!P2 IMAD.IADD R16, R16, 0x1, -R29.reuse ;  /* 0x000000011010a824 */ /* 0x100fe400078e0a1d */
[--C-:B------:R-:W-:Y:S02]  /*5ad0*/  @!P4 IMAD.IADD R13, R13, 0x1, -R29.reuse ;  /* 0x000000010d0dc824 */ /* 0x100fe400078e0a1d */
[----:B------:R-:W-:Y:S01]  /*5ae0*/  @!P3 IMAD.IADD R15, R15, 0x1, -R29 ;  /* 0x000000010f0fb824 */ /* 0x000fe200078e0a1d */
[----:B0-----:R-:W2:Y:S04]  /*5af0*/  LDL.LU R2, [R1+0xfc] ;  /* 0x0000fc0001027983 */ /* 0x001ea80000300800 */
[----:B------:R0:W-:Y:S04]  /*5b00*/  STL [R1+0x148], R28 ;  /* 0x0001481c01007387 */ /* 0x0001e80000100800 */
[----:B0-----:R-:W2:Y:S04]  /*5b10*/  LDL.LU R28, [R1+0xd8] ;  /* 0x0000d800011c7983 */ /* 0x001ea80000300800 */
[----:B------:R-:W-:Y:S04]  /*5b20*/  STL [R1+0x15c], R18 ;  /* 0x00015c1201007387 */ /* 0x000fe80000100800 */
[----:B------:R-:W-:Y:S04]  /*5b30*/  STL [R1+0x160], R17 ;  /* 0x0001601101007387 */ /* 0x000fe80000100800 */
[----:B------:R-:W-:Y:S04]  /*5b40*/  STL [R1+0x158], R16 ;  /* 0x0001581001007387 */ /* 0x000fe80000100800 */
[----:B------:R0:W-:Y:S04]  /*5b50*/  STL [R1+0x128], R13 ;  /* 0x0001280d01007387 */ /* 0x0001e80000100800 */
[----:B------:R-:W-:Y:S04]  /*5b60*/  STL [R1+0x154], R15 ;  /* 0x0001540f01007387 */ /* 0x000fe80000100800 */
[----:B0-----:R-:W2:Y:S01]  /*5b70*/  LDL R13, [R1+0x13f4] ;  /* 0x0013f400010d7983 */ /* 0x001ea20000100800 */
[----:B------:R-:W-:-:S02]  /*5b80*/  ISETP.GT.U32.AND P6, PT, R29, R9, PT ;  /* 0x000000091d00720c */ /* 0x000fc40003fc4070 */
[C---:B----4-:R-:W-:Y:S02]  /*5b90*/  ISETP.GT.U32.AND P1, PT, R29.reuse, R8, PT ;  /* 0x000000081d00720c */ /* 0x050fe40003f24070 */
[C---:B-----5:R-:W-:Y:S02]  /*5ba0*/  ISETP.GT.U32.AND P0, PT, R29.reuse, R7, PT ;  /* 0x000000071d00720c */ /* 0x060fe40003f04070 */
[C---:B---3--:R-:W-:Y:S02]  /*5bb0*/  ISETP.GT.U32.AND P2, PT, R29.reuse, R6, PT ;  /* 0x000000061d00720c */ /* 0x048fe40003f44070 */
[----:B------:R-:W-:-:S05]  /*5bc0*/  ISETP.GT.U32.AND P3, PT, R29, R5, PT ;  /* 0x000000051d00720c */ /* 0x000fca0003f64070 */
[--C-:B------:R-:W-:Y:S02]  /*5bd0*/  @!P6 IMAD.IADD R9, R9, 0x1, -R29.reuse ;  /* 0x000000010909e824 */ /* 0x100fe400078e0a1d */
[--C-:B------:R-:W-:Y:S01]  /*5be0*/  @!P1 IMAD.IADD R8, R8, 0x1, -R29.reuse ;  /* 0x0000000108089824 */ /* 0x100fe200078e0a1d */
[----:B------:R-:W-:Y:S01]  /*5bf0*/  ISETP.GT.U32.AND P5, PT, R29, R14, PT ;  /* 0x0000000e1d00720c */ /* 0x000fe20003fa4070 */
[--C-:B------:R-:W-:Y:S02]  /*5c00*/  @!P0 IMAD.IADD R7, R7, 0x1, -R29.reuse ;  /* 0x0000000107078824 */ /* 0x100fe400078e0a1d */
[--C-:B------:R-:W-:Y:S01]  /*5c10*/  @!P2 IMAD.IADD R6, R6, 0x1, -R29.reuse ;  /* 0x000000010606a824 */ /* 0x100fe200078e0a1d */
[----:B------:R-:W-:Y:S01]  /*5c20*/  ISETP.GT.U32.AND P4, PT, R29, R4, PT ;  /* 0x000000041d00720c */ /* 0x000fe20003f84070 */
[--C-:B------:R-:W-:Y:S02]  /*5c30*/  @!P3 IMAD.IADD R5, R5, 0x1, -R29.reuse ;  /* 0x000000010505b824 */ /* 0x100fe400078e0a1d */
[----:B------:R-:W-:Y:S01]  /*5c40*/  IMAD.HI.U32 R25, R27, R22, RZ ;  /* 0x000000161b197227 */ /* 0x000fe200078e00ff */
[----:B------:R0:W-:Y:S05]  /*5c50*/  STL [R1+0x144], R9 ;  /* 0x0001440901007387 */ /* 0x0001ea0000100800 */
[----:B------:R-:W-:-:S02]  /*5c60*/  @!P5 IMAD.IADD R14, R14, 0x1, -R29 ;  /* 0x000000010e0ed824 */ /* 0x000fc400078e0a1d */
[----:B------:R-:W-:-:S03]  /*5c70*/  IMAD.MOV R25, RZ, RZ, -R25 ;  /* 0x000000ffff197224 */ /* 0x000fc600078e0a19 */
[----:B------:R1:W-:Y:S01]  /*5c80*/  STL [R1+0x13c], R14 ;  /* 0x00013c0e01007387 */ /* 0x0003e20000100800 */
[----:B------:R-:W-:-:S03]  /*5c90*/  IMAD R22, R29, R25, R22 ;  /* 0x000000191d167224 */ /* 0x000fc600078e0216 */
[----:B0-----:R-:W3:Y:S01]  /*5ca0*/  LDL.LU R9, [R1+0xec] ;  /* 0x0000ec0001097983 */ /* 0x001ee20000300800 */
[----:B------:R-:W-:-:S03]  /*5cb0*/  IMAD.HI.U32 R25, R27, R24, RZ ;  /* 0x000000181b197227 */ /* 0x000fc600078e00ff */
[----:B------:R-:W4:Y:S01]  /*5cc0*/  LDL.LU R18, [R1+0xf0] ;  /* 0x0000f00001127983 */ /* 0x000f220000300800 */
[----:B------:R-:W-:-:S03]  /*5cd0*/  @!P4 IMAD.IADD R4, R4, 0x1, -R29 ;  /* 0x000000010404c824 */ /* 0x000fc600078e0a1d */
[----:B------:R-:W5:Y:S01]  /*5ce0*/  LDL.LU R17, [R1+0xe8] ;  /* 0x0000e80001117983 */ /* 0x000f620000300800 */
[----:B------:R-:W-:-:S03]  /*5cf0*/  IMAD.MOV R25, RZ, RZ, -R25 ;  /* 0x000000ffff197224 */ /* 0x000fc600078e0a19 */
[----:B------:R-:W3:Y:S01]  /*5d00*/  LDL.LU R16, [R1+0xe4] ;  /* 0x0000e40001107983 */ /* 0x000ee20000300800 */
[----:B------:R-:W-:-:S03]  /*5d10*/  IMAD R24, R29, R25, R24 ;  /* 0x000000191d187224 */ /* 0x000fc600078e0218 */
[----:B------:R-:W3:Y:S04]  /*5d20*/  LDL.LU R15, [R1+0xbc] ;  /* 0x0000bc00010f7983 */ /* 0x000ee80000300800 */
[----:B-1----:R-:W3:Y:S01]  /*5d30*/  LDL.LU R14, [R1+0xcc] ;  /* 0x0000cc00010e7983 */ /* 0x002ee20000300800 */
[C---:B--2---:R-:W-:Y:S02]  /*5d40*/  ISETP.GT.U32.AND P6, PT, R29.reuse, R26, PT ;  /* 0x0000001a1d00720c */ /* 0x044fe40003fc4070 */
[C---:B------:R-:W-:Y:S02]  /*5d50*/  ISETP.GT.U32.AND P1, PT, R29.reuse, R19, PT ;  /* 0x000000131d00720c */ /* 0x040fe40003f24070 */
[C---:B------:R-:W-:Y:S02]  /*5d60*/  ISETP.GT.U32.AND P0, PT, R29.reuse, R12, PT ;  /* 0x0000000c1d00720c */ /* 0x040fe40003f04070 */
[----:B------:R-:W-:-:S07]  /*5d70*/  ISETP.GT.U32.AND P2, PT, R29, R11, PT ;  /* 0x0000000b1d00720c */ /* 0x000fce0003f44070 */
[--C-:B------:R-:W-:Y:S01]  /*5d80*/  @!P6 IMAD.IADD R26, R26, 0x1, -R29.reuse ;  /* 0x000000011a1ae824 */ /* 0x100fe200078e0a1d */
[----:B------:R-:W-:Y:S01]  /*5d90*/  ISETP.GT.U32.AND P6, PT, R29, R8, PT ;  /* 0x000000081d00720c */ /* 0x000fe20003fc4070 */
[--C-:B------:R-:W-:Y:S01]  /*5da0*/  @!P1 IMAD.IADD R19, R19, 0x1, -R29.reuse ;  /* 0x0000000113139824 */ /* 0x100fe200078e0a1d */
[C---:B------:R-:W-:Y:S01]  /*5db0*/  ISETP.GT.U32.AND P1, PT, R29.reuse, R7, PT ;  /* 0x000000071d00720c */ /* 0x040fe20003f24070 */
[--C-:B------:R-:W-:Y:S01]  /*5dc0*/  @!P0 IMAD.IADD R12, R12, 0x1, -R29.reuse ;  /* 0x000000010c0c8824 */ /* 0x100fe200078e0a1d */
[----:B------:R-:W-:Y:S01]  /*5dd0*/  ISETP.GT.U32.AND P0, PT, R29, R6, PT ;  /* 0x000000061d00720c */ /* 0x000fe20003f04070 */
[----:B------:R-:W-:Y:S01]  /*5de0*/  @!P2 IMAD.IADD R11, R11, 0x1, -R29 ;  /* 0x000000010b0ba824 */ /* 0x000fe200078e0a1d */
[C---:B------:R-:W-:Y:S02]  /*5df0*/  ISETP.GT.U32.AND P2, PT, R29.reuse, R5, PT ;  /* 0x000000051d00720c */ /* 0x040fe40003f44070 */
[----:B------:R-:W-:-:S05]  /*5e00*/  ISETP.GT.U32.AND P3, PT, R29, R10, PT ;  /* 0x0000000a1d00720c */ /* 0x000fca0003f64070 */
[--C-:B------:R-:W-:Y:S02]  /*5e10*/  @!P6 IMAD.IADD R8, R8, 0x1, -R29.reuse ;  /* 0x000000010808e824 */ /* 0x100fe400078e0a1d */
[--C-:B------:R-:W-:Y:S02]  /*5e20*/  @!P1 IMAD.IADD R7, R7, 0x1, -R29.reuse ;  /* 0x0000000107079824 */ /* 0x100fe400078e0a1d */
[--C-:B------:R-:W-:Y:S01]  /*5e30*/  @!P0 IMAD.IADD R6, R6, 0x1, -R29.reuse ;  /* 0x0000000106068824 */ /* 0x100fe200078e0a1d */
[----:B------:R0:W-:Y:S01]  /*5e40*/  STL [R1+0x134], R8 ;  /* 0x0001340801007387 */ /* 0x0001e20000100800 */
[--C-:B------:R-:W-:Y:S02]  /*5e50*/  @!P2 IMAD.IADD R5, R5, 0x1, -R29.reuse ;  /* 0x000000010505a824 */ /* 0x100fe400078e0a1d */
[----:B------:R-:W-:Y:S01]  /*5e60*/  @!P3 IMAD.IADD R10, R10, 0x1, -R29 ;  /* 0x000000010a0ab824 */ /* 0x000fe200078e0a1d */
[C---:B------:R-:W-:Y:S01]  /*5e70*/  ISETP.GT.U32.AND P3, PT, R29.reuse, R4, PT ;  /* 0x000000041d00720c */ /* 0x040fe20003f64070 */
[----:B------:R1:W-:Y:S01]  /*5e80*/  STL [R1+0x12c], R7 ;  /* 0x00012c0701007387 */ /* 0x0003e20000100800 */
[----:B------:R-:W-:-:S11]  /*5e90*/  ISETP.GT.U32.AND P5, PT, R29, R3, PT ;  /* 0x000000031d00720c */ /* 0x000fd60003fa4070 */
[--C-:B------:R-:W-:Y:S01]  /*5ea0*/  @!P3 IMAD.IADD R4, R4, 0x1, -R29.reuse ;  /* 0x000000010404b824 */ /* 0x100fe200078e0a1d */
[----:B------:R-:W-:Y:S02]  /*5eb0*/  ISETP.GT.U32.AND P4, PT, R29, R2, PT ;  /* 0x000000021d00720c */ /* 0x000fe40003f84070 */
[----:B------:R-:W-:Y:S02]  /*5ec0*/  IABS R25, R13 ;  /* 0x0000000d00197213 */ /* 0x000fe40000000000 */
[----:B------:R-:W2:Y:S04]  /*5ed0*/  LDL.LU R13, [R1+0xd4] ;  /* 0x0000d400010d7983 */ /* 0x000ea80000300800 */
[----:B------:R1:W-:Y:S04]  /*5ee0*/  STL [R1+0x110], R6 ;  /* 0x0001100601007387 */ /* 0x0003e80000100800 */
[----:B0-----:R-:W2:Y:S04]  /*5ef0*/  LDL.LU R8, [R1+0xc8] ;  /* 0x0000c80001087983 */ /* 0x001ea80000300800 */
[----:B------:R0:W-:Y:S04]  /*5f00*/  STL [R1+0x120], R5 ;  /* 0x0001200501007387 */ /* 0x0001e80000100800 */
[----:B-1----:R-:W2:Y:S04]  /*5f10*/  LDL.LU R7, [R1+0xc0] ;  /* 0x0000c00001077983 */ /* 0x002ea80000300800 */
[----:B------:R-:W2:Y:S04]  /*5f20*/  LDL.LU R6, [R1+0xa8] ;  /* 0x0000a80001067983 */ /* 0x000ea80000300800 */
[----:B------:R1:W-:Y:S04]  /*5f30*/  STL [R1+0x124], R4 ;  /* 0x0001240401007387 */ /* 0x0003e80000100800 */
[----:B0-----:R-:W2:Y:S01]  /*5f40*/  LDL.LU R5, [R1+0xb4] ;  /* 0x0000b40001057983 */ /* 0x001ea20000300800 */
[----:B------:R-:W-:-:S02]  /*5f50*/  @!P5 IMAD.IADD R3, R3, 0x1, -R29 ;  /* 0x000000010303d824 */ /* 0x000fc400078e0a1d */
[----:B------:R-:W-:-:S03]  /*5f60*/  @!P4 IMAD.IADD R2, R2, 0x1, -R29 ;  /* 0x000000010202c824 */ /* 0x000fc600078e0a1d */
[----:B------:R-:W-:Y:S01]  /*5f70*/  ISETP.GT.U32.AND P4, PT, R29, R3, PT ;  /* 0x000000031d00720c */ /* 0x000fe20003f84070 */
[----:B-1----:R-:W2:-:S12]  /*5f80*/  LDL.LU R4, [R1+0xb8] ;  /* 0x0000b80001047983 */ /* 0x002e980000300800 */
[----:B------:R-:W-:-:S05]  /*5f90*/  @!P4 IMAD.IADD R3, R3, 0x1, -R29 ;  /* 0x000000010303c824 */ /* 0x000fca00078e0a1d */
[----:B------:R0:W-:Y:S04]  /*5fa0*/  STL [R1+0x118], R3 ;  /* 0x0001180301007387 */ /* 0x0001e80000100800 */
[----:B0-----:R-:W2:Y:S01]  /*5fb0*/  LDL.LU R3, [R1+0xb0] ;  /* 0x0000b00001037983 */ /* 0x001ea20000300800 */
[C---:B------:R-:W-:Y:S02]  /*5fc0*/  ISETP.GT.U32.AND P5, PT, R29.reuse, R28, PT ;  /* 0x0000001c1d00720c */ /* 0x040fe40003fa4070 */
[C---:B------:R-:W-:Y:S02]  /*5fd0*/  ISETP.GT.U32.AND P1, PT, R29.reuse, R19, PT ;  /* 0x000000131d00720c */ /* 0x040fe40003f24070 */
[----:B------:R-:W-:-:S09]  /*5fe0*/  ISETP.GT.U32.AND P0, PT, R29, R12, PT ;  /* 0x0000000c1d00720c */ /* 0x000fd20003f04070 */
[--C-:B------:R-:W-:Y:S01]  /*5ff0*/  @!P5 IMAD.IADD R28, R28, 0x1, -R29.reuse ;  /* 0x000000011c1cd824 */ /* 0x100fe200078e0a1d */
[C---:B------:R-:W-:Y:S02]  /*6000*/  ISETP.GT.U32.AND P5, PT, R29.reuse, R26, PT ;  /* 0x0000001a1d00720c */ /* 0x040fe40003fa4070 */
[C---:B------:R-:W-:Y:S02]  /*6010*/  ISETP.GT.U32.AND P2, PT, R29.reuse, R11, PT ;  /* 0x0000000b1d00720c */ /* 0x040fe40003f44070 */
[----:B------:R-:W-:Y:S01]  /*6020*/  ISETP.GT.U32.AND P6, PT, R29, R28, PT ;  /* 0x0000001c1d00720c */ /* 0x000fe20003fc4070 */
[--C-:B------:R-:W-:Y:S01]  /*6030*/  @!P1 IMAD.IADD R19, R19, 0x1, -R29.reuse ;  /* 0x0000000113139824 */ /* 0x100fe200078e0a1d */
[C---:B----4-:R-:W-:Y:S01]  /*6040*/  ISETP.GT.U32.AND P1, PT, R29.reuse, R18, PT ;  /* 0x000000121d00720c */ /* 0x050fe20003f24070 */
[----:B------:R-:W-:Y:S01]  /*6050*/  @!P0 IMAD.IADD R12, R12, 0x1, -R29 ;  /* 0x000000010c0c8824 */ /* 0x000fe200078e0a1d */
[----:B-----5:R-:W-:-:S05]  /*6060*/  ISETP.GT.U32.AND P0, PT, R29, R17, PT ;  /* 0x000000111d00720c */ /* 0x020fca0003f04070 */
[--C-:B------:R-:W-:Y:S01]  /*6070*/  @!P5 IMAD.IADD R26, R26, 0x1, -R29.reuse ;  /* 0x000000011a1ad824 */ /* 0x100fe200078e0a1d */
[C---:B---3--:R-:W-:Y:S02]  /*6080*/  ISETP.GT.U32.AND P5, PT, R29.reuse, R9, PT ;  /* 0x000000091d00720c */ /* 0x048fe40003fa4070 */
[----:B------:R-:W-:Y:S01]  /*6090*/  ISETP.GT.U32.AND P3, PT, R29, R10, PT ;  /* 0x0000000a1d00720c */ /* 0x000fe20003f64070 */
[--C-:B------:R-:W-:Y:S01]  /*60a0*/  @!P2 IMAD.IADD R11, R11, 0x1, -R29.reuse ;  /* 0x000000010b0ba824 */ /* 0x100fe200078e0a1d */
[C---:B------:R-:W-:Y:S01]  /*60b0*/  ISETP.GT.U32.AND P2, PT, R29.reuse, R16, PT ;  /* 0x000000101d00720c */ /* 0x040fe20003f44070 */
[--C-:B------:R-:W-:Y:S02]  /*60c0*/  @!P6 IMAD.IADD R28, R28, 0x1, -R29.reuse ;  /* 0x000000011c1ce824 */ /* 0x100fe400078e0a1d */
[--C-:B------:R-:W-:Y:S01]  /*60d0*/  @!P1 IMAD.IADD R18, R18, 0x1, -R29.reuse ;  /* 0x0000000112129824 */ /* 0x100fe200078e0a1d */
[----:B------:R-:W-:Y:S01]  /*60e0*/  ISETP.GT.U32.AND P4, PT, R29, R2, PT ;  /* 0x000000021d00720c */ /* 0x000fe20003f84070 */
[----:B------:R-:W-:-:S04]  /*60f0*/  @!P0 IMAD.IADD R17, R17, 0x1, -R29 ;  /* 0x0000000111118824 */ /* 0x000fc800078e0a1d */
[--C-:B------:R-:W-:Y:S02]  /*6100*/  @!P5 IMAD.IADD R9, R9, 0x1, -R29.reuse ;  /* 0x000000010909d824 */ /* 0x100fe400078e0a1d */
[--C-:B------:R-:W-:Y:S01]  /*6110*/  @!P3 IMAD.IADD R10, R10, 0x1, -R29.reuse ;  /* 0x000000010a0ab824 */ /* 0x100fe200078e0a1d */
[----:B------:R-:W-:Y:S01]  /*6120*/  ISETP.GT.U32.AND P3, PT, R29, R15, PT ;  /* 0x0000000f1d00720c */ /* 0x000fe20003f64070 */
[--C-:B------:R-:W-:Y:S01]  /*6130*/  @!P2 IMAD.IADD R16, R16, 0x1, -R29.reuse ;  /* 0x000000011010a824 */ /* 0x100fe200078e0a1d */
[----:B------:R-:W-:Y:S03]  /*6140*/  STL [R1+0x114], R26 ;  /* 0x0001141a01007387 */ /* 0x000fe60000100800 */
[--C-:B------:R-:W-:Y:S01]  /*6150*/  @!P4 IMAD.IADD R2, R2, 0x1, -R29.reuse ;  /* 0x000000010202c824 */ /* 0x100fe200078e0a1d */
[----:B------:R-:W-:Y:S04]  /*6160*/  STL [R1+0xf4], R19 ;  /* 0x0000f41301007387 */ /* 0x000fe80000100800 */
[----:B------:R-:W-:Y:S04]  /*6170*/  STL [R1+0x104], R12 ;  /* 0x0001040c01007387 */ /* 0x000fe80000100800 */
[----:B------:R-:W-:Y:S01]  /*6180*/  STL [R1+0x10c], R11 ;  /* 0x00010c0b01007387 */ /* 0x000fe20000100800 */
[----:B------:R-:W-:-:S03]  /*6190*/  @!P3 IMAD.IADD R15, R15, 0x1, -R29 ;  /* 0x000000010f0fb824 */ /* 0x000fc600078e0a1d */
[----:B------:R-:W-:Y:S04]  /*61a0*/  STL [R1+0x100], R10 ;  /* 0x0001000a01007387 */ /* 0x000fe80000100800 */
[----:B------:R0:W-:Y:S04]  /*61b0*/  STL [R1+0xfc], R2 ;  /* 0x0000fc0201007387 */ /* 0x0001e80000100800 */
[----:B0-----:R-:W3:Y:S04]  /*61c0*/  LDL.LU R2, [R1+0xac] ;  /* 0x0000ac0001027983 */ /* 0x001ee80000300800 */
[----:B------:R-:W4:Y:S04]  /*61d0*/  LDL.LU R12, [R1+0x94] ;  /* 0x00009400010c7983 */ /* 0x000f280000300800 */
[----:B------:R-:W5:Y:S04]  /*61e0*/  LDL.LU R11, [R1+0xa0] ;  /* 0x0000a000010b7983 */ /* 0x000f680000300800 */
[----:B------:R0:W-:Y:S01]  /*61f0*/  STL [R1+0xd8], R28 ;  /* 0x0000d81c01007387 */ /* 0x0001e20000100800 */
[----:B------:R-:W-:-:S03]  /*6200*/  ISETP.GT.U32.AND P4, PT, R29, R14, PT ;  /* 0x0000000e1d00720c */ /* 0x000fc60003f84070 */
[----:B0-----:R-:W4:Y:S04]  /*6210*/  LDL.LU R28, [R1+0xa4] ;  /* 0x0000a400011c7983 */ /* 0x001f280000300800 */
[----:B------:R-:W4:Y:S06]  /*6220*/  LDL.LU R10, [R1+0x9c] ;  /* 0x00009c00010a7983 */ /* 0x000f2c0000300800 */
[----:B------:R-:W-:Y:S01]  /*6230*/  @!P4 IMAD.IADD R14, R14, 0x1, -R29 ;  /* 0x000000010e0ec824 */ /* 0x000fe200078e0a1d */
[----:B--2---:R-:W-:-:S02]  /*6240*/  ISETP.GT.U32.AND P6, PT, R29, R13, PT ;  /* 0x0000000d1d00720c */ /* 0x004fc40003fc4070 */
[C---:B------:R-:W-:Y:S02]  /*6250*/  ISETP.GT.U32.AND P5, PT, R29.reuse, R8, PT ;  /* 0x000000081d00720c */ /* 0x040fe40003fa4070 */
[C---:B------:R-:W-:Y:S02]  /*6260*/  ISETP.GT.U32.AND P1, PT, R29.reuse, R7, PT ;  /* 0x000000071d00720c */ /* 0x040fe40003f24070 */
[----:B------:R-:W-:-:S07]  /*6270*/  ISETP.GT.U32.AND P0, PT, R29, R6, PT ;  /* 0x000000061d00720c */ /* 0x000fce0003f04070 */
[--C-:B------:R-:W-:Y:S01]  /*6280*/  @!P6 IMAD.IADD R13, R13, 0x1, -R29.reuse ;  /* 0x000000010d0de824 */ /* 0x100fe200078e0a1d */
[C---:B------:R-:W-:Y:S01]  /*6290*/  ISETP.GT.U32.AND P6, PT, R29.reuse, R9, PT ;  /* 0x000000091d00720c */ /* 0x040fe20003fc4070 */
[--C-:B------:R-:W-:Y:S01]  /*62a0*/  @!P5 IMAD.IADD R8, R8, 0x1, -R29.reuse ;  /* 0x000000010808d824 */ /* 0x100fe200078e0a1d */
[C---:B------:R-:W-:Y:S02]  /*62b0*/  ISETP.GT.U32.AND P5, PT, R29.reuse, R18, PT ;  /* 0x000000121d00720c */ /* 0x040fe40003fa4070 */
[----:B------:R-:W-:Y:S01]  /*62c0*/  ISETP.GT.U32.AND P2, PT, R29, R5, PT ;  /* 0x000000051d00720c */ /* 0x000fe20003f44070 */
[--C-:B------:R-:W-:Y:S01]  /*62d0*/  @!P1 IMAD.IADD R7, R7, 0x1, -R29.reuse ;  /* 0x0000000107079824 */ /* 0x100fe200078e0a1d */
[C---:B------:R-:W-:Y:S01]  /*62e0*/  ISETP.GT.U32.AND P1, PT, R29.reuse, R17, PT ;  /* 0x000000111d00720c */ /* 0x040fe20003f24070 */
[----:B------:R-:W-:Y:S01]  /*62f0*/  @!P0 IMAD.IADD R6, R6, 0x1, -R29 ;  /* 0x0000000106068824 */ /* 0x000fe200078e0a1d */
[----:B------:R-:W-:-:S05]  /*6300*/  ISETP.GT.U32.AND P0, PT, R29, R16, PT ;  /* 0x000000101d00720c */ /* 0x000fca0003f04070 */
[--C-:B------:R-:W-:Y:S02]  /*6310*/  @!P6 IMAD.IADD R9, R9, 0x1, -R29.reuse ;  /* 0x000000010909e824 */ /* 0x100fe400078e0a1d */
[--C-:B------:R-:W-:Y:S02]  /*6320*/  @!P5 IMAD.IADD R18, R18, 0x1, -R29.reuse ;  /* 0x000000011212d824 */ /* 0x100fe400078e0a1d */
[--C-:B------:R-:W-:Y:S01]  /*6330*/  @!P2 IMAD.IADD R5, R5, 0x1, -R29.reuse ;  /* 0x000000010505a824 */ /* 0x100fe200078e0a1d */
[----:B------:R-:W-:Y:S01]  /*6340*/  ISETP.GT.U32.AND P2, PT, R29, R15, PT ;  /* 0x0000000f1d00720c */ /* 0x000fe20003f44070 */
[--C-:B------:R-:W-:Y:S01]  /*6350*/  @!P1 IMAD.IADD R17, R17, 0x1, -R29.reuse ;  /* 0x0000000111119824 */ /* 0x100fe200078e0a1d */
[----:B------:R0:W-:Y:S01]  /*6360*/  STL [R1+0xec], R9 ;  /* 0x0000ec0901007387 */ /* 0x0001e20000100800 */
[----:B------:R-:W-:-:S03]  /*6370*/  @!P0 IMAD.IADD R16, R16, 0x1, -R29 ;  /* 0x0000000110108824 */ /* 0x000fc600078e0a1d */
[----:B0-----:R-:W2:Y:S04]  /*6380*/  LDL.LU R9, [R1+0x98] ;  /* 0x0000980001097983 */ /* 0x001ea80000300800 */
[----:B------:R0:W-:Y:S04]  /*6390*/  STL [R1+0xf0], R18 ;  /* 0x0000f01201007387 */ /* 0x0001e80000100800 */
[----:B------:R-:W2:Y:S04]  /*63a0*/  LDL.LU R0, [R1+0x80] ;  /* 0x0000800001007983 */ /* 0x000ea80000300800 */
[----:B------:R1:W-:Y:S04]  /*63b0*/  STL [R1+0xe8], R17 ;  /* 0x0000e81101007387 */ /* 0x0003e80000100800 */
[----:B------:R-:W2:Y:S01]  /*63c0*/  LDL.LU R19, [R1+0x8c] ;  /* 0x00008c0001137983 */ /* 0x000ea20000300800 */
[----:B------:R-:W-:-:S03]  /*63d0*/  @!P2 IMAD.IADD R15, R15, 0x1, -R29 ;  /* 0x000000010f0fa824 */ /* 0x000fc600078e0a1d */
[----:B------:R1:W-:Y:S04]  /*63e0*/  STL [R1+0xe4], R16 ;  /* 0x0000e41001007387 */ /* 0x0003e80000100800 */
[----:B0-----:R-:W2:Y:S04]  /*63f0*/  LDL.LU R18, [R1+0x90] ;  /* 0x0000900001127983 */ /* 0x001ea80000300800 */
[----:B-1----:R-:W2:Y:S01]  /*6400*/  LDL.LU R17, [R1+0x88] ;  /* 0x0000880001117983 */ /* 0x002ea20000300800 */
[----:B------:R-:W-:-:S03]  /*6410*/  ISETP.GT.U32.AND P3, PT, R29, R4, PT ;  /* 0x000000041d00720c */ /* 0x000fc60003f64070 */
[----:B------:R0:W-:Y:S04]  /*6420*/  STL [R1+0xbc], R15 ;  /* 0x0000bc0f01007387 */ /* 0x0001e80000100800 */
[----:B------:R-:W2:Y:S01]  /*6430*/  LDL.LU R16, [R1+0x84] ;  /* 0x0000840001107983 */ /* 0x000ea20000300800 */
[----:B------:R-:W-:-:S03]  /*6440*/  ISETP.GT.U32.AND P4, PT, R29, R3, PT ;  /* 0x000000031d00720c */ /* 0x000fc60003f84070 */
[----:B0-----:R-:W2:Y:S02]  /*6450*/  LDL.LU R15, [R1+0x74] ;  /* 0x00007400010f7983 */ /* 0x001ea40000300800 */
[----:B------:R-:W-:Y:S01]  /*6460*/  @!P3 IMAD.IADD R4, R4, 0x1, -R29 ;  /* 0x000000010404b824 */ /* 0x000fe200078e0a1d */
[C---:B------:R-:W-:Y:S02]  /*6470*/  ISETP.GT.U32.AND P3, PT, R29.reuse, R14, PT ;  /* 0x0000000e1d00720c */ /* 0x040fe40003f64070 */
[----:B------:R-:W-:-:S05]  /*6480*/  ISETP.GT.U32.AND P5, PT, R29, R8, PT ;  /* 0x000000081d00720c */ /* 0x000fca0003fa4070 */
[--C-:B------:R-:W-:Y:S01]  /*6490*/  @!P4 IMAD.IADD R3, R3, 0x1, -R29.reuse ;  /* 0x000000010303c824 */ /* 0x100fe200078e0a1d */
[C---:B------:R-:W-:Y:S02]  /*64a0*/  ISETP.GT.U32.AND P4, PT, R29.reuse, R13, PT ;  /* 0x0000000d1d00720c */ /* 0x040fe40003f84070 */
[C---:B------:R-:W-:Y:S02]  /*64b0*/  ISETP.GT.U32.AND P1, PT, R29.reuse, R7, PT ;  /* 0x000000071d00720c */ /* 0x040fe40003f24070 */
[C---:B------:R-:W-:Y:S02]  /*64c0*/  ISETP.GT.U32.AND P0, PT, R29.reuse, R6, PT ;  /* 0x000000061d00720c */ /* 0x040fe40003f04070 */
[----:B------:R-:W-:Y:S01]  /*64d0*/  ISETP.GT.U32.AND P2, PT, R29, R5, PT ;  /* 0x000000051d00720c */ /* 0x000fe20003f44070 */
[--C-:B------:R-:W-:Y:S02]  /*64e0*/  @!P3 IMAD.IADD R14, R14, 0x1, -R29.reuse ;  /* 0x000000010e0eb824 */ /* 0x100fe400078e0a1d */
[----:B------:R-:W-:-:S04]  /*64f0*/  @!P5 IMAD.IADD R8, R8, 0x1, -R29 ;  /* 0x000000010808d824 */ /* 0x000fc800078e0a1d */
[--C-:B------:R-:W-:Y:S01]  /*6500*/  @!P4 IMAD.IADD R13, R13, 0x1, -R29.reuse ;  /* 0x000000010d0dc824 */ /* 0x100fe200078e0a1d */
[----:B------:R0:W-:Y:S01]  /*6510*/  STL [R1+0xcc], R14 ;  /* 0x0000cc0e01007387 */ /* 0x0001e20000100800 */
[--C-:B------:R-:W-:Y:S02]  /*6520*/  @!P1 IMAD.IADD R7, R7, 0x1, -R29.reuse ;  /* 0x0000000107079824 */ /* 0x100fe400078e0a1d */
[--C-:B------:R-:W-:Y:S02]  /*6530*/  @!P0 IMAD.IADD R6, R6, 0x1, -R29.reuse ;  /* 0x0000000106068824 */ /* 0x100fe400078e0a1d */
[----:B------:R-:W-:Y:S01]  /*6540*/  @!P2 IMAD.IADD R5, R5, 0x1, -R29 ;  /* 0x000000010505a824 */ /* 0x000fe200078e0a1d */
[----:B0-----:R-:W2:Y:S04]  /*6550*/  LDL.LU R14, [R1+0x7c] ;  /* 0x00007c00010e7983 */ /* 0x001ea80000300800 */
[----:B------:R-:W-:Y:S04]  /*6560*/  STL [R1+0xd4], R13 ;  /* 0x0000d40d01007387 */ /* 0x000fe80000100800 */
[----:B------:R0:W-:Y:S04]  /*6570*/  STL [R1+0xc8], R8 ;  /* 0x0000c80801007387 */ /* 0x0001e80000100800 */
[----:B------:R1:W-:Y:S04]  /*6580*/  STL [R1+0xc0], R7 ;  /* 0x0000c00701007387 */ /* 0x0003e80000100800 */
[----:B------:R1:W-:Y:S04]  /*6590*/  STL [R1+0xa8], R6 ;  /* 0x0000a80601007387 */ /* 0x0003e80000100800 */
[----:B------:R1:W-:Y:S04]  /*65a0*/  STL [R1+0xb4], R5 ;  /* 0x0000b40501007387 */ /* 0x0003e80000100800 */
[----:B0-----:R-:W2:Y:S01]  /*65b0*/  LDL R8, [R1+0x13f8] ;  /* 0x0013f80001087983 */ /* 0x001ea20000100800 */
[----:B------:R-:W-:-:S02]  /*65c0*/  ISETP.GT.U32.AND P6, PT, R29, R3, PT ;  /* 0x000000031d00720c */ /* 0x000fc40003fc4070 */
[C---:B---3--:R-:W-:Y:S02]  /*65d0*/  ISETP.GT.U32.AND P4, PT, R29.reuse, R2, PT ;  /* 0x000000021d00720c */ /* 0x048fe40003f84070 */
[C---:B-----5:R-:W-:Y:S02]  /*65e0*/  ISETP.GT.U32.AND P1, PT, R29.reuse, R11, PT ;  /* 0x0000000b1d00720c */ /* 0x060fe40003f24070 */
[C---:B----4-:R-:W-:Y:S02]  /*65f0*/  ISETP.GT.U32.AND P5, PT, R29.reuse, R12, PT ;  /* 0x0000000c1d00720c */ /* 0x050fe40003fa4070 */
[C---:B------:R-:W-:Y:S02]  /*6600*/  ISETP.GT.U32.AND P0, PT, R29.reuse, R28, PT ;  /* 0x0000001c1d00720c */ /* 0x040fe40003f04070 */
[----:B------:R-:W-:-:S03]  /*6610*/  ISETP.GT.U32.AND P3, PT, R29, R4, PT ;  /* 0x000000041d00720c */ /* 0x000fc60003f64070 */
[--C-:B------:R-:W-:Y:S01]  /*6620*/  @!P6 IMAD.IADD R3, R3, 0x1, -R29.reuse ;  /* 0x000000010303e824 */ /* 0x100fe200078e0a1d */
[----:B------:R-:W-:Y:S01]  /*6630*/  ISETP.GT.U32.AND P2, PT, R29, R10, PT ;  /* 0x0000000a1d00720c */ /* 0x000fe20003f44070 */
[--C-:B------:R-:W-:Y:S02]  /*6640*/  @!P4 IMAD.IADD R2, R2, 0x1, -R29.reuse ;  /* 0x000000010202c824 */ /* 0x100fe400078e0a1d */
[--C-:B------:R-:W-:Y:S02]  /*6650*/  @!P1 IMAD.IADD R11, R11, 0x1, -R29.reuse ;  /* 0x000000010b0b9824 */ /* 0x100fe400078e0a1d */
[--C-:B------:R-:W-:Y:S02]  /*6660*/  @!P5 IMAD.IADD R12, R12, 0x1, -R29.reuse ;  /* 0x000000010c0cd824 */ /* 0x100fe400078e0a1d */
[--C-:B------:R-:W-:Y:S02]  /*6670*/  @!P0 IMAD.IADD R28, R28, 0x1, -R29.reuse ;  /* 0x000000011c1c8824 */ /* 0x100fe400078e0a1d */
[----:B------:R-:W-:-:S04]  /*6680*/  @!P3 IMAD.IADD R4, R4, 0x1, -R29 ;  /* 0x000000010404b824 */ /* 0x000fc800078e0a1d */
[----:B------:R-:W-:Y:S01]  /*6690*/  @!P2 IMAD.IADD R10, R10, 0x1, -R29 ;  /* 0x000000010a0aa824 */ /* 0x000fe200078e0a1d */
[----:B------:R0:W-:Y:S04]  /*66a0*/  STL [R1+0xb8], R4 ;  /* 0x0000b80401007387 */ /* 0x0001e80000100800 */
[----:B-1----:R-:W3:Y:S04]  /*66b0*/  LDL.LU R7, [R1+0x1a8] ;  /* 0x0001a80001077983 */ /* 0x002ee80000300800 */
[----:B------:R-:W4:Y:S04]  /*66c0*/  LDL.LU R6, [R1+0x78] ;  /* 0x0000780001067983 */ /* 0x000f280000300800 */
[----:B------:R1:W-:Y:S04]  /*66d0*/  STL [R1+0xb0], R3 ;  /* 0x0000b00301007387 */ /* 0x0003e80000100800 */
[----:B------:R-:W5:Y:S04]  /*66e0*/  LDL.LU R5, [R1+0x1a0] ;  /* 0x0001a00001057983 */ /* 0x000f680000300800 */
[----:B0-----:R-:W3:Y:S04]  /*66f0*/  LDL.LU R4, [R1+0x70] ;  /* 0x0000700001047983 */ /* 0x001ee80000300800 */
[----:B-1----:R-:W3:Y:S01]  /*6700*/  LDL.LU R3, [R1+0x184] ;  /* 0x0001840001037983 */ /* 0x002ee20000300800 */
[----:B------:R-:W-:-:S04]  /*6710*/  IMAD.HI.U32 R26, R27, R25, RZ ;  /* 0x000000191b1a7227 */ /* 0x000fc800078e00ff */
[----:B------:R-:W-:-:S04]  /*6720*/  IMAD.MOV R26, RZ, RZ, -R26 ;  /* 0x000000ffff1a7224 */ /* 0x000fc800078e0a1a */
[C---:B------:R-:W-:Y:S01]  /*6730*/  IMAD R25, R29.reuse, R26, R25 ;  /* 0x0000001a1d197224 */ /* 0x040fe200078e0219 */
[C---:B--2---:R-:W-:Y:S02]  /*6740*/  ISETP.GT.U32.AND P6, PT, R29.reuse, R0, PT ;  /* 0x000000001d00720c */ /* 0x044fe40003fc4070 */
[C---:B------:R-:W-:Y:S02]  /*6750*/  ISETP.GT.U32.AND P4, PT, R29.reuse, R19, PT ;  /* 0x000000131d00720c */ /* 0x040fe40003f84070 */
[C---:B------:R-:W-:Y:S02]  /*6760*/  ISETP.GT.U32.AND P5, PT, R29.reuse, R18, PT ;  /* 0x000000121d00720c */ /* 0x040fe40003fa4070 */
[C---:B------:R-:W-:Y:S02]  /*6770*/  ISETP.GT.U32.AND P1, PT, R29.reuse, R17, PT ;  /* 0x000000111d00720c */ /* 0x040fe40003f24070 */
[----:B------:R-:W-:-:S05]  /*6780*/  ISETP.GT.U32.AND P3, PT, R29, R9, PT ;  /* 0x000000091d00720c */ /* 0x000fca0003f64070 */
[--C-:B------:R-:W-:Y:S01]  /*6790*/  @!P6 IMAD.IADD R0, R0, 0x1, -R29.reuse ;  /* 0x000000010000e824 */ /* 0x100fe200078e0a1d */
[C---:B------:R-:W-:Y:S02]  /*67a0*/  ISETP.GT.U32.AND P6, PT, R29.reuse, R2, PT ;  /* 0x000000021d00720c */ /* 0x040fe40003fc4070 */
[----:B------:R-:W-:Y:S01]  /*67b0*/  ISETP.GT.U32.AND P0, PT, R29, R16, PT ;  /* 0x000000101d00720c */ /* 0x000fe20003f04070 */
[--C-:B------:R-:W-:Y:S01]  /*67c0*/  @!P4 IMAD.IADD R19, R19, 0x1, -R29.reuse ;  /* 0x000000011313c824 */ /* 0x100fe200078e0a1d */
[----:B------:R-:W-:Y:S01]  /*67d0*/  ISETP.GT.U32.AND P4, PT, R29, R12, PT ;  /* 0x0000000c1d00720c */ /* 0x000fe20003f84070 */
[--C-:B------:R-:W-:Y:S02]  /*67e0*/  @!P5 IMAD.IADD R18, R18, 0x1, -R29.reuse ;  /* 0x000000011212d824 */ /* 0x100fe400078e0a1d */
[----:B------:R-:W-:Y:S01]  /*67f0*/  @!P1 IMAD.IADD R17, R17, 0x1, -R29 ;  /* 0x0000000111119824 */ /* 0x000fe200078e0a1d */
[C---:B------:R-:W-:Y:S02]  /*6800*/  ISETP.GT.U32.AND P2, PT, R29.reuse, R15, PT ;  /* 0x0000000f1d00720c */ /* 0x040fe40003f44070 */
[----:B------:R-:W-:-:S02]  /*6810*/  ISETP.GT.U32.AND P1, PT, R29, R28, PT ;  /* 0x0000001c1d00720c */ /* 0x000fc40003f24070 */
[----:B------:R-:W-:Y:S01]  /*6820*/  ISETP.GT.U32.AND P5, PT, R29, R11, PT ;  /* 0x0000000b1d00720c */ /* 0x000fe20003fa4070 */
[--C-:B------:R-:W-:Y:S02]  /*6830*/  @!P3 IMAD.IADD R9, R9, 0x1, -R29.reuse ;  /* 0x000000010909b824 */ /* 0x100fe400078e0a1d */
[--C-:B------:R-:W-:Y:S01]  /*6840*/  @!P0 IMAD.IADD R16, R16, 0x1, -R29.reuse ;  /* 0x0000000110108824 */ /* 0x100fe200078e0a1d */
[----:B------:R-:W-:Y:S01]  /*6850*/  ISETP.GT.U32.AND P0, PT, R29, R10, PT ;  /* 0x0000000a1d00720c */ /* 0x000fe20003f04070 */
[--C-:B------:R-:W-:Y:S02]  /*6860*/  @!P6 IMAD.IADD R2, R2, 0x1, -R29.reuse ;  /* 0x000000010202e824 */ /* 0x100fe400078e0a1d */
[--C-:B------:R-:W-:Y:S02]  /*6870*/  @!P4 IMAD.IADD R12, R12, 0x1, -R29.reuse ;  /* 0x000000010c0cc824 */ /* 0x100fe400078e0a1d */
[--C-:B------:R-:W-:Y:S01]  /*6880*/  @!P2 IMAD.IADD R15, R15, 0x1, -R29.reuse ;  /* 0x000000010f0fa824 */ /* 0x100fe200078e0a1d */
[----:B------:R-:W-:Y:S01]  /*6890*/  ISETP.GT.U32.AND P2, PT, R29, R9, PT ;  /* 0x000000091d00720c */ /* 0x000fe20003f44070 */
[--C-:B------:R-:W-:Y:S01]  /*68a0*/  @!P1 IMAD.IADD R28, R28, 0x1, -R29.reuse ;  /* 0x000000011c1c9824 */ /* 0x100fe200078e0a1d */
[----:B------:R0:W-:Y:S01]  /*68b0*/  STL [R1+0xac], R2 ;  /* 0x0000ac0201007387 */ /* 0x0001e20000100800 */
[----:B------:R-:W-:-:S04]  /*68c0*/  @!P5 IMAD.IADD R11, R11, 0x1, -R29 ;  /* 0x000000010b0bd824 */ /* 0x000fc800078e0a1d */
[--C-:B------:R-:W-:Y:S01]  /*68d0*/  @!P0 IMAD.IADD R10, R10, 0x1, -R29.reuse ;  /* 0x000000010a0a8824 */ /* 0x100fe200078e0a1d */
[----:B0-----:R-:W2:Y:S04]  /*68e0*/  LDL.LU R2, [R1+0x18c] ;  /* 0x00018c0001027983 */ /* 0x001ea80000300800 */
[----:B------:R-:W-:Y:S04]  /*68f0*/  STL [R1+0x94], R12 ;  /* 0x0000940c01007387 */ /* 0x000fe80000100800 */
[----:B------:R0:W-:Y:S04]  /*6900*/  STL [R1+0xa4], R28 ;  /* 0x0000a41c01007387 */ /* 0x0001e80000100800 */
[----:B------:R1:W-:Y:S01]  /*6910*/  STL [R1+0xa0], R11 ;  /* 0x0000a00b01007387 */ /* 0x0003e20000100800 */
[----:B------:R-:W-:-:S03]  /*6920*/  @!P2 IMAD.IADD R9, R9, 0x1, -R29 ;  /* 0x000000010909a824 */ /* 0x000fc600078e0a1d */
[----:B0-----:R-:W2:Y:S04]  /*6930*/  LDL.LU R28, [R1+0x174] ;  /* 0x00017400011c7983 */ /* 0x001ea80000300800 */
[----:B------:R-:W2:Y:S04]  /*6940*/  LDL.LU R13, [R1+0x170] ;  /* 0x00017000010d7983 */ /* 0x000ea80000300800 */
[----:B------:R-:W2:Y:S04]  /*6950*/  LDL.LU R12, [R1+0x130] ;  /* 0x00013000010c7983 */ /* 0x000ea80000300800 */
[----:B-1----:R-:W2:Y:S04]  /*6960*/  LDL.LU R11, [R1+0x14c] ;  /* 0x00014c00010b7983 */ /* 0x002ea80000300800 */
[----:B------:R0:W-:Y:S01]  /*6970*/  STL [R1+0x9c], R10 ;  /* 0x00009c0a01007387 */ /* 0x0001e20000100800 */
[----:B------:R-:W-:-:S03]  /*6980*/  IABS R26, R8 ;  /* 0x00000008001a7213 */ /* 0x000fc60000000000 */
[----:B0-----:R-:W2:Y:S04]  /*6990*/  LDL.LU R10, [R1+0x150] ;  /* 0x00015000010a7983 */ /* 0x001ea80000300800 */
[----:B------:R0:W-:Y:S04]  /*69a0*/  STL [R1+0x98], R9 ;  /* 0x0000980901007387 */ /* 0x0001e80000100800 */
[----:B0-----:R-:W2:Y:S04]  /*69b0*/  LDL.LU R9, [R1+0x140] ;  /* 0x0001400001097983 */ /* 0x001ea80000300800 */
[----:B------:R-:W2:Y:S01]  /*69c0*/  LDL.LU R8, [R1+0x138] ;  /* 0x0001380001087983 */ /* 0x000ea20000300800 */
[----:B------:R-:W-:-:S02]  /*69d0*/  ISETP.GT.U32.AND P3, PT, R29, R14, PT ;  /* 0x0000000e1d00720c */ /* 0x000fc40003f64070 */
[C---:B------:R-:W-:Y:S02]  /*69e0*/  ISETP.GT.U32.AND P4, PT, R29.reuse, R19, PT ;  /* 0x000000131d00720c */ /* 0x040fe40003f84070 */
[C---:B------:R-:W-:Y:S02]  /*69f0*/  ISETP.GT.U32.AND P5, PT, R29.reuse, R18, PT ;  /* 0x000000121d00720c */ /* 0x040fe40003fa4070 */
[----:B------:R-:W-:-:S07]  /*6a00*/  ISETP.GT.U32.AND P1, PT, R29, R17, PT ;  /* 0x000000111d00720c */ /* 0x000fce0003f24070 */
[--C-:B------:R-:W-:Y:S01]  /*6a10*/  @!P3 IMAD.IADD R14, R14, 0x1, -R29.reuse ;  /* 0x000000010e0eb824 */ /* 0x100fe200078e0a1d */
[C---:B------:R-:W-:Y:S02]  /*6a20*/  ISETP.GT.U32.AND P3, PT, R29.reuse, R0, PT ;  /* 0x000000001d00720c */ /* 0x040fe40003f64070 */
[----:B------:R-:W-:Y:S01]  /*6a30*/  ISETP.GT.U32.AND P0, PT, R29, R16, PT ;  /* 0x000000101d00720c */ /* 0x000fe20003f04070 */
[--C-:B------:R-:W-:Y:S01]  /*6a40*/  @!P4 IMAD.IADD R19, R19, 0x1, -R29.reuse ;  /* 0x000000011313c824 */ /* 0x100fe200078e0a1d */
[C---:B------:R-:W-:Y:S02]  /*6a50*/  ISETP.GT.U32.AND P6, PT, R29.reuse, R14, PT ;  /* 0x0000000e1d00720c */ /* 0x040fe40003fc4070 */
[C---:B------:R-:W-:Y:S01]  /*6a60*/  ISETP.GT.U32.AND P2, PT, R29.reuse, R15, PT ;  /* 0x0000000f1d00720c */ /* 0x040fe20003f44070 */
[----:B------:R-:W-:Y:S01]  /*6a70*/  @!P5 IMAD.IADD R18, R18, 0x1, -R29 ;  /* 0x000000011212d824 */ /* 0x000fe200078e0a1d */
[----:B----4-:R-:W-:-:S05]  /*6a80*/  ISETP.GT.U32.AND P4, PT, R29, R6, PT ;  /* 0x000000061d00720c */ /* 0x010fca0003f84070 */
[--C-:B------:R-:W-:Y:S01]  /*6a90*/  @!P3 IMAD.IADD R0, R0, 0x1, -R29.reuse ;  /* 0x000000010000b824 */ /* 0x100fe200078e0a1d */
[----:B---3--:R-:W-:Y:S01]  /*6aa0*/  ISETP.GT.U32.AND P3, PT, R29, R7, PT ;  /* 0x000000071d00720c */ /* 0x008fe20003f64070 */
[--C-:B------:R-:W-:Y:S01]  /*6ab0*/  @!P1 IMAD.IADD R17, R17, 0x1, -R29.reuse ;  /* 0x0000000111119824 */ /* 0x100fe200078e0a1d */
[C---:B-----5:R-:W-:Y:S02]  /*6ac0*/  ISETP.GT.U32.AND P5, PT, R29.reuse, R5, PT ;  /* 0x000000051d00720c */ /* 0x060fe40003fa4070 */
[C---:B------:R-:W-:Y:S01]  /*6ad0*/  ISETP.GT.U32.AND P1, PT, R29.reuse, R4, PT ;  /* 0x000000041d00720c */ /* 0x040fe20003f24070 */
[--C-:B------:R-:W-:Y:S01]  /*6ae0*/  @!P0 IMAD.IADD R16, R16, 0x1, -R29.reuse ;  /* 0x0000000110108824 */ /* 0x100fe200078e0a1d */
[----:B------:R-:W-:Y:S01]  /*6af0*/  ISETP.GT.U32.AND P0, PT, R29, R3, PT ;  /* 0x000000031d00720c */ /* 0x000fe20003f04070 */
[--C-:B------:R-:W-:Y:S02]  /*6b00*/  @!P6 IMAD.IADD R14, R14, 0x1, -R29.reuse ;  /* 0x000000010e0ee824 */ /* 0x100fe400078e0a1d */
[----:B------:R-:W-:-:S02]  /*6b10*/  @!P2 IMAD.IADD R15, R15, 0x1, -R29 ;  /* 0x000000010f0fa824 */ /* 0x000fc400078e0a1d */
[--C-:B------:R-:W-:Y:S02]  /*6b20*/  @!P4 IMAD.IADD R6, R6, 0x1, -R29.reuse ;  /* 0x000000010606c824 */ /* 0x100fe400078e0a1d */
[--C-:B------:R-:W-:Y:S02]  /*6b30*/  @!P3 IMAD.IADD R7, R7, 0x1, -R29.reuse ;  /* 0x000000010707b824 */ /* 0x100fe400078e0a1d */
[--C-:B------:R-:W-:Y:S02]  /*6b40*/  @!P5 IMAD.IADD R5, R5, 0x1, -R29.reuse ;  /* 0x000000010505d824 */ /* 0x100fe400078e0a1d */
[--C-:B------:R-:W-:Y:S02]  /*6b50*/  @!P1 IMAD.IADD R4, R4, 0x1, -R29.reuse ;  /* 0x0000000104049824 */ /* 0x100fe400078e0a1d */
[----:B------:R-:W-:Y:S01]  /*6b60*/  @!P0 IMAD.IADD R3, R3, 0x1, -R29 ;  /* 0x0000000103038824 */ /* 0x000fe200078e0a1d */
[----:B------:R-:W-:Y:S04]  /*6b70*/  STL [R1+0x80], R0 ;  /* 0x0000800001007387 */ /* 0x000fe80000100800 */
[----:B------:R0:W-:Y:S04]  /*6b80*/  STL [R1+0x8c], R19 ;  /* 0x00008c1301007387 */ /* 0x0001e80000100800 */
[----:B------:R1:W-:Y:S04]  /*6b90*/  STL [R1+0x90], R18 ;  /* 0x0000901201007387 */ /* 0x0003e80000100800 */
[----:B------:R3:W-:Y:S04]  /*6ba0*/  STL [R1+0x88], R17 ;  /* 0x0000881101007387 */ /* 0x0007e80000100800 */
[----:B------:R4:W-:Y:S04]  /*6bb0*/  STL [R1+0x84], R16 ;  /* 0x0000841001007387 */ /* 0x0009e80000100800 */
[----:B0-----:R-:W5:Y:S04]  /*6bc0*/  LDL.LU R19, [R1+0x2c] ;  /* 0x00002c0001137983 */ /* 0x001f680000300800 */
[----:B------:R0:W-:Y:S04]  /*6bd0*/  STL [R1+0x74], R15 ;  /* 0x0000740f01007387 */ /* 0x0001e80000100800 */
[----:B-1----:R-:W5:Y:S04]  /*6be0*/  LDL.LU R18, [R1+0x28] ;  /* 0x0000280001127983 */ /* 0x002f680000300800 */
[----:B---3--:R-:W3:Y:S04]  /*6bf0*/  LDL.LU R17, [R1+0x11c] ;  /* 0x00011c0001117983 */ /* 0x008ee80000300800 */
[----:B------:R1:W-:Y:S04]  /*6c00*/  STL [R1+0x7c], R14 ;  /* 0x00007c0e01007387 */ /* 0x0003e80000100800 */
[----:B----4-:R-:W4:Y:S04]  /*6c10*/  LDL.LU R16, [R1+0x108] ;  /* 0x0001080001107983 */ /* 0x010f280000300800 */
[----:B0-----:R-:W3:Y:S04]  /*6c20*/  LDL.LU R15, [R1+0xf8] ;  /* 0x0000f800010f7983 */ /* 0x001ee80000300800 */
[----:B-1----:R-:W3:Y:S01]  /*6c30*/  LDL.LU R14, [R1+0x24] ;  /* 0x00002400010e7983 */ /* 0x002ee20000300800 */
[----:B--2---:R-:W-:-:S02]  /*6c40*/  ISETP.GT.U32.AND P2, PT, R29, R2, PT ;  /* 0x000000021d00720c */ /* 0x004fc40003f44070 */
[C---:B------:R-:W-:Y:S02]  /*6c50*/  ISETP.GT.U32.AND P6, PT, R29.reuse, R28, PT ;  /* 0x0000001c1d00720c */ /* 0x040fe40003fc4070 */
[C---:B------:R-:W-:Y:S02]  /*6c60*/  ISETP.GT.U32.AND P3, PT, R29.reuse, R13, PT ;  /* 0x0000000d1d00720c */ /* 0x040fe40003f64070 */
[C---:B------:R-:W-:Y:S02]  /*6c70*/  ISETP.GT.U32.AND P4, PT, R29.reuse, R12, PT ;  /* 0x0000000c1d00720c */ /* 0x040fe40003f84070 */
[----:B------:R-:W-:-:S07]  /*6c80*/  ISETP.GT.U32.AND P5, PT, R29, R11, PT ;  /* 0x0000000b1d00720c */ /* 0x000fce0003fa4070 */
[--C-:B------:R-:W-:Y:S01]  /*6c90*/  @!P6 IMAD.IADD R28, R28, 0x1, -R29.reuse ;  /* 0x000000011c1ce824 */ /* 0x100fe200078e0a1d */
[----:B------:R-:W-:Y:S01]  /*6ca0*/  ISETP.GT.U32.AND P6, PT, R29, R7, PT ;  /* 0x000000071d00720c */ /* 0x000fe20003fc4070 */
[--C-:B------:R-:W-:Y:S02]  /*6cb0*/  @!P2 IMAD.IADD R2, R2, 0x1, -R29.reuse ;  /* 0x000000010202a824 */ /* 0x100fe400078e0a1d */
[--C-:B------:R-:W-:Y:S01]  /*6cc0*/  @!P3 IMAD.IADD R13, R13, 0x1, -R29.reuse ;  /* 0x000000010d0db824 */ /* 0x100fe200078e0a1d */
[C---:B------:R-:W-:Y:S01]  /*6cd0*/  ISETP.GT.U32.AND P1, PT, R29.reuse, R10, PT ;  /* 0x0000000a1d00720c */ /* 0x040fe20003f24070 */
[--C-:B------:R-:W-:Y:S01]  /*6ce0*/  @!P4 IMAD.IADD R12, R12, 0x1, -R29.reuse ;  /* 0x000000010c0cc824 */ /* 0x100fe200078e0a1d */
[----:B------:R-:W-:Y:S01]  /*6cf0*/  ISETP.GT.U32.AND P3, PT, R29, R6, PT ;  /* 0x000000061d00720c */ /* 0x000fe20003f64070 */
[----:B------:R-:W-:Y:S01]  /*6d00*/  @!P5 IMAD.IADD R11, R11, 0x1, -R29 ;  /* 0x000000010b0bd824 */ /* 0x000fe200078e0a1d */
[C---:B------:R-:W-:Y:S02]  /*6d10*/  ISETP.GT.U32.AND P4, PT, R29.reuse, R5, PT ;  /* 0x000000051d00720c */ /* 0x040fe40003f84070 */
[----:B------:R-:W-:-:S02]  /*6d20*/  ISETP.GT.U32.AND P5, PT, R29, R4, PT ;  /* 0x000000041d00720c */ /* 0x000fc40003fa4070 */
[C---:B------:R-:W-:Y:S02]  /*6d30*/  ISETP.GT.U32.AND P0, PT, R29.reuse, R9, PT ;  /* 0x000000091d00720c */ /* 0x040fe40003f04070 */
[----:B------:R-:W-:-:S03]  /*6d40*/  ISETP.GT.U32.AND P2, PT, R29, R8, PT ;  /* 0x000000081d00720c */ /* 0x000fc60003f44070 */
[--C-:B------:R-:W-:Y:S01]  /*6d50*/  @!P1 IMAD.IADD R10, R10, 0x1, -R29.reuse ;  /* 0x000000010a0a9824 */ /* 0x100fe200078e0a1d */
[----:B------:R-:W-:Y:S01]  /*6d60*/  ISETP.GT.U32.AND P1, PT, R29, R3, PT ;  /* 0x000000031d00720c */ /* 0x000fe20003f24070 */
[--C-:B------:R-:W-:Y:S02]  /*6d70*/  @!P6 IMAD.IADD R7, R7, 0x1, -R29.reuse ;  /* 0x000000010707e824 */ /* 0x100fe400078e0a1d */
[----:B------:R-:W-:-:S04]  /*6d80*/  @!P3 IMAD.IADD R6, R6, 0x1, -R29 ;  /* 0x000000010606b824 */ /* 0x000fc800078e0a1d */
[--C-:B------:R-:W-:Y:S01]  /*6d90*/  @!P0 IMAD.IADD R9, R9, 0x1, -R29.reuse ;  /* 0x0000000109098824 */ /* 0x100fe200078e0a1d */
[----:B------:R-:W-:Y:S01]  /*6da0*/  ISETP.GT.U32.AND P0, PT, R29, R2, PT ;  /* 0x000000021d00720c */ /* 0x000fe20003f04070 */
[--C-:B------:R-:W-:Y:S02]  /*6db0*/  @!P4 IMAD.IADD R5, R5, 0x1, -R29.reuse ;  /* 0x000000010505c824 */ /* 0x100fe400078e0a1d */
[--C-:B------:R-:W-:Y:S01]  /*6dc0*/  @!P2 IMAD.IADD R8, R8, 0x1, -R29.reuse ;  /* 0x000000010808a824 */ /* 0x100fe200078e0a1d */
[----:B------:R-:W-:Y:S01]  /*6dd0*/  ISETP.GT.U32.AND P2, PT, R29, R28, PT ;  /* 0x0000001c1d00720c */ /* 0x000fe20003f44070 */
[--C-:B------:R-:W-:Y:S01]  /*6de0*/  @!P5 IMAD.IADD R4, R4, 0x1, -R29.reuse ;  /* 0x000000010404d824 */ /* 0x100fe200078e0a1d */
[----:B------:R-:W-:Y:S01]  /*6df0*/  STL [R1+0x1a8], R7 ;  /* 0x0001a80701007387 */ /* 0x000fe20000100800 */
[----:B------:R-:W-:-:S03]  /*6e00*/  @!P1 IMAD.IADD R3, R3, 0x1, -R29 ;  /* 0x0000000103039824 */ /* 0x000fc600078e0a1d */
[----:B------:R0:W-:Y:S04]  /*6e10*/  STL [R1+0x78], R6 ;  /* 0x0000780601007387 */ /* 0x0001e80000100800 */
[----:B------:R1:W-:Y:S01]  /*6e20*/  STL [R1+0x1a0], R5 ;  /* 0x0001a00501007387 */ /* 0x0003e20000100800 */
[----:B------:R-:W-:-:S03]  /*6e30*/  @!P0 IMAD.IADD R2, R2, 0x1, -R29 ;  /* 0x0000000102028824 */ /* 0x000fc600078e0a1d */
[----:B0-----:R-:W2:Y:S04]  /*6e40*/  LDL.LU R6, [R1+0xdc] ;  /* 0x0000dc0001067983 */ /* 0x001ea80000300800 */
[----:B------:R0:W-:Y:S04]  /*6e50*/  STL [R1+0x70], R4 ;  /* 0x0000700401007387 */ /* 0x0001e80000100800 */
[----:B-1----:R-:W2:Y:S04]  /*6e60*/  LDL.LU R5, [R1+0xe0] ;  /* 0x0000e00001057983 */ /* 0x002ea80000300800 */
[----:B------:R1:W-:Y:S01]  /*6e70*/  STL [R1+0x184], R3 ;  /* 0x0001840301007387 */ /* 0x0003e20000100800 */
[----:B------:R-:W-:-:S03]  /*6e80*/  @!P2 IMAD.IADD R28, R28, 0x1, -R29 ;  /* 0x000000011c1ca824 */ /* 0x000fc600078e0a1d */
[----:B0-----:R-:W2:Y:S04]  /*6e90*/  LDL.LU R4, [R1+0xd0] ;  /* 0x0000d00001047983 */ /* 0x001ea80000300800 */
[----:B------:R-:W2:Y:S04]  /*6ea0*/  LDL.LU R0, [R1+0xc4] ;  /* 0x0000c40001007983 */ /* 0x000ea80000300800 */
[----:B-1----:R-:W2:Y:S04]  /*6eb0*/  LDL.LU R3, [R1+0x20] ;  /* 0x0000200001037983 */ /* 0x002ea80000300800 */
[----:B------:R0:W-:Y:S04]  /*6ec0*/  STL [R1+0x18c], R2 ;  /* 0x00018c0201007387 */ /* 0x0001e80000100800 */
[----:B0-----:R-:W2:Y:S04]  /*6ed0*/  LDL.LU R2, [R1+0x1c] ;  /* 0x00001c0001027983 */ /* 0x001ea80000300800 */
[----:B------:R0:W-:Y:S04]  /*6ee0*/  STL [R1+0x174], R28 ;  /* 0x0001741c01007387 */ /* 0x0001e80000100800 */
[----:B0-----:R-:W2:Y:S01]  /*6ef0*/  LDL.LU R28, [R1+0x18] ;  /* 0x00001800011c7983 */ /* 0x001ea20000300800 */
[----:B------:R-:W-:-:S02]  /*6f00*/  ISETP.GT.U32.AND P3, PT, R29, R13, PT ;  /* 0x0000000d1d00720c */ /* 0x000fc40003f64070 */
[C---:B------:R-:W-:Y:S02]  /*6f10*/  ISETP.GT.U32.AND P4, PT, R29.reuse, R12, PT ;  /* 0x0000000c1d00720c */ /* 0x040fe40003f84070 */
[C---:B------:R-:W-:Y:S02]  /*6f20*/  ISETP.GT.U32.AND P5, PT, R29.reuse, R11, PT ;  /* 0x0000000b1d00720c */ /* 0x040fe40003fa4070 */
[C---:B------:R-:W-:Y:S02]  /*6f30*/  ISETP.GT.U32.AND P6, PT, R29.reuse, R10, PT ;  /* 0x0000000a1d00720c */ /* 0x040fe40003fc4070 */
[C---:B------:R-:W-:Y:S02]  /*6f40*/  ISETP.GT.U32.AND P0, PT, R29.reuse, R9, PT ;  /* 0x000000091d00720c */ /* 0x040fe40003f04070 */
[C---:B------:R-:W-:Y:S02]  /*6f50*/  ISETP.GT.U32.AND P1, PT, R29.reuse, R8, PT ;  /* 0x000000081d00720c */ /* 0x040fe40003f24070 */
[----:B-----5:R-:W-:Y:S01]  /*6f60*/  ISETP.GT.U32.AND P2, PT, R29, R19, PT ;  /* 0x000000131d00720c */ /* 0x020fe20003f44070 */
[--C-:B------:R-:W-:Y:S01]  /*6f70*/  @!P3 IMAD.IADD R13, R13, 0x1, -R29.reuse ;  /* 0x000000010d0db824 */ /* 0x100fe200078e0a1d */
[C---:B------:R-:W-:Y:S01]  /*6f80*/  ISETP.GT.U32.AND P3, PT, R29.reuse, R18, PT ;  /* 0x000000121d00720c */ /* 0x040fe20003f64070 */
[--C-:B------:R-:W-:Y:S01]  /*6f90*/  @!P4 IMAD.IADD R12, R12, 0x1, -R29.reuse ;  /* 0x000000010c0cc824 */ /* 0x100fe200078e0a1d */
[----:B---3--:R-:W-:Y:S01]  /*6fa0*/  ISETP.GT.U32.AND P4, PT, R29, R17, PT ;  /* 0x000000111d00720c */ /* 0x008fe20003f84070 */
[--C-:B------:R-:W-:Y:S01]  /*6fb0*/  @!P5 IMAD.IADD R11, R11, 0x1, -R29.reuse ;  /* 0x000000010b0bd824 */ /* 0x100fe200078e0a1d */
[C---:B----4-:R-:W-:Y:S01]  /*6fc0*/  ISETP.GT.U32.AND P5, PT, R29.reuse, R16, PT ;  /* 0x000000101d00720c */ /* 0x050fe20003fa4070 */
[--C-:B------:R-:W-:Y:S01]  /*6fd0*/  @!P6 IMAD.IADD R10, R10, 0x1, -R29.reuse ;  /* 0x000000010a0ae824 */ /* 0x100fe200078e0a1d */
[----:B------:R-:W-:Y:S01]  /*6fe0*/  ISETP.GT.U32.AND P6, PT, R29, R15, PT ;  /* 0x0000000f1d00720c */ /* 0x000fe20003fc4070 */
[--C-:B------:R-:W-:Y:S01]  /*6ff0*/  @!P0 IMAD.IADD R9, R9, 0x1, -R29.reuse ;  /* 0x0000000109098824 */ /* 0x100fe200078e0a1d */
[----:B------:R-:W-:Y:S01]  /*7000*/  ISETP.GT.U32.AND P0, PT, R29, R14, PT ;  /* 0x0000000e1d00720c */ /* 0x000fe20003f04070 */
[----:B------:R-:W-:-:S02]  /*7010*/  @!P1 IMAD.IADD R8, R8, 0x1, -R29 ;  /* 0x0000000108089824 */ /* 0x000fc400078e0a1d */
[--C-:B------:R-:W-:Y:S02]  /*7020*/  @!P2 IMAD.IADD R19, R19, 0x1, -R29.reuse ;  /* 0x000000011313a824 */ /* 0x100fe400078e0a1d */
[--C-:B------:R-:W-:Y:S02]  /*7030*/  @!P3 IMAD.IADD R18, R18, 0x1, -R29.reuse ;  /* 0x000000011212b824 */ /* 0x100fe400078e0a1d */
[--C-:B------:R-:W-:Y:S02]  /*7040*/  @!P4 IMAD.IADD R17, R17, 0x1, -R29.reuse ;  /* 0x000000011111c824 */ /* 0x100fe400078e0a1d */
[--C-:B------:R-:W-:Y:S02]  /*7050*/  @!P5 IMAD.IADD R16, R16, 0x1, -R29.reuse ;  /* 0x000000011010d824 */ /* 0x100fe400078e0a1d */
[--C-:B------:R-:W-:Y:S02]  /*7060*/  @!P6 IMAD.IADD R15, R15, 0x1, -R29.reuse ;  /* 0x000000010f0fe824 */ /* 0x100fe400078e0a1d */
[----:B------:R-:W-:Y:S01]  /*7070*/  @!P0 IMAD.IADD R14, R14, 0x1, -R29 ;  /* 0x000000010e0e8824 */ /* 0x000fe200078e0a1d */
        /* <DEDUP_REMOVED lines=10> */
[----:B0-----:R-:W3:Y:S01]  /*7120*/  LDL.LU R9, [R1+0x4] ;  /* 0x0000040001097983 */ /* 0x001ee20000300800 */
[----:B------:R-:W-:-:S03]  /*7130*/  IMAD.HI.U32 R7, R27, R26, RZ ;  /* 0x0000001a1b077227 */ /* 0x000fc600078e00ff */
[----:B-1----:R-:W3:Y:S01]  /*7140*/  LDL.LU R8, [R1] ;  /* 0x0000000001087983 */ /* 0x002ee20000300800 */
        /* <DEDUP_REMOVED lines=8> */
[----:B------:R-:W-:Y:S01]  /*71d0*/  ISETP.GT.U32.AND P1, PT, R29, R19, PT ;  /* 0x000000131d00720c */ /* 0x000fe20003f24070 */
[--C-:B------:R-:W-:Y:S01]  /*71e0*/  @!P2 IMAD.IADD R5, R5, 0x1, -R29.reuse ;  /* 0x000000010505a824 */ /* 0x100fe200078e0a1d */
[C---:B------:R-:W-:Y:S01]  /*71f0*/  ISETP.GT.U32.AND P2, PT, R29.reuse, R18, PT ;  /* 0x000000121d00720c */ /* 0x040fe20003f44070 */
[--C-:B------:R-:W-:Y:S01]  /*7200*/  @!P3 IMAD.IADD R4, R4, 0x1, -R29.reuse ;  /* 0x000000010404b824 */ /* 0x100fe200078e0a1d */
[C---:B------:R-:W-:Y:S01]  /*7210*/  ISETP.GT.U32.AND P6, PT, R29.reuse, R2, PT ;  /* 0x000000021d00720c */ /* 0x040fe20003fc4070 */
[--C-:B------:R-:W-:Y:S01]  /*7220*/  @!P4 IMAD.IADD R0, R0, 0x1, -R29.reuse ;  /* 0x000000010000c824 */ /* 0x100fe200078e0a1d */
[----:B------:R-:W-:Y:S01]  /*7230*/  ISETP.GT.U32.AND P3, PT, R29, R17, PT ;  /* 0x000000111d00720c */ /* 0x000fe20003f64070 */
[----:B------:R-:W-:Y:S01]  /*7240*/  @!P5 IMAD.IADD R3, R3, 0x1, -R29 ;  /* 0x000000010303d824 */ /* 0x000fe200078e0a1d */
[C---:B------:R-:W-:Y:S02]  /*7250*/  ISETP.GT.U32.AND P4, PT, R29.reuse, R16, PT ;  /* 0x000000101d00720c */ /* 0x040fe40003f84070 */
[----:B------:R-:W-:-:S07]  /*7260*/  ISETP.GT.U32.AND P0, PT, R29, R28, PT ;  /* 0x0000001c1d00720c */ /* 0x000fce0003f04070 */
[--C-:B------:R-:W-:Y:S01]  /*7270*/  @!P6 IMAD.IADD R2, R2, 0x1, -R29.reuse ;  /* 0x000000010202e824 */ /* 0x100fe200078e0a1d */
[C---:B------:R-:W-:Y:S02]  /*7280*/  ISETP.GT.U32.AND P5, PT, R29.reuse, R15, PT ;  /* 0x0000000f1d00720c */ /* 0x040fe40003fa4070 */
[----:B------:R-:W-:Y:S01]  /*7290*/  ISETP.GT.U32.AND P6, PT, R29, R14, PT ;  /* 0x0000000e1d00720c */ /* 0x000fe20003fc4070 */
[--C-:B------:R-:W-:Y:S01]  /*72a0*/  @!P1 IMAD.IADD R19, R19, 0x1, -R29.reuse ;  /* 0x0000000113139824 */ /* 0x100fe200078e0a1d */
[C---:B------:R-:W-:Y:S01]  /*72b0*/  ISETP.GT.U32.AND P1, PT, R29.reuse, R5, PT ;  /* 0x000000051d00720c */ /* 0x040fe20003f24070 */
[--C-:B------:R-:W-:Y:S01]  /*72c0*/  @!P2 IMAD.IADD R18, R18, 0x1, -R29.reuse ;  /* 0x000000011212a824 */ /* 0x100fe200078e0a1d */
[C---:B------:R-:W-:Y:S01]  /*72d0*/  ISETP.GT.U32.AND P2, PT, R29.reuse, R4, PT ;  /* 0x000000041d00720c */ /* 0x040fe20003f44070 */
[--C-:B------:R-:W-:Y:S01]  /*72e0*/  @!P0 IMAD.IADD R28, R28, 0x1, -R29.reuse ;  /* 0x000000011c1c8824 */ /* 0x100fe200078e0a1d */
[----:B------:R-:W-:Y:S01]  /*72f0*/  ISETP.GT.U32.AND P0, PT, R29, R6, PT ;  /* 0x000000061d00720c */ /* 0x000fe20003f04070 */
[--C-:B------:R-:W-:Y:S01]  /*7300*/  @!P3 IMAD.IADD R17, R17, 0x1, -R29.reuse ;  /* 0x000000011111b824 */ /* 0x100fe200078e0a1d */
[----:B------:R0:W-:Y:S01]  /*7310*/  STL [R1+0x2c], R19 ;  /* 0x00002c1301007387 */ /* 0x0001e20000100800 */
[--C-:B------:R-:W-:Y:S01]  /*7320*/  @!P4 IMAD.IADD R16, R16, 0x1, -R29.reuse ;  /* 0x000000011010c824 */ /* 0x100fe200078e0a1d */
[----:B------:R-:W-:Y:S01]  /*7330*/  ISETP.GT.U32.AND P3, PT, R29, R0, PT ;  /* 0x000000001d00720c */ /* 0x000fe20003f64070 */
[--C-:B------:R-:W-:Y:S01]  /*7340*/  @!P5 IMAD.IADD R15, R15, 0x1, -R29.reuse ;  /* 0x000000010f0fd824 */ /* 0x100fe200078e0a1d */
[C---:B------:R-:W-:Y:S01]  /*7350*/  ISETP.GT.U32.AND P4, PT, R29.reuse, R3, PT ;  /* 0x000000031d00720c */ /* 0x040fe20003f84070 */
[--C-:B------:R-:W-:Y:S01]  /*7360*/  @!P6 IMAD.IADD R14, R14, 0x1, -R29.reuse ;  /* 0x000000010e0ee824 */ /* 0x100fe200078e0a1d */
[C---:B------:R-:W-:Y:S01]  /*7370*/  ISETP.GT.U32.AND P6, PT, R29.reuse, R2, PT ;  /* 0x000000021d00720c */ /* 0x040fe20003fc4070 */
[----:B0-----:R-:W2:Y:S04]  /*7380*/  LDL.LU R19, [R1+0x17b0] ;  /* 0x0017b00001137983 */ /* 0x001ea80000300800 */
[----:B------:R0:W-:Y:S01]  /*7390*/  STL [R1+0x28], R18 ;  /* 0x0000281201007387 */ /* 0x0001e20000100800 */
[----:B------:R-:W-:Y:S01]  /*73a0*/  ISETP.GT.U32.AND P5, PT, R29, R28, PT ;  /* 0x0000001c1d00720c */ /* 0x000fe20003fa4070 */
[----:B------:R-:W-:-:S02]  /*73b0*/  @!P0 IMAD.IADD R6, R6, 0x1, -R29 ;  /* 0x0000000106068824 */ /* 0x000fc400078e0a1d */
[----:B0-----:R-:W2:Y:S04]  /*73c0*/  LDL.LU R18, [R1+0x17ac] ;  /* 0x0017ac0001127983 */ /* 0x001ea80000300800 */
[----:B------:R0:W-:Y:S01]  /*73d0*/  STL [R1+0x11c], R17 ;  /* 0x00011c1101007387 */ /* 0x0001e20000100800 */
[--C-:B------:R-:W-:Y:S02]  /*73e0*/  @!P1 IMAD.IADD R5, R5, 0x1, -R29.reuse ;  /* 0x0000000105059824 */ /* 0x100fe400078e0a1d */
[--C-:B------:R-:W-:Y:S01]  /*73f0*/  @!P2 IMAD.IADD R4, R4, 0x1, -R29.reuse ;  /* 0x000000010404a824 */ /* 0x100fe200078e0a1d */
[----:B0-----:R-:W2:Y:S04]  /*7400*/  LDL.LU R17, [R1+0x17a8] ;  /* 0x0017a80001117983 */ /* 0x001ea80000300800 */
[----:B------:R0:W-:Y:S01]  /*7410*/  STL [R1+0x108], R16 ;  /* 0x0001081001007387 */ /* 0x0001e20000100800 */
[----:B------:R-:W-:-:S03]  /*7420*/  @!P3 IMAD.IADD R0, R0, 0x1, -R29 ;  /* 0x000000010000b824 */ /* 0x000fc600078e0a1d */
[----:B0-----:R-:W2:Y:S04]  /*7430*/  LDL.LU R16, [R1+0x17a4] ;  /* 0x0017a40001107983 */ /* 0x001ea80000300800 */
[----:B------:R0:W-:Y:S01]  /*7440*/  STL [R1+0xf8], R15 ;  /* 0x0000f80f01007387 */ /* 0x0001e20000100800 */
[----:B------:R-:W-:-:S03]  /*7450*/  @!P4 IMAD.IADD R3, R3, 0x1, -R29 ;  /* 0x000000010303c824 */ /* 0x000fc600078e0a1d */
[----:B0-----:R-:W2:Y:S04]  /*7460*/  LDL.LU R15, [R1+0x17a0] ;  /* 0x0017a000010f7983 */ /* 0x001ea80000300800 */
[----:B------:R0:W-:Y:S01]  /*7470*/  STL [R1+0x24], R14 ;  /* 0x0000240e01007387 */ /* 0x0001e20000100800 */
[----:B------:R-:W-:-:S03]  /*7480*/  @!P6 IMAD.IADD R2, R2, 0x1, -R29 ;  /* 0x000000010202e824 */ /* 0x000fc600078e0a1d */
[----:B0-----:R-:W2:Y:S04]  /*7490*/  LDL.LU R14, [R1+0x179c] ;  /* 0x00179c00010e7983 */ /* 0x001ea80000300800 */
[----:B------:R-:W2:Y:S04]  /*74a0*/  LDL.LU R7, [R1+0x1798] ;  /* 0x0017980001077983 */ /* 0x000ea80000300800 */
[----:B------:R0:W-:Y:S01]  /*74b0*/  STL [R1+0xdc], R6 ;  /* 0x0000dc0601007387 */ /* 0x0001e20000100800 */
[----:B------:R-:W-:-:S03]  /*74c0*/  @!P5 IMAD.IADD R28, R28, 0x1, -R29 ;  /* 0x000000011c1cd824 */ /* 0x000fc600078e0a1d */
[----:B0-----:R-:W2:Y:S04]  /*74d0*/  LDL.LU R6, [R1+0x1794] ;  /* 0x0017940001067983 */ /* 0x001ea80000300800 */
[----:B------:R0:W-:Y:S04]  /*74e0*/  STL [R1+0xe0], R5 ;  /* 0x0000e00501007387 */ /* 0x0001e80000100800 */
[----:B0-----:R-:W2:Y:S04]  /*74f0*/  LDL.LU R5, [R1+0x1790] ;  /* 0x0017900001057983 */ /* 0x001ea80000300800 */
[----:B------:R0:W-:Y:S04]  /*7500*/  STL [R1+0xd0], R4 ;  /* 0x0000d00401007387 */ /* 0x0001e80000100800 */
[----:B0-----:R-:W2:Y:S04]  /*7510*/  LDL.LU R4, [R1+0x178c] ;  /* 0x00178c0001047983 */ /* 0x001ea80000300800 */
[----:B------:R0:W-:Y:S04]  /*7520*/  STL [R1+0xc4], R0 ;  /* 0x0000c40001007387 */ /* 0x0001e80000100800 */
[----:B0-----:R-:W2:Y:S04]  /*7530*/  LDL R0, [R1+0x13fc] ;  /* 0x0013fc0001007983 */ /* 0x001ea80000100800 */
[----:B------:R0:W-:Y:S04]  /*7540*/  STL [R1+0x20], R3 ;  /* 0x0000200301007387 */ /* 0x0001e80000100800 */
[----:B0-----:R-:W2:Y:S04]  /*7550*/  LDL.LU R3, [R1+0x1788] ;  /* 0x0017880001037983 */ /* 0x001ea80000300800 */
[----:B------:R0:W-:Y:S04]  /*7560*/  STL [R1+0x1c], R2 ;  /* 0x00001c0201007387 */ /* 0x0001e80000100800 */
[----:B0-----:R-:W2:Y:S04]  /*7570*/  LDL.LU R2, [R1+0x1784] ;  /* 0x0017840001027983 */ /* 0x001ea80000300800 */
[----:B------:R0:W-:Y:S04]  /*7580*/  STL [R1+0x18], R28 ;  /* 0x0000181c01007387 */ /* 0x0001e80000100800 */
[----:B0-----:R-:W2:Y:S01]  /*7590*/  LDL.LU R28, [R1+0x1780] ;  /* 0x00178000011c7983 */ /* 0x001ea20000300800 */
[----:B-----5:R-:W-:-:S02]  /*75a0*/  ISETP.GT.U32.AND P0, PT, R29, R13, PT ;  /* 0x0000000d1d00720c */ /* 0x020fc40003f04070 */
[C---:B------:R-:W-:Y:S02]  /*75b0*/  ISETP.GT.U32.AND P1, PT, R29.reuse, R12, PT ;  /* 0x0000000c1d00720c */ /* 0x040fe40003f24070 */
[C---:B---3--:R-:W-:Y:S02]  /*75c0*/  ISETP.GT.U32.AND P2, PT, R29.reuse, R11, PT ;  /* 0x0000000b1d00720c */ /* 0x048fe40003f44070 */
[C---:B----4-:R-:W-:Y:S02]  /*75d0*/  ISETP.GT.U32.AND P3, PT, R29.reuse, R10, PT ;  /* 0x0000000a1d00720c */ /* 0x050fe40003f64070 */
[----:B------:R-:W-:-:S05]  /*75e0*/  ISETP.GT.U32.AND P4, PT, R29, R9, PT ;  /* 0x000000091d00720c */ /* 0x000fca0003f84070 */
[--C-:B------:R-:W-:Y:S02]  /*75f0*/  @!P0 IMAD.IADD R13, R13, 0x1, -R29.reuse ;  /* 0x000000010d0d8824 */ /* 0x100fe400078e0a1d */
[--C-:B------:R-:W-:Y:S01]  /*7600*/  @!P1 IMAD.IADD R12, R12, 0x1, -R29.reuse ;  /* 0x000000010c0c9824 */ /* 0x100fe200078e0a1d */
[----:B------:R-:W-:Y:S01]  /*7610*/  ISETP.GT.U32.AND P6, PT, R29, R8, PT ;  /* 0x000000081d00720c */ /* 0x000fe20003fc4070 */
[--C-:B------:R-:W-:Y:S02]  /*7620*/  @!P2 IMAD.IADD R11, R11, 0x1, -R29.reuse ;  /* 0x000000010b0ba824 */ /* 0x100fe400078e0a1d */
[--C-:B------:R-:W-:Y:S02]  /*7630*/  @!P3 IMAD.IADD R10, R10, 0x1, -R29.reuse ;  /* 0x000000010a0ab824 */ /* 0x100fe400078e0a1d */
[----:B------:R-:W-:-:S08]  /*7640*/  @!P4 IMAD.IADD R9, R9, 0x1, -R29 ;  /* 0x000000010909c824 */ /* 0x000fd000078e0a1d */
[----:B------:R-:W-:Y:S01]  /*7650*/  @!P6 IMAD.IADD R8, R8, 0x1, -R29 ;  /* 0x000000010808e824 */ /* 0x000fe200078e0a1d */
[C---:B--2---:R-:W-:Y:S02]  /*7660*/  ISETP.GT.U32.AND P4, PT, R29.reuse, R6, PT ;  /* 0x000000061d00720c */ /* 0x044fe40003f84070 */
[C---:B------:R-:W-:Y:S02]  /*7670*/  ISETP.GT.U32.AND P3, PT, R29.reuse, R5, PT ;  /* 0x000000051d00720c */ /* 0x040fe40003f64070 */
[----:B------:R-:W-:-:S11]  /*7680*/  ISETP.GT.U32.AND P2, PT, R29, R4, PT ;  /* 0x000000041d00720c */ /* 0x000fd60003f44070 */
[--C-:B------:R-:W-:Y:S01]  /*7690*/  @!P3 IMAD.IADD R5, R5, 0x1, -R29.reuse ;  /* 0x000000010505b824 */ /* 0x100fe200078e0a1d */
[C---:B------:R-:W-:Y:S01]  /*76a0*/  ISETP.GT.U32.AND P3, PT, R29.reuse, R9, PT ;  /* 0x000000091d00720c */ /* 0x040fe20003f64070 */
[--C-:B------:R-:W-:Y:S01]  /*76b0*/  @!P4 IMAD.IADD R6, R6, 0x1, -R29.reuse ;  /* 0x000000010606c824 */ /* 0x100fe200078e0a1d */
[C---:B------:R-:W-:Y:S01]  /*76c0*/  ISETP.GT.U32.AND P4, PT, R29.reuse, R8, PT ;  /* 0x000000081d00720c */ /* 0x040fe20003f84070 */
[----:B------:R-:W-:Y:S01]  /*76d0*/  @!P2 IMAD.IADD R4, R4, 0x1, -R29 ;  /* 0x000000010404a824 */ /* 0x000fe200078e0a1d */
[C---:B------:R-:W-:Y:S02]  /*76e0*/  ISETP.GT.U32.AND P1, PT, R29.reuse, R3, PT ;  /* 0x000000031d00720c */ /* 0x040fe40003f24070 */
[C---:B------:R-:W-:Y:S02]  /*76f0*/  ISETP.GT.U32.AND P0, PT, R29.reuse, R2, PT ;  /* 0x000000021d00720c */ /* 0x040fe40003f04070 */
[----:B------:R-:W-:-:S11]  /*7700*/  ISETP.GT.U32.AND P5, PT, R29, R28, PT ;  /* 0x0000001c1d00720c */ /* 0x000fd60003fa4070 */
[--C-:B------:R-:W-:Y:S01]  /*7710*/  @!P0 IMAD.IADD R2, R2, 0x1, -R29.reuse ;  /* 0x0000000102028824 */ /* 0x100fe200078e0a1d */
[----:B------:R-:W-:Y:S01]  /*7720*/  ISETP.GT.U32.AND P0, PT, R29, R12, PT ;  /* 0x0000000c1d00720c */ /* 0x000fe20003f04070 */
[--C-:B------:R-:W-:Y:S01]  /*7730*/  @!P1 IMAD.IADD R3, R3, 0x1, -R29.reuse ;  /* 0x0000000103039824 */ /* 0x100fe200078e0a1d */
[C---:B------:R-:W-:Y:S02]  /*7740*/  ISETP.GT.U32.AND P1, PT, R29.reuse, R11, PT ;  /* 0x0000000b1d00720c */ /* 0x040fe40003f24070 */
[C---:B------:R-:W-:Y:S01]  /*7750*/  ISETP.GT.U32.AND P2, PT, R29.reuse, R10, PT ;  /* 0x0000000a1d00720c */ /* 0x040fe20003f44070 */
[----:B------:R-:W-:Y:S01]  /*7760*/  @!P5 IMAD.IADD R28, R28, 0x1, -R29 ;  /* 0x000000011c1cd824 */ /* 0x000fe200078e0a1d */
[----:B------:R-:W-:-:S07]  /*7770*/  ISETP.GT.U32.AND P5, PT, R29, R13, PT ;  /* 0x0000000d1d00720c */ /* 0x000fce0003fa4070 */
[--C-:B------:R-:W-:Y:S02]  /*7780*/  @!P0 IMAD.IADD R12, R12, 0x1, -R29.reuse ;  /* 0x000000010c0c8824 */ /* 0x100fe400078e0a1d */
[--C-:B------:R-:W-:Y:S02]  /*7790*/  @!P1 IMAD.IADD R11, R11, 0x1, -R29.reuse ;  /* 0x000000010b0b9824 */ /* 0x100fe400078e0a1d */
[--C-:B------:R-:W-:Y:S02]  /*77a0*/  @!P2 IMAD.IADD R10, R10, 0x1, -R29.reuse ;  /* 0x000000010a0aa824 */ /* 0x100fe400078e0a1d */
[--C-:B------:R-:W-:Y:S02]  /*77b0*/  @!P5 IMAD.IADD R13, R13, 0x1, -R29.reuse ;  /* 0x000000010d0dd824 */ /* 0x100fe400078e0a1d */
[----:B------:R-:W-:-:S03]  /*77c0*/  @!P3 IMAD.IADD R9, R9, 0x1, -R29 ;  /* 0x000000010909b824 */ /* 0x000fc600078e0a1d */
[----:B------:R0:W-:Y:S01]  /*77d0*/  STL [R1+0x14], R13 ;  /* 0x0000140d01007387 */ /* 0x0001e20000100800 */
[----:B------:R-:W-:-:S03]  /*77e0*/  @!P4 IMAD.IADD R8, R8, 0x1, -R29 ;  /* 0x000000010808c824 */ /* 0x000fc600078e0a1d */
[----:B0-----:R-:W2:Y:S04]  /*77f0*/  LDL.LU R13, [R1+0x177c] ;  /* 0x00177c00010d7983 */ /* 0x001ea80000300800 */
[----:B------:R0:W-:Y:S04]  /*7800*/  STL [R1+0x10], R12 ;  /* 0x0000100c01007387 */ /* 0x0001e80000100800 */
[----:B0-----:R-:W3:Y:S04]  /*7810*/  LDL.LU R12, [R1+0x1778] ;  /* 0x00177800010c7983 */ /* 0x001ee80000300800 */
[----:B------:R0:W-:Y:S04]  /*7820*/  STL [R1+0xc], R11 ;  /* 0x00000c0b01007387 */ /* 0x0001e80000100800 */
[----:B0-----:R-:W4:Y:S04]  /*7830*/  LDL.LU R11, [R1+0x1774] ;  /* 0x00177400010b7983 */ /* 0x001f280000300800 */
[----:B------:R0:W-:Y:S04]  /*7840*/  STL [R1+0x8], R10 ;  /* 0x0000080a01007387 */ /* 0x0001e80000100800 */
[----:B0-----:R-:W5:Y:S04]  /*7850*/  LDL.LU R10, [R1+0x1770] ;  /* 0x00177000010a7983 */ /* 0x001f680000300800 */
[----:B------:R0:W-:Y:S04]  /*7860*/  STL [R1+0x4], R9 ;  /* 0x0000040901007387 */ /* 0x0001e80000100800 */
[----:B0-----:R-:W2:Y:S04]  /*7870*/  LDL.LU R9, [R1+0x176c] ;  /* 0x00176c0001097983 */ /* 0x001ea80000300800 */
[----:B------:R0:W-:Y:S04]  /*7880*/  STL [R1], R8 ;  /* 0x0000000801007387 */ /* 0x0001e80000100800 */
[----:B0-----:R-:W2:Y:S01]  /*7890*/  LDL.LU R8, [R1+0x1768] ;  /* 0x0017680001087983 */ /* 0x001ea20000300800 */
[----:B------:R-:W-:-:S02]  /*78a0*/  ISETP.GT.U32.AND P5, PT, R29, R28, PT ;  /* 0x0000001c1d00720c */ /* 0x000fc40003fa4070 */
[C---:B------:R-:W-:Y:S02]  /*78b0*/  ISETP.GT.U32.AND P0, PT, R29.reuse, R2, PT ;  /* 0x000000021d00720c */ /* 0x040fe40003f04070 */
[C---:B------:R-:W-:Y:S02]  /*78c0*/  ISETP.GT.U32.AND P1, PT, R29.reuse, R3, PT ;  /* 0x000000031d00720c */ /* 0x040fe40003f24070 */
        /* <DEDUP_REMOVED lines=8> */
[----:B0-----:R-:W2:Y:S04]  /*7950*/  LDL R28, [R1+0x7c8] ;  /* 0x0007c800011c7983 */ /* 0x001ea80000100800 */
[----:B------:R0:W-:Y:S04]  /*7960*/  STL [R1+0x173c], R2 ;  /* 0x00173c0201007387 */ /* 0x0001e80000100800 */
[----:B0-----:R-:W2:Y:S04]  /*7970*/  LDL R2, [R1+0x7c4] ;  /* 0x0007c40001027983 */ /* 0x001ea80000100800 */
[----:B------:R-:W-:Y:S04]  /*7980*/  STL [R1+0x1738], R3 ;  /* 0x0017380301007387 */ /* 0x000fe80000100800 */
[----:B------:R-:W-:Y:S04]  /*7990*/  STL [R1+0x1744], R4 ;  /* 0x0017440401007387 */ /* 0x000fe80000100800 */
[----:B------:R0:W-:Y:S04]  /*79a0*/  STL [R1+0x1748], R5 ;  /* 0x0017480501007387 */ /* 0x0001e80000100800 */
[----:B0-----:R-:W2:Y:S01]  /*79b0*/  LDL.LU R5, [R1+0x194] ;  /* 0x0001940001057983 */ /* 0x001ea20000300800 */
[----:B------:R-:W-:-:S13]  /*79c0*/  ISETP.GT.U32.AND P6, PT, R29, R7, PT ;  /* 0x000000071d00720c */ /* 0x000fda0003fc4070 */
[----:B------:R-:W-:-:S05]  /*79d0*/  @!P6 IMAD.IADD R7, R7, 0x1, -R29 ;  /* 0x000000010707e824 */ /* 0x000fca00078e0a1d */
[C---:B------:R-:W-:Y:S02]  /*79e0*/  ISETP.GT.U32.AND P6, PT, R29.reuse, R7, PT ;  /* 0x000000071d00720c */ /* 0x040fe40003fc4070 */
[----:B------:R-:W-:-:S11]  /*79f0*/  ISETP.GT.U32.AND P4, PT, R29, R6, PT ;  /* 0x000000061d00720c */ /* 0x000fd60003f84070 */
[--C-:B------:R-:W-:Y:S01]  /*7a00*/  @!P6 IMAD.IADD R7, R7, 0x1, -R29.reuse ;  /* 0x000000010707e824 */ /* 0x100fe200078e0a1d */
[----:B------:R-:W-:Y:S01]  /*7a10*/  ISETP.GT.U32.AND P6, PT, R29, R14, PT ;  /* 0x0000000e1d00720c */ /* 0x000fe20003fc4070 */
[----:B------:R-:W-:-:S12]  /*7a20*/  @!P4 IMAD.IADD R6, R6, 0x1, -R29 ;  /* 0x000000010606c824 */ /* 0x000fd800078e0a1d */
[----:B------:R-:W-:Y:S01]  /*7a30*/  @!P6 IMAD.IADD R14, R14, 0x1, -R29 ;  /* 0x000000010e0ee824 */ /* 0x000fe200078e0a1d */
[----:B------:R-:W0:Y:S01]  /*7a40*/  S2R R3, SR_TID.X ;  /* 0x0000000000037919 */ /* 0x000e220000002100 */
[----:B------:R-:W-:-:S03]  /*7a50*/  IABS R0, R0 ;  /* 0x0000000000007213 */ /* 0x000fc60000000000 */
[----:B------:R-:W-:Y:S02]  /*7a60*/  STL [R1+0x174c], R6 ;  /* 0x00174c0601007387 */ /* 0x000fe40000100800 */
[----:B------:R-:W-:Y:S02]  /*7a70*/  IMAD.HI.U32 R27, R27, R0, RZ ;  /* 0x000000001b1b7227 */ /* 0x000fe400078e00ff */
[----:B------:R0:W-:Y:S02]  /*7a80*/  STL [R1+0x1750], R7 ;  /* 0x0017500701007387 */ /* 0x0001e40000100800 */
[----:B------:R-:W-:-:S04]  /*7a90*/  IMAD.MOV R27, RZ, RZ, -R27 ;  /* 0x000000ffff1b7224 */ /* 0x000fc800078e0a1b */
[----:B------:R-:W-:Y:S02]  /*7aa0*/  IMAD R27, R29, R27, R0 ;  /* 0x0000001b1d1b7224 */ /* 0x000fe400078e0200 */
[----:B0-----:R-:W-:Y:S01]  /*7ab0*/  IMAD.SHL.U32 R7, R3, 0x100, RZ ;  /* 0x0000010003077824 */ /* 0x001fe200078e00ff */
[C---:B---3--:R-:W-:Y:S02]  /*7ac0*/  ISETP.GT.U32.AND P3, PT, R29.reuse, R12, PT ;  /* 0x0000000c1d00720c */ /* 0x048fe40003f64070 */
[----:B----4-:R-:W-:-:S11]  /*7ad0*/  ISETP.GT.U32.AND P2, PT, R29, R11, PT ;  /* 0x0000000b1d00720c */ /* 0x010fd60003f44070 */
[--C-:B------:R-:W-:Y:S01]  /*7ae0*/  @!P3 IMAD.IADD R12, R12, 0x1, -R29.reuse ;  /* 0x000000010c0cb824 */ /* 0x100fe200078e0a1d */
[----:B-----5:R-:W-:Y:S01]  /*7af0*/  ISETP.GT.U32.AND P1, PT, R29, R10, PT ;  /* 0x0000000a1d00720c */ /* 0x020fe20003f24070 */
[----:B------:R-:W-:Y:S01]  /*7b00*/  @!P2 IMAD.IADD R11, R11, 0x1, -R29 ;  /* 0x000000010b0ba824 */ /* 0x000fe200078e0a1d */
[----:B--2---:R-:W-:-:S11]  /*7b10*/  ISETP.GT.U32.AND P5, PT, R29, R8, PT ;  /* 0x000000081d00720c */ /* 0x004fd60003fa4070 */
[--C-:B------:R-:W-:Y:S01]  /*7b20*/  @!P1 IMAD.IADD R10, R10, 0x1, -R29.reuse ;  /* 0x000000010a0a9824 */ /* 0x100fe200078e0a1d */
[C---:B------:R-:W-:Y:S01]  /*7b30*/  ISETP.GT.U32.AND P1, PT, R29.reuse, R17, PT ;  /* 0x000000111d00720c */ /* 0x040fe20003f24070 */
[----:B------:R-:W-:Y:S01]  /*7b40*/  @!P5 IMAD.IADD R8, R8, 0x1, -R29 ;  /* 0x000000010808d824 */ /* 0x000fe200078e0a1d */
[----:B------:R-:W-:-:S04]  /*7b50*/  ISETP.GT.U32.AND P5, PT, R29, R15, PT ;  /* 0x0000000f1d00720c */ /* 0x000fc80003fa4070 */
[C---:B------:R-:W-:Y:S02]  /*7b60*/  ISETP.GT.U32.AND P3, PT, R29.reuse, R8, PT ;  /* 0x000000081d00720c */ /* 0x040fe40003f64070 */
[----:B------:R-:W-:-:S07]  /*7b70*/  ISETP.GT.U32.AND P2, PT, R29, R18, PT ;  /* 0x000000121d00720c */ /* 0x000fce0003f44070 */
[--C-:B------:R-:W-:Y:S01]  /*7b80*/  @!P5 IMAD.IADD R15, R15, 0x1, -R29.reuse ;  /* 0x000000010f0fd824 */ /* 0x100fe200078e0a1d */
[----:B------:R-:W-:Y:S01]  /*7b90*/  ISETP.GT.U32.AND P5, PT, R29, R11, PT ;  /* 0x0000000b1d00720c */ /* 0x000fe20003fa4070 */
[--C-:B------:R-:W-:Y:S02]  /*7ba0*/  @!P1 IMAD.IADD R17, R17, 0x1, -R29.reuse ;  /* 0x0000000111119824 */ /* 0x100fe400078e0a1d */
[--C-:B------:R-:W-:Y:S01]  /*7bb0*/  @!P3 IMAD.IADD R8, R8, 0x1, -R29.reuse ;  /* 0x000000010808b824 */ /* 0x100fe200078e0a1d */
[C---:B------:R-:W-:Y:S01]  /*7bc0*/  ISETP.GT.U32.AND P3, PT, R29.reuse, R15, PT ;  /* 0x0000000f1d00720c */ /* 0x040fe20003f64070 */
[----:B------:R-:W-:Y:S01]  /*7bd0*/  @!P2 IMAD.IADD R18, R18, 0x1, -R29 ;  /* 0x000000011212a824 */ /* 0x000fe200078e0a1d */
[C---:B------:R-:W-:Y:S02]  /*7be0*/  ISETP.GT.U32.AND P2, PT, R29.reuse, R14, PT ;  /* 0x0000000e1d00720c */ /* 0x040fe40003f44070 */
[----:B------:R-:W-:-:S05]  /*7bf0*/  ISETP.GT.U32.AND P0, PT, R29, R9, PT ;  /* 0x000000091d00720c */ /* 0x000fca0003f04070 */
[--C-:B------:R-:W-:Y:S01]  /*7c00*/  @!P5 IMAD.IADD R11, R11, 0x1, -R29.reuse ;  /* 0x000000010b0bd824 */ /* 0x100fe200078e0a1d */
[C---:B------:R-:W-:Y:S02]  /*7c10*/  ISETP.GT.U32.AND P5, PT, R29.reuse, R17, PT ;  /* 0x000000111d00720c */ /* 0x040fe40003fa4070 */
[----:B------:R-:W-:Y:S01]  /*7c20*/  ISETP.GT.U32.AND P4, PT, R29, R13, PT ;  /* 0x0000000d1d00720c */ /* 0x000fe20003f84070 */
[--C-:B------:R-:W-:Y:S01]  /*7c30*/  @!P3 IMAD.IADD R15, R15, 0x1, -R29.reuse ;  /* 0x000000010f0fb824 */ /* 0x100fe200078e0a1d */
[C---:B------:R-:W-:Y:S01]  /*7c40*/  ISETP.GT.U32.AND P3, PT, R29.reuse, R22, PT ;  /* 0x000000161d00720c */ /* 0x040fe20003f64070 */
[--C-:B------:R-:W-:Y:S01]  /*7c50*/  @!P2 IMAD.IADD R14, R14, 0x1, -R29.reuse ;  /* 0x000000010e0ea824 */ /* 0x100fe200078e0a1d */
[----:B------:R-:W-:Y:S01]  /*7c60*/  ISETP.GT.U32.AND P2, PT, R29, R21, PT ;  /* 0x000000151d00720c */ /* 0x000fe20003f44070 */
[----:B------:R-:W-:-:S06]  /*7c70*/  @!P0 IMAD.IADD R9, R9, 0x1, -R29 ;  /* 0x0000000109098824 */ /* 0x000fcc00078e0a1d */
[--C-:B------:R-:W-:Y:S01]  /*7c80*/  @!P5 IMAD.IADD R17, R17, 0x1, -R29.reuse ;  /* 0x000000011111d824 */ /* 0x100fe200078e0a1d */
[----:B------:R-:W-:Y:S01]  /*7c90*/  ISETP.GT.U32.AND P5, PT, R29, R24, PT ;  /* 0x000000181d00720c */ /* 0x000fe20003fa4070 */
[--C-:B------:R-:W-:Y:S01]  /*7ca0*/  @!P4 IMAD.IADD R13, R13, 0x1, -R29.reuse ;  /* 0x000000010d0dc824 */ /* 0x100fe200078e0a1d */
[C---:B------:R-:W-:Y:S02]  /*7cb0*/  ISETP.GT.U32.AND P4, PT, R29.reuse, R9, PT ;  /* 0x000000091d00720c */ /* 0x040fe40003f84070 */
[----:B------:R-:W-:Y:S01]  /*7cc0*/  ISETP.GT.U32.AND P6, PT, R29, R10, PT ;  /* 0x0000000a1d00720c */ /* 0x000fe20003fc4070 */
[--C-:B------:R-:W-:Y:S02]  /*7cd0*/  @!P3 IMAD.IADD R22, R22, 0x1, -R29.reuse ;  /* 0x000000011616b824 */ /* 0x100fe400078e0a1d */
[----:B------:R-:W-:Y:S01]  /*7ce0*/  @!P2 IMAD.IADD R21, R21, 0x1, -R29 ;  /* 0x000000011515a824 */ /* 0x000fe200078e0a1d */
[----:B------:R-:W-:-:S05]  /*7cf0*/  ISETP.GT.U32.AND P2, PT, R29, R26, PT ;  /* 0x0000001a1d00720c */ /* 0x000fca0003f44070 */
[--C-:B------:R-:W-:Y:S01]  /*7d00*/  @!P5 IMAD.IADD R24, R24, 0x1, -R29.reuse ;  /* 0x000000011818d824 */ /* 0x100fe200078e0a1d */
[----:B------:R-:W-:Y:S01]  /*7d10*/  ISETP.GT.U32.AND P5, PT, R29, R22, PT ;  /* 0x000000161d00720c */ /* 0x000fe20003fa4070 */
[--C-:B------:R-:W-:Y:S02]  /*7d20*/  @!P4 IMAD.IADD R9, R9, 0x1, -R29.reuse ;  /* 0x000000010909c824 */ /* 0x100fe400078e0a1d */
[----:B------:R-:W-:Y:S01]  /*7d30*/  @!P6 IMAD.IADD R10, R10, 0x1, -R29 ;  /* 0x000000010a0ae824 */ /* 0x000fe200078e0a1d */
[----:B------:R-:W-:Y:S01]  /*7d40*/  STL [R1+0x1754], R8 ;  /* 0x0017540801007387 */ /* 0x000fe20000100800 */
[----:B------:R-:W-:-:S03]  /*7d50*/  LOP3.LUT R7, R5, 0x1000, R7, 0xf8, !PT ;  /* 0x0000100005077812 */ /* 0x000fc600078ef807 */
[----:B------:R-:W-:Y:S01]  /*7d60*/  STL [R1+0x1758], R9 ;  /* 0x0017580901007387 */ /* 0x000fe20000100800 */
[----:B------:R-:W-:-:S03]  /*7d70*/  @!P2 IMAD.IADD R26, R26, 0x1, -R29 ;  /* 0x000000011a1aa824 */ /* 0x000fc600078e0a1d */
[----:B------:R-:W-:Y:S01]  /*7d80*/  STL [R1+0x175c], R10 ;  /* 0x00175c0a01007387 */ /* 0x000fe20000100800 */
[----:B------:R-:W-:-:S03]  /*7d90*/  @!P5 IMAD.IADD R22, R22, 0x1, -R29 ;  /* 0x000000011616d824 */ /* 0x000fc600078e0a1d */
[----:B------:R-:W-:Y:S01]  /*7da0*/  STL [R1+0x1760], R11 ;  /* 0x0017600b01007387 */ /* 0x000fe20000100800 */
[----:B------:R-:W-:-:S03]  /*7db0*/  ISETP.GE.AND P2, PT, R2, RZ, PT ;  /* 0x000000ff0200720c */ /* 0x000fc60003f46270 */
[----:B------:R-:W2:Y:S01]  /*7dc0*/  LDL.LU R0, [R1+0x1764] ;  /* 0x0017640001007983 */ /* 0x000ea20000300800 */
[----:B------:R-:W-:-:S03]  /*7dd0*/  ISETP.GE.AND P5, PT, R28, RZ, PT ;  /* 0x000000ff1c00720c */ /* 0x000fc60003fa6270 */
[----:B------:R-:W3:Y:S04]  /*7de0*/  LDL R6, [R1+0x7c0] ;  /* 0x0007c00001067983 */ /* 0x000ee80000100800 */
[----:B------:R-:W4:Y:S04]  /*7df0*/  LDL R3, [R1+0x15d8] ;  /* 0x0015d80001037983 */ /* 0x000f280000100800 */
[----:B------:R-:W5:Y:S04]  /*7e00*/  LDL R4, [R1+0x15dc] ;  /* 0x0015dc0001047983 */ /* 0x000f680000100800 */
[----:B------:R-:W2:Y:S04]  /*7e10*/  LDL R5, [R1+0x15e0] ;  /* 0x0015e00001057983 */ /* 0x000ea80000100800 */
[----:B------:R0:W-:Y:S04]  /*7e20*/  STL [R1+0x5d4], R7 ;  /* 0x0005d40701007387 */ /* 0x0001e80000100800 */
[----:B------:R-:W2:Y:S04]  /*7e30*/  LDL R2, [R1+0x15d0] ;  /* 0x0015d00001027983 */ /* 0x000ea80000100800 */
[----:B------:R-:W5:Y:S04]  /*7e40*/  LDL R28, [R1+0x15d4] ;  /* 0x0015d400011c7983 */ /* 0x000f680000100800 */
[----:B0-----:R-:W5:Y:S04]  /*7e50*/  LDL R7, [R1+0x15c8] ;  /* 0x0015c80001077983 */ /* 0x001f680000100800 */
[----:B------:R-:W5:Y:S04]  /*7e60*/  LDL R8, [R1+0x15cc] ;  /* 0x0015cc0001087983 */ /* 0x000f680000100800 */
[----:B------:R-:W5:Y:S04]  /*7e70*/  LDL.LU R11, [R1+0x68] ;  /* 0x00006800010b7983 */ /* 0x000f680000300800 */
[----:B------:R-:W5:Y:S01]  /*7e80*/  LDL.LU R10, [R1+0x64] ;  /* 0x00006400010a7983 */ /* 0x000f620000300800 */
[----:B------:R-:W-:-:S02]  /*7e90*/  ISETP.GT.U32.AND P0, PT, R29, R16, PT ;  /* 0x000000101d00720c */ /* 0x000fc40003f04070 */
[----:B------:R-:W-:-:S11]  /*7ea0*/  ISETP.GT.U32.AND P1, PT, R29, R13, PT ;  /* 0x0000000d1d00720c */ /* 0x000fd60003f24070 */
[----:B------:R-:W-:Y:S01]  /*7eb0*/  @!P0 IMAD.IADD R16, R16, 0x1, -R29 ;  /* 0x0000000110108824 */ /* 0x000fe200078e0a1d */
[----:B------:R-:W-:-:S04]  /*7ec0*/  ISETP.GT.U32.AND P0, PT, R29, R12, PT ;  /* 0x0000000c1d00720c */ /* 0x000fc80003f04070 */
[----:B------:R-:W-:Y:S01]  /*7ed0*/  ISETP.GT.U32.AND P4, PT, R29, R16, PT ;  /* 0x000000101d00720c */ /* 0x000fe20003f84070 */
[----:B------:R-:W-:Y:S01]  /*7ee0*/  @!P1 IMAD.IADD R13, R13, 0x1, -R29 ;  /* 0x000000010d0d9824 */ /* 0x000fe200078e0a1d */
[C---:B------:R-:W-:Y:S02]  /*7ef0*/  ISETP.GT.U32.AND P1, PT, R29.reuse, R20, PT ;  /* 0x000000141d00720c */ /* 0x040fe40003f24070 */
[----:B------:R-:W-:-:S05]  /*7f00*/  ISETP.GT.U32.AND P6, PT, R29, R18, PT ;  /* 0x000000121d00720c */ /* 0x000fca0003fc4070 */
[----:B------:R-:W-:Y:S01]  /*7f10*/  @!P0 IMAD.IADD R12, R12, 0x1, -R29 ;  /* 0x000000010c0c8824 */ /* 0x000fe200078e0a1d */
[----:B------:R-:W-:-:S03]  /*7f20*/  ISETP.GT.U32.AND P0, PT, R29, R19, PT ;  /* 0x000000131d00720c */ /* 0x000fc60003f04070 */
[--C-:B------:R-:W-:Y:S01]  /*7f30*/  @!P4 IMAD.IADD R16, R16, 0x1, -R29.reuse ;  /* 0x000000011010c824 */ /* 0x100fe200078e0a1d */
[C---:B------:R-:W-:Y:S01]  /*7f40*/  ISETP.GT.U32.AND P4, PT, R29.reuse, R23, PT ;  /* 0x000000171d00720c */ /* 0x040fe20003f84070 */
[--C-:B------:R-:W-:Y:S01]  /*7f50*/  @!P1 IMAD.IADD R20, R20, 0x1, -R29.reuse ;  /* 0x0000000114149824 */ /* 0x100fe200078e0a1d */
[----:B------:R-:W-:Y:S01]  /*7f60*/  ISETP.GT.U32.AND P3, PT, R29, R27, PT ;  /* 0x0000001b1d00720c */ /* 0x000fe20003f64070 */
[----:B------:R-:W-:-:S06]  /*7f70*/  @!P6 IMAD.IADD R18, R18, 0x1, -R29 ;  /* 0x000000011212e824 */ /* 0x000fcc00078e0a1d */
[--C-:B------:R-:W-:Y:S01]  /*7f80*/  @!P0 IMAD.IADD R19, R19, 0x1, -R29.reuse ;  /* 0x0000000113138824 */ /* 0x100fe200078e0a1d */
[C---:B------:R-:W-:Y:S02]  /*7f90*/  ISETP.GT.U32.AND P0, PT, R29.reuse, R25, PT ;  /* 0x000000191d00720c */ /* 0x040fe40003f04070 */
[----:B------:R-:W-:Y:S01]  /*7fa0*/  ISETP.GT.U32.AND P1, PT, R29, R20, PT ;  /* 0x000000141d00720c */ /* 0x000fe20003f24070 */
[--C-:B------:R-:W-:Y:S01]  /*7fb0*/  @!P4 IMAD.IADD R23, R23, 0x1, -R29.reuse ;  /* 0x000000011717c824 */ /* 0x100fe200078e0a1d */
[C---:B------:R-:W-:Y:S02]  /*7fc0*/  ISETP.GT.U32.AND P6, PT, R29.reuse, R19, PT ;  /* 0x000000131d00720c */ /* 0x040fe40003fc4070 */
[----:B------:R-:W-:Y:S01]  /*7fd0*/  ISETP.GT.U32.AND P4, PT, R29, R21, PT ;  /* 0x000000151d00720c */ /* 0x000fe20003f84070 */
[----:B------:R-:W-:Y:S01]  /*7fe0*/  @!P3 IMAD.IADD R27, R27, 0x1, -R29 ;  /* 0x000000011b1bb824 */ /* 0x000fe200078e0a1d */
[----:B------:R-:W-:-:S05]  /*7ff0*/  ISETP.GT.U32.AND P3, PT, R29, R26, PT ;  /* 0x0000001a1d00720c */ /* 0x000fca0003f64070 */
[--C-:B------:R-:W-:Y:S01]  /*8000*/  @!P0 IMAD.IADD R25, R25, 0x1, -R29.reuse ;  /* 0x0000000119198824 */ /* 0x100fe200078e0a1d */
[C---:B------:R-:W-:Y:S01]  /*8010*/  ISETP.GT.U32.AND P0, PT, R29.reuse, R23, PT ;  /* 0x000000171d00720c */ /* 0x040fe20003f04070 */
[--C-:B------:R-:W-:Y:S01]  /*8020*/  @!P1 IMAD.IADD R20, R20, 0x1, -R29.reuse ;  /* 0x0000000114149824 */ /* 0x100fe200078e0a1d */
[----:B------:R-:W-:Y:S01]  /*8030*/  ISETP.GT.U32.AND P1, PT, R29, R24, PT ;  /* 0x000000181d00720c */ /* 0x000fe20003f24070 */
[--C-:B------:R-:W-:Y:S01]  /*8040*/  @!P6 IMAD.IADD R19, R19, 0x1, -R29.reuse ;  /* 0x000000011313e824 */ /* 0x100fe200078e0a1d */
[----:B------:R-:W-:Y:S01]  /*8050*/  ISETP.GT.U32.AND P6, PT, R29, R25, PT ;  /* 0x000000191d00720c */ /* 0x000fe20003fc4070 */
[--C-:B------:R-:W-:Y:S01]  /*8060*/  @!P4 IMAD.IADD R21, R21, 0x1, -R29.reuse ;  /* 0x000000011515c824 */ /* 0x100fe200078e0a1d */
[----:B------:R-:W-:Y:S02]  /*8070*/  ISETP.GT.U32.AND P4, PT, R29, R27, PT ;  /* 0x0000001b1d00720c */ /* 0x000fe40003f84070 */
[----:B------:R-:W-:Y:S01]  /*8080*/  LOP3.LUT R9, RZ, c[0x0][0x178], RZ, 0x33, !PT ;  /* 0x00005e00ff097a12 */ /* 0x000fe200078e33ff */
[----:B------:R-:W-:-:S04]  /*8090*/  @!P3 IMAD.IADD R26, R26, 0x1, -R29 ;  /* 0x000000011a1ab824 */ /* 0x000fc800078e0a1d */
[--C-:B------:R-:W-:Y:S01]  /*80a0*/  @!P0 IMAD.IADD R23, R23, 0x1, -R29.reuse ;  /* 0x0000000117178824 */ /* 0x100fe200078e0a1d */
[----:B------:R-:W-:Y:S01]  /*80b0*/  ISETP.NE.AND P0, PT, RZ, c[0x0][0x178], PT ;  /* 0x00005e00ff007a0c */ /* 0x000fe20003f05270 */
[--C-:B------:R-:W-:Y:S02]  /*80c0*/  @!P1 IMAD.IADD R24, R24, 0x1, -R29.reuse ;  /* 0x0000000118189824 */ /* 0x100fe400078e0a1d */
[--C-:B------:R-:W-:Y:S02]  /*80d0*/  @!P6 IMAD.IADD R25, R25, 0x1, -R29.reuse ;  /* 0x000000011919e824 */ /* 0x100fe400078e0a1d */
[----:B------:R-:W-:Y:S01]  /*80e0*/  @!P4 IMAD.IADD R27, R27, 0x1, -R29 ;  /* 0x000000011b1bc824 */ /* 0x000fe200078e0a1d */
[----:B---3--:R-:W-:Y:S02]  /*80f0*/  ISETP.GE.AND P1, PT, R6, RZ, PT ;  /* 0x000000ff0600720c */ /* 0x008fe40003f26270 */
[----:B------:R-:W3:Y:S01]  /*8100*/  LDL R6, [R1+0x15c0] ;  /* 0x0015c00001067983 */ /* 0x000ee20000100800 */
[----:B----4-:R-:W-:-:S03]  /*8110*/  ISETP.GE.AND P6, PT, R3, RZ, PT ;  /* 0x000000ff0300720c */ /* 0x010fc60003fc6270 */
[----:B------:R-:W4:Y:S01]  /*8120*/  LDL R3, [R1+0x15c4] ;  /* 0x0015c40001037983 */ /* 0x000f220000100800 */
[----:B--2---:R-:W-:Y:S01]  /*8130*/  ISETP.GE.AND P4, PT, R2, RZ, PT ;  /* 0x000000ff0200720c */ /* 0x004fe20003f86270 */
[----:B-----5:R-:W-:Y:S02]  /*8140*/  @!P2 IMAD.MOV R11, RZ, RZ, -R11 ;  /* 0x000000ffff0ba224 */ /* 0x020fe400078e0a0b */
[----:B------:R-:W-:-:S03]  /*8150*/  @!P5 IMAD.MOV R10, RZ, RZ, -R10 ;  /* 0x000000ffff0ad224 */ /* 0x000fc600078e0a0a */
[C---:B------:R-:W-:Y:S02]  /*8160*/  SEL R29, R9.reuse, R11, !P0 ;  /* 0x0000000b091d7207 */ /* 0x040fe40004000000 */
[----:B------:R-:W-:Y:S02]  /*8170*/  ISETP.GE.AND P2, PT, R4, RZ, PT ;  /* 0x000000ff0400720c */ /* 0x000fe40003f46270 */
[----:B------:R-:W-:Y:S01]  /*8180*/  SEL R9, R9, R10, !P0 ;  /* 0x0000000a09097207 */ /* 0x000fe20004000000 */
[----:B------:R-:W2:Y:S01]  /*8190*/  LDL R4, [R1+0x15bc] ;  /* 0x0015bc0001047983 */ /* 0x000ea20000100800 */
[----:B------:R-:W-:-:S03]  /*81a0*/  ISETP.GE.AND P0, PT, R5, RZ, PT ;  /* 0x000000ff0500720c */ /* 0x000fc60003f06270 */
[----:B------:R-:W5:Y:S04]  /*81b0*/  LDL.LU R11, [R1+0x1760] ;  /* 0x00176000010b7983 */ /* 0x000f680000300800 */
[----:B------:R-:W-:Y:S04]  /*81c0*/  STL [R1+0x1e0], R29 ;  /* 0x0001e01d01007387 */ /* 0x000fe80000100800 */
[----:B------:R-:W2:Y:S04]  /*81d0*/  LDL R5, [R1+0x15b8] ;  /* 0x0015b80001057983 */ /* 0x000ea80000100800 */
[----:B------:R0:W-:Y:S04]  /*81e0*/  STL [R1+0x1e4], R9 ;  /* 0x0001e40901007387 */ /* 0x0001e80000100800 */
[----:B------:R-:W2:Y:S04]  /*81f0*/  LDL R2, [R1+0x15b4] ;  /* 0x0015b40001027983 */ /* 0x000ea80000100800 */
[----:B0-----:R-:W2:Y:S01]  /*8200*/  LDL.LU R9, [R1+0x60] ;  /* 0x0000600001097983 */ /* 0x001ea20000300800 */
[----:B------:R-:W-:Y:S01]  /*8210*/  @!P1 IMAD.MOV R0, RZ, RZ, -R0 ;  /* 0x000000ffff009224 */ /* 0x000fe200078e0a00 */
[----:B------:R-:W-:-:S02]  /*8220*/  ISETP.GE.AND P1, PT, R28, RZ, PT ;  /* 0x000000ff1c00720c */ /* 0x000fc40003f26270 */
[----:B------:R-:W3:Y:S04]  /*8230*/  LDL R28, [R1+0x15b0] ;  /* 0x0015b000011c7983 */ /* 0x000ee80000100800 */
[----:B------:R0:W-:Y:S04]  /*8240*/  STL [R1+0x1d8], R0 ;  /* 0x0001d80001007387 */ /* 0x0001e80000100800 */
[----:B0-----:R-:W3:Y:S01]  /*8250*/  LDL.LU R0, [R1+0x5c] ;  /* 0x00005c0001007983 */ /* 0x001ee20000300800 */
[----:B------:R-:W-:-:S03]  /*8260*/  ISETP.GE.AND P5, PT, R7, RZ, PT ;  /* 0x000000ff0700720c */ /* 0x000fc60003fa6270 */
[----:B------:R-:W4:Y:S01]  /*8270*/  LDL R7, [R1+0x15ac] ;  /* 0x0015ac0001077983 */ /* 0x000f220000100800 */
[----:B--2---:R-:W-:-:S05]  /*8280*/  @!P6 IMAD.MOV R9, RZ, RZ, -R9 ;  /* 0x000000ffff09e224 */ /* 0x004fca00078e0a09 */
[----:B------:R0:W-:Y:S04]  /*8290*/  STL [R1+0x1d4], R9 ;  /* 0x0001d40901007387 */ /* 0x0001e80000100800 */
[----:B0-----:R-:W2:Y:S01]  /*82a0*/  LDL.LU R9, [R1+0x58] ;  /* 0x0000580001097983 */ /* 0x001ea20000300800 */
[----:B---3--:R-:W-:Y:S01]  /*82b0*/  @!P2 IMAD.MOV R0, RZ, RZ, -R0 ;  /* 0x000000ffff00a224 */ /* 0x008fe200078e0a00 */
[----:B------:R-:W-:Y:S02]  /*82c0*/  ISETP.GE.AND P2, PT, R8, RZ, PT ;  /* 0x000000ff0800720c */ /* 0x000fe40003f46270 */
[----:B------:R-:W3:Y:S04]  /*82d0*/  LDL R8, [R1+0x15a8] ;  /* 0x0015a80001087983 */ /* 0x000ee80000100800 */
[----:B------:R0:W-:Y:S04]  /*82e0*/  STL [R1+0x1d0], R0 ;  /* 0x0001d00001007387 */ /* 0x0001e80000100800 */
[----:B0-----:R-:W3:Y:S01]  /*82f0*/  LDL.LU R0, [R1+0x54] ;  /* 0x0000540001007983 */ /* 0x001ee20000300800 */
[----:B--2---:R-:W-:Y:S01]  /*8300*/  @!P0 IMAD.MOV R9, RZ, RZ, -R9 ;  /* 0x000000ffff098224 */ /* 0x004fe200078e0a09 */
[----:B------:R-:W-:-:S02]  /*8310*/  ISETP.GE.AND P0, PT, R6, RZ, PT ;  /* 0x000000ff0600720c */ /* 0x000fc40003f06270 */
[----:B------:R-:W2:Y:S04]  /*8320*/  LDL R6, [R1+0x15a4] ;  /* 0x0015a40001067983 */ /* 0x000ea80000100800 */
[----:B------:R0:W-:Y:S04]  /*8330*/  STL [R1+0x1cc], R9 ;  /* 0x0001cc0901007387 */ /* 0x0001e80000100800 */
[----:B0-----:R-:W2:Y:S01]  /*8340*/  LDL.LU R9, [R1+0x50] ;  /* 0x0000500001097983 */ /* 0x001ea20000300800 */
[----:B---3--:R-:W-:Y:S01]  /*8350*/  @!P4 IMAD.MOV R0, RZ, RZ, -R0 ;  /* 0x000000ffff00c224 */ /* 0x008fe200078e0a00 */
[----:B----4-:R-:W-:-:S02]  /*8360*/  ISETP.GE.AND P4, PT, R3, RZ, PT ;  /* 0x000000ff0300720c */ /* 0x010fc40003f86270 */
[----:B------:R-:W3:Y:S04]  /*8370*/  LDL R3, [R1+0x15a0] ;  /* 0x0015a00001037983 */ /* 0x000ee80000100800 */
[----:B------:R0:W-:Y:S04]  /*8380*/  STL [R1+0x1c8], R0 ;  /* 0x0001c80001007387 */ /* 0x0001e80000100800 */
[----:B0-----:R-:W4:Y:S01]  /*8390*/  LDL.LU R0, [R1+0x4c] ;  /* 0x00004c0001007983 */ /* 0x001f220000300800 */
[----:B--2---:R-:W-:Y:S01]  /*83a0*/  @!P1 IMAD.MOV R9, RZ, RZ, -R9 ;  /* 0x000000ffff099224 */ /* 0x004fe200078e0a09 */
[----:B------:R-:W-:-:S02]  /*83b0*/  ISETP.GE.AND P1, PT, R4, RZ, PT ;  /* 0x000000ff0400720c */ /* 0x000fc40003f26270 */
[----:B------:R-:W2:Y:S04]  /*83c0*/  LDL R4, [R1+0x159c] ;  /* 0x00159c0001047983 */ /* 0x000ea80000100800 */
[----:B------:R0:W-:Y:S04]  /*83d0*/  STL [R1+0x1c4], R9 ;  /* 0x0001c40901007387 */ /* 0x0001e80000100800 */
[----:B0-----:R-:W2:Y:S01]  /*83e0*/  LDL.LU R9, [R1+0x48] ;  /* 0x0000480001097983 */ /* 0x001ea20000300800 */
[----:B----4-:R-:W-:Y:S01]  /*83f0*/  @!P5 IMAD.MOV R0, RZ, RZ, -R0 ;  /* 0x000000ffff00d224 */ /* 0x010fe200078e0a00 */
[----:B------:R-:W-:-:S02]  /*8400*/  ISETP.GE.AND P5, PT, R5, RZ, PT ;  /* 0x000000ff0500720c */ /* 0x000fc40003fa6270 */
[----:B------:R-:W4:Y:S04]  /*8410*/  LDL R5, [R1+0x1598] ;  /* 0x0015980001057983 */ /* 0x000f280000100800 */
        /* <DEDUP_REMOVED lines=8> */
[----:B------:R-:W-:-:S02]  /*84a0*/  ISETP.GE.AND P0, PT, R28, RZ, PT ;  /* 0x000000ff1c00720c */ /* 0x000fc40003f06270 */
        /* <DEDUP_REMOVED lines=353> */
[----:B--2---:R-:W-:-:S05]  /*9ac0*/  @!P4 IMAD.MOV R9, RZ, RZ, -R9 ;  /* 0x000000ffff09c224 */ /* 0x004fca00078e0a09 */
[----:B------:R0:W-:Y:S04]  /*9ad0*/  STL [R1+0x54], R9 ;  /* 0x0000540901007387 */ /* 0x0001e80000100800 */
[----:B0-----:R-:W2:Y:S01]  /*9ae0*/  LDL.LU R9, [R1+0x138] ;  /* 0x0001380001097983 */ /* 0x001ea20000300800 */
[----:B------:R-:W-:-:S03]  /*9af0*/  ISETP.GE.AND P4, PT, R2, RZ, PT ;  /* 0x000000ff0200720c */ /* 0x000fc60003f86270 */
[----:B------:R-:W4:Y:S01]  /*9b00*/  LDL R2, [R1+0x1470] ;  /* 0x0014700001027983 */ /* 0x000f220000100800 */
[----:B---3--:R-:W-:-:S05]  /*9b10*/  @!P1 IMAD.MOV R0, RZ, RZ, -R0 ;  /* 0x000000ffff009224 */ /* 0x008fca00078e0a00 */
[----:B------:R0:W-:Y:S04]  /*9b20*/  STL [R1+0x50], R0 ;  /* 0x0000500001007387 */ /* 0x0001e80000100800 */
[----:B0-----:R-:W3:Y:S01]  /*9b30*/  LDL.LU R0, [R1+0x2c] ;  /* 0x00002c0001007983 */ /* 0x001ee20000300800 */
[----:B------:R-:W-:-:S03]  /*9b40*/  ISETP.GE.AND P1, PT, R28, RZ, PT ;  /* 0x000000ff1c00720c */ /* 0x000fc60003f26270 */
[----:B------:R-:W4:Y:S01]  /*9b50*/  LDL R28, [R1+0x1474] ;  /* 0x00147400011c7983 */ /* 0x000f220000100800 */
[----:B--2---:R-:W-:Y:S01]  /*9b60*/  @!P5 IMAD.MOV R9, RZ, RZ, -R9 ;  /* 0x000000ffff09d224 */ /* 0x004fe200078e0a09 */
[----:B------:R-:W-:Y:S02]  /*9b70*/  ISETP.GE.AND P5, PT, R7, RZ, PT ;  /* 0x000000ff0700720c */ /* 0x000fe40003fa6270 */
[----:B------:R-:W2:Y:S04]  /*9b80*/  LDL.LU R7, [R1+0x28] ;  /* 0x0000280001077983 */ /* 0x000ea80000300800 */
[----:B------:R-:W-:Y:S04]  /*9b90*/  STL [R1+0x4c], R9 ;  /* 0x00004c0901007387 */ /* 0x000fe80000100800 */
[----:B------:R-:W4:Y:S01]  /*9ba0*/  LDL R10, [R1+0x1468] ;  /* 0x00146800010a7983 */ /* 0x000f220000100800 */
[----:B---3--:R-:W-:-:S05]  /*9bb0*/  @!P2 IMAD.MOV R0, RZ, RZ, -R0 ;  /* 0x000000ffff00a224 */ /* 0x008fca00078e0a00 */
[----:B------:R0:W-:Y:S01]  /*9bc0*/  STL [R1+0x48], R0 ;  /* 0x0000480001007387 */ /* 0x0001e20000100800 */
[----:B------:R-:W-:-:S03]  /*9bd0*/  ISETP.GE.AND P2, PT, R8, RZ, PT ;  /* 0x000000ff0800720c */ /* 0x000fc60003f46270 */
[----:B0-----:R-:W3:Y:S04]  /*9be0*/  LDL.LU R0, [R1+0x11c] ;  /* 0x00011c0001007983 */ /* 0x001ee80000300800 */
[----:B------:R-:W4:Y:S01]  /*9bf0*/  LDL R8, [R1+0x146c] ;  /* 0x00146c0001087983 */ /* 0x000f220000100800 */
[----:B--2---:R-:W-:Y:S01]  /*9c00*/  @!P0 IMAD.MOV R7, RZ, RZ, -R7 ;  /* 0x000000ffff078224 */ /* 0x004fe200078e0a07 */
[----:B------:R-:W-:Y:S02]  /*9c10*/  ISETP.GE.AND P0, PT, R6, RZ, PT ;  /* 0x000000ff0600720c */ /* 0x000fe40003f06270 */
[----:B------:R-:W2:Y:S04]  /*9c20*/  LDL.LU R6, [R1+0x108] ;  /* 0x0001080001067983 */ /* 0x000ea80000300800 */
[----:B------:R-:W-:Y:S04]  /*9c30*/  STL [R1+0x44], R7 ;  /* 0x0000440701007387 */ /* 0x000fe80000100800 */
[----:B------:R-:W5:Y:S01]  /*9c40*/  LDL R9, [R1+0x1460] ;  /* 0x0014600001097983 */ /* 0x000f620000100800 */
[----:B---3--:R-:W-:-:S05]  /*9c50*/  @!P4 IMAD.MOV R0, RZ, RZ, -R0 ;  /* 0x000000ffff00c224 */ /* 0x008fca00078e0a00 */
[----:B------:R0:W-:Y:S01]  /*9c60*/  STL [R1+0x40], R0 ;  /* 0x0000400001007387 */ /* 0x0001e20000100800 */
[----:B----4-:R-:W-:-:S03]  /*9c70*/  ISETP.GE.AND P4, PT, R3, RZ, PT ;  /* 0x000000ff0300720c */ /* 0x010fc60003f86270 */
[----:B0-----:R-:W3:Y:S04]  /*9c80*/  LDL.LU R0, [R1+0xf8] ;  /* 0x0000f80001007983 */ /* 0x001ee80000300800 */
[----:B------:R-:W4:Y:S01]  /*9c90*/  LDL R3, [R1+0x1464] ;  /* 0x0014640001037983 */ /* 0x000f220000100800 */
[----:B--2---:R-:W-:Y:S01]  /*9ca0*/  @!P1 IMAD.MOV R6, RZ, RZ, -R6 ;  /* 0x000000ffff069224 */ /* 0x004fe200078e0a06 */
[----:B------:R-:W-:Y:S02]  /*9cb0*/  ISETP.GE.AND P1, PT, R4, RZ, PT ;  /* 0x000000ff0400720c */ /* 0x000fe40003f26270 */
[----:B------:R-:W2:Y:S04]  /*9cc0*/  LDL.LU R4, [R1+0x24] ;  /* 0x0000240001047983 */ /* 0x000ea80000300800 */
[----:B------:R0:W-:Y:S04]  /*9cd0*/  STL [R1+0x3c], R6 ;  /* 0x00003c0601007387 */ /* 0x0001e80000100800 */
[----:B------:R-:W4:Y:S04]  /*9ce0*/  LDL R7, [R1+0x1458] ;  /* 0x0014580001077983 */ /* 0x000f280000100800 */
[----:B0-----:R-:W4:Y:S01]  /*9cf0*/  LDL R6, [R1+0x145c] ;  /* 0x00145c0001067983 */ /* 0x001f220000100800 */
[----:B---3--:R-:W-:Y:S01]  /*9d00*/  @!P5 IMAD.MOV R0, RZ, RZ, -R0 ;  /* 0x000000ffff00d224 */ /* 0x008fe200078e0a00 */
[----:B------:R-:W-:-:S04]  /*9d10*/  ISETP.GE.AND P5, PT, R5, RZ, PT ;  /* 0x000000ff0500720c */ /* 0x000fc80003fa6270 */
[----:B------:R0:W-:Y:S04]  /*9d20*/  STL [R1+0x38], R0 ;  /* 0x0000380001007387 */ /* 0x0001e80000100800 */
[----:B0-----:R-:W3:Y:S04]  /*9d30*/  LDL.LU R0, [R1+0xdc] ;  /* 0x0000dc0001007983 */ /* 0x001ee80000300800 */
[----:B------:R-:W4:Y:S01]  /*9d40*/  LDL R5, [R1+0x1450] ;  /* 0x0014500001057983 */ /* 0x000f220000100800 */
[----:B--2---:R-:W-:Y:S01]  /*9d50*/  @!P2 IMAD.MOV R4, RZ, RZ, -R4 ;  /* 0x000000ffff04a224 */ /* 0x004fe200078e0a04 */
[----:B------:R-:W-:-:S02]  /*9d60*/  ISETP.GE.AND P2, PT, R2, RZ, PT ;  /* 0x000000ff0200720c */ /* 0x000fc40003f46270 */
[----:B------:R-:W2:Y:S04]  /*9d70*/  LDL.LU R2, [R1+0xe0] ;  /* 0x0000e00001027983 */ /* 0x000ea80000300800 */
[----:B------:R0:W-:Y:S04]  /*9d80*/  STL [R1+0x34], R4 ;  /* 0x0000340401007387 */ /* 0x0001e80000100800 */
[----:B0-----:R-:W4:Y:S01]  /*9d90*/  LDL R4, [R1+0x1454] ;  /* 0x0014540001047983 */ /* 0x001f220000100800 */
[----:B---3--:R-:W-:Y:S01]  /*9da0*/  @!P0 IMAD.MOV R0, RZ, RZ, -R0 ;  /* 0x000000ffff008224 */ /* 0x008fe200078e0a00 */
[----:B------:R-:W-:-:S02]  /*9db0*/  ISETP.GE.AND P0, PT, R28, RZ, PT ;  /* 0x000000ff1c00720c */ /* 0x000fc40003f06270 */
[----:B------:R-:W3:Y:S04]  /*9dc0*/  LDL R28, [R1+0x1448] ;  /* 0x00144800011c7983 */ /* 0x000ee80000100800 */
[----:B------:R0:W-:Y:S04]  /*9dd0*/  STL [R1+0x30], R0 ;  /* 0x0000300001007387 */ /* 0x0001e80000100800 */
[----:B0-----:R-:W3:Y:S01]  /*9de0*/  LDL.LU R0, [R1+0xd0] ;  /* 0x0000d00001007983 */ /* 0x001ee20000300800 */
[----:B--2---:R-:W-:Y:S01]  /*9df0*/  @!P4 IMAD.MOV R2, RZ, RZ, -R2 ;  /* 0x000000ffff02c224 */ /* 0x004fe200078e0a02 */
[----:B------:R-:W-:-:S04]  /*9e00*/  ISETP.GE.AND P4, PT, R10, RZ, PT ;  /* 0x000000ff0a00720c */ /* 0x000fc80003f86270 */
[----:B------:R0:W-:Y:S04]  /*9e10*/  STL [R1+0x2c], R2 ;  /* 0x00002c0201007387 */ /* 0x0001e80000100800 */
[----:B0-----:R-:W2:Y:S04]  /*9e20*/  LDL R2, [R1+0x144c] ;  /* 0x00144c0001027983 */ /* 0x001ea80000100800 */
[----:B------:R-:W2:Y:S04]  /*9e30*/  LDL.LU R10, [R1+0xc4] ;  /* 0x0000c400010a7983 */ /* 0x000ea80000300800 */
[----:B------:R-:W4:Y:S01]  /*9e40*/  LDL R29, [R1+0x1440] ;  /* 0x00144000011d7983 */ /* 0x000f220000100800 */
[----:B---3--:R-:W-:Y:S01]  /*9e50*/  @!P1 IMAD.MOV R0, RZ, RZ, -R0 ;  /* 0x000000ffff009224 */ /* 0x008fe200078e0a00 */
[----:B------:R-:W-:-:S02]  /*9e60*/  ISETP.GE.AND P1, PT, R8, RZ, PT ;  /* 0x000000ff0800720c */ /* 0x000fc40003f26270 */
[----:B------:R-:W3:Y:S04]  /*9e70*/  LDL.LU R8, [R1+0x20] ;  /* 0x0000200001087983 */ /* 0x000ee80000300800 */
[----:B------:R0:W-:Y:S04]  /*9e80*/  STL [R1+0x28], R0 ;  /* 0x0000280001007387 */ /* 0x0001e80000100800 */
[----:B0-----:R-:W4:Y:S01]  /*9e90*/  LDL R0, [R1+0x1444] ;  /* 0x0014440001007983 */ /* 0x001f220000100800 */
[----:B--2---:R-:W-:Y:S01]  /*9ea0*/  @!P5 IMAD.MOV R10, RZ, RZ, -R10 ;  /* 0x000000ffff0ad224 */ /* 0x004fe200078e0a0a */
[----:B-----5:R-:W-:-:S04]  /*9eb0*/  ISETP.GE.AND P5, PT, R9, RZ, PT ;  /* 0x000000ff0900720c */ /* 0x020fc80003fa6270 */
[----:B------:R0:W-:Y:S04]  /*9ec0*/  STL [R1+0x24], R10 ;  /* 0x0000240a01007387 */ /* 0x0001e80000100800 */
[----:B0-----:R-:W2:Y:S04]  /*9ed0*/  LDL.LU R10, [R1+0x175c] ;  /* 0x00175c00010a7983 */ /* 0x001ea80000300800 */
[----:B------:R-:W5:Y:S01]  /*9ee0*/  LDL.LU R9, [R1+0x1c] ;  /* 0x00001c0001097983 */ /* 0x000f620000300800 */
[----:B---3--:R-:W-:Y:S01]  /*9ef0*/  @!P2 IMAD.MOV R8, RZ, RZ, -R8 ;  /* 0x000000ffff08a224 */ /* 0x008fe200078e0a08 */
[----:B----4-:R-:W-:-:S02]  /*9f00*/  ISETP.GE.AND P2, PT, R3, RZ, PT ;  /* 0x000000ff0300720c */ /* 0x010fc40003f46270 */
[----:B------:R-:W3:Y:S04]  /*9f10*/  LDL R3, [R1+0x1438] ;  /* 0x0014380001037983 */ /* 0x000ee80000100800 */
[----:B------:R0:W-:Y:S04]  /*9f20*/  STL [R1+0x20], R8 ;  /* 0x0000200801007387 */ /* 0x0001e80000100800 */
[----:B0-----:R-:W4:Y:S01]  /*9f30*/  LDL.LU R8, [R1+0x18] ;  /* 0x0000180001087983 */ /* 0x001f220000300800 */
[----:B-----5:R-:W-:Y:S01]  /*9f40*/  @!P0 IMAD.MOV R9, RZ, RZ, -R9 ;  /* 0x000000ffff098224 */ /* 0x020fe200078e0a09 */
[----:B------:R-:W-:-:S04]  /*9f50*/  ISETP.GE.AND P0, PT, R7, RZ, PT ;  /* 0x000000ff0700720c */ /* 0x000fc80003f06270 */
[----:B------:R0:W-:Y:S04]  /*9f60*/  STL [R1+0x1c], R9 ;  /* 0x00001c0901007387 */ /* 0x0001e80000100800 */
[----:B0-----:R-:W5:Y:S04]  /*9f70*/  LDL.LU R9, [R1+0x1758] ;  /* 0x0017580001097983 */ /* 0x001f680000300800 */
[----:B------:R-:W2:Y:S01]  /*9f80*/  LDL.LU R7, [R1+0x14] ;  /* 0x0000140001077983 */ /* 0x000ea20000300800 */
[----:B----4-:R-:W-:Y:S01]  /*9f90*/  @!P4 IMAD.MOV R8, RZ, RZ, -R8 ;  /* 0x000000ffff08c224 */ /* 0x010fe200078e0a08 */
[----:B------:R-:W-:-:S04]  /*9fa0*/  ISETP.GE.AND P4, PT, R6, RZ, PT ;  /* 0x000000ff0600720c */ /* 0x000fc80003f86270 */
[----:B------:R0:W-:Y:S04]  /*9fb0*/  STL [R1+0x18], R8 ;  /* 0x0000180801007387 */ /* 0x0001e80000100800 */
[----:B0-----:R-:W4:Y:S04]  /*9fc0*/  LDL.LU R8, [R1+0x1754] ;  /* 0x0017540001087983 */ /* 0x001f280000300800 */
[----:B------:R-:W3:Y:S01]  /*9fd0*/  LDL.LU R6, [R1+0x10] ;  /* 0x0000100001067983 */ /* 0x000ee20000300800 */
[----:B--2---:R-:W-:Y:S01]  /*9fe0*/  @!P1 IMAD.MOV R7, RZ, RZ, -R7 ;  /* 0x000000ffff079224 */ /* 0x004fe200078e0a07 */
[----:B------:R-:W-:-:S04]  /*9ff0*/  ISETP.GE.AND P1, PT, R5, RZ, PT ;  /* 0x000000ff0500720c */ /* 0x000fc80003f26270 */
[----:B------:R0:W-:Y:S04]  /*a000*/  STL [R1+0x14], R7 ;  /* 0x0000140701007387 */ /* 0x0001e80000100800 */
[----:B0-----:R-:W2:Y:S04]  /*a010*/  LDL.LU R7, [R1+0x1750] ;  /* 0x0017500001077983 */ /* 0x001ea80000300800 */
[----:B------:R-:W2:Y:S01]  /*a020*/  LDL.LU R5, [R1+0xc] ;  /* 0x00000c0001057983 */ /* 0x000ea20000300800 */
[----:B---3--:R-:W-:Y:S01]  /*a030*/  @!P5 IMAD.MOV R6, RZ, RZ, -R6 ;  /* 0x000000ffff06d224 */ /* 0x008fe200078e0a06 */
[----:B------:R-:W-:-:S04]  /*a040*/  ISETP.GE.AND P5, PT, R4, RZ, PT ;  /* 0x000000ff0400720c */ /* 0x000fc80003fa6270 */
[----:B------:R0:W-:Y:S04]  /*a050*/  STL [R1+0x10], R6 ;  /* 0x0000100601007387 */ /* 0x0001e80000100800 */
[----:B0-----:R-:W3:Y:S04]  /*a060*/  LDL.LU R6, [R1+0x174c] ;  /* 0x00174c0001067983 */ /* 0x001ee80000300800 */
        /* <DEDUP_REMOVED lines=10> */
[----:B------:R-:W3:Y:S01]  /*a110*/  LDL.LU R2, [R1] ;  /* 0x0000000001027983 */ /* 0x000ee20000300800 */
[----:B--2---:R-:W-:-:S05]  /*a120*/  @!P4 IMAD.MOV R28, RZ, RZ, -R28 ;  /* 0x000000ffff1cc224 */ /* 0x004fca00078e0a1c */
[----:B------:R0:W-:Y:S04]  /*a130*/  STL [R1+0x4], R28 ;  /* 0x0000041c01007387 */ /* 0x0001e80000100800 */
[----:B0-----:R-:W2:Y:S01]  /*a140*/  LDL.LU R28, [R1+0x1740] ;  /* 0x00174000011c7983 */ /* 0x001ea20000300800 */
[----:B------:R-:W-:Y:S01]  /*a150*/  ISETP.GE.AND P4, PT, R29, RZ, PT ;  /* 0x000000ff1d00720c */ /* 0x000fe20003f86270 */
[----:B---3--:R-:W-:Y:S01]  /*a160*/  @!P1 IMAD.MOV R2, RZ, RZ, -R2 ;  /* 0x000000ffff029224 */ /* 0x008fe200078e0a02 */
[----:B------:R-:W-:Y:S01]  /*a170*/  ISETP.GE.AND P1, PT, R0, RZ, PT ;  /* 0x000000ff0000720c */ /* 0x000fe20003f26270 */
[----:B--2---:R-:W-:Y:S02]  /*a180*/  IMAD.MOV.U32 R29, RZ, RZ, R28 ;  /* 0x000000ffff1d7224 */ /* 0x004fe400078e001c */
[----:B------:R-:W2:Y:S02]  /*a190*/  LDL R28, [R1+0x143c] ;  /* 0x00143c00011c7983 */ /* 0x000ea40000100800 */
[----:B------:R-:W-:-:S02]  /*a1a0*/  @!P5 IMAD.MOV R29, RZ, RZ, -R29 ;  /* 0x000000ffff1dd224 */ /* 0x000fc400078e0a1d */
[----:B------:R0:W-:Y:S01]  /*a1b0*/  STL [R1], R2 ;  /* 0x0000000201007387 */ /* 0x0001e20000100800 */
[----:B------:R-:W-:-:S03]  /*a1c0*/  ISETP.GE.AND P5, PT, R3, RZ, PT ;  /* 0x000000ff0300720c */ /* 0x000fc60003fa6270 */
[----:B0-----:R-:W3:Y:S04]  /*a1d0*/  LDL.LU R2, [R1+0x173c] ;  /* 0x00173c0001027983 */ /* 0x001ee80000300800 */
[----:B------:R-:W4:Y:S04]  /*a1e0*/  LDL R0, [R1+0x1420] ;  /* 0x0014200001007983 */ /* 0x000f280000100800 */
[----:B------:R0:W-:Y:S04]  /*a1f0*/  STL [R1+0x16a8], R29 ;  /* 0x0016a81d01007387 */ /* 0x0001e80000100800 */
[----:B0-----:R-:W4:Y:S04]  /*a200*/  LDL R29, [R1+0x1428] ;  /* 0x00142800011d7983 */ /* 0x001f280000100800 */
[----:B------:R-:W4:Y:S01]  /*a210*/  LDL.LU R3, [R1+0x1738] ;  /* 0x0017380001037983 */ /* 0x000f220000300800 */
[----:B---3--:R-:W-:Y:S01]  /*a220*/  @!P2 IMAD.MOV R2, RZ, RZ, -R2 ;  /* 0x000000ffff02a224 */ /* 0x008fe200078e0a02 */
[----:B--2---:R-:W-:-:S04]  /*a230*/  ISETP.GE.AND P2, PT, R28, RZ, PT ;  /* 0x000000ff1c00720c */ /* 0x004fc80003f46270 */
[----:B------:R0:W-:Y:S04]  /*a240*/  STL [R1+0x16ac], R2 ;  /* 0x0016ac0201007387 */ /* 0x0001e80000100800 */
[----:B------:R-:W2:Y:S04]  /*a250*/  LDL R28, [R1+0x1418] ;  /* 0x00141800011c7983 */ /* 0x000ea80000100800 */
[----:B0-----:R-:W3:Y:S01]  /*a260*/  LDL R2, [R1+0x1434] ;  /* 0x0014340001027983 */ /* 0x001ee20000100800 */
[----:B----4-:R-:W-:-:S05]  /*a270*/  @!P0 IMAD.MOV R3, RZ, RZ, -R3 ;  /* 0x000000ffff038224 */ /* 0x010fca00078e0a03 */
[----:B------:R0:W-:Y:S04]  /*a280*/  STL [R1+0x16b0], R3 ;  /* 0x0016b00301007387 */ /* 0x0001e80000100800 */
[----:B0-----:R-:W4:Y:S01]  /*a290*/  LDL R3, [R1+0x1430] ;  /* 0x0014300001037983 */ /* 0x001f220000100800 */
[----:B------:R-:W-:Y:S02]  /*a2a0*/  @!P4 IMAD.MOV R4, RZ, RZ, -R4 ;  /* 0x000000ffff04c224 */ /* 0x000fe400078e0a04 */
[----:B------:R-:W-:Y:S01]  /*a2b0*/  @!P1 IMAD.MOV R5, RZ, RZ, -R5 ;  /* 0x000000ffff059224 */ /* 0x000fe200078e0a05 */
[----:B---3--:R-:W-:Y:S02]  /*a2c0*/  ISETP.GE.AND P4, PT, R2, RZ, PT ;  /* 0x000000ff0200720c */ /* 0x008fe40003f86270 */
[----:B----4-:R-:W-:-:S02]  /*a2d0*/  ISETP.GE.AND P0, PT, R3, RZ, PT ;  /* 0x000000ff0300720c */ /* 0x010fc40003f06270 */
[----:B------:R-:W3:Y:S04]  /*a2e0*/  LDL R3, [R1+0x141c] ;  /* 0x00141c0001037983 */ /* 0x000ee80000100800 */
[----:B------:R0:W-:Y:S04]  /*a2f0*/  STL [R1+0x16b4], R4 ;  /* 0x0016b40401007387 */ /* 0x0001e80000100800 */
[----:B------:R-:W4:Y:S04]  /*a300*/  LDL R2, [R1+0x1410] ;  /* 0x0014100001027983 */ /* 0x000f280000100800 */
[----:B0-----:R-:W4:Y:S04]  /*a310*/  LDL R4, [R1+0x1424] ;  /* 0x0014240001047983 */ /* 0x001f280000100800 */
[----:B------:R0:W-:Y:S04]  /*a320*/  STL [R1+0x16b8], R5 ;  /* 0x0016b80501007387 */ /* 0x0001e80000100800 */
[----:B0-----:R-:W4:Y:S01]  /*a330*/  LDL R5, [R1+0x142c] ;  /* 0x00142c0001057983 */ /* 0x001f220000100800 */
[----:B------:R-:W-:-:S02]  /*a340*/  @!P5 IMAD.MOV R6, RZ, RZ, -R6 ;  /* 0x000000ffff06d224 */ /* 0x000fc400078e0a06 */
[----:B------:R-:W-:Y:S01]  /*a350*/  @!P2 IMAD.MOV R7, RZ, RZ, -R7 ;  /* 0x000000ffff07a224 */ /* 0x000fe200078e0a07 */
[----:B------:R-:W-:Y:S02]  /*a360*/  ISETP.GE.AND P1, PT, R29, RZ, PT ;  /* 0x000000ff1d00720c */ /* 0x000fe40003f26270 */
[----:B------:R-:W4:Y:S01]  /*a370*/  LDL R29, [R1+0x1414] ;  /* 0x00141400011d7983 */ /* 0x000f220000100800 */
[----:B------:R-:W-:-:S03]  /*a380*/  ISETP.GE.AND P2, PT, R0, RZ, PT ;  /* 0x000000ff0000720c */ /* 0x000fc60003f46270 */
[----:B------:R0:W-:Y:S04]  /*a390*/  STL [R1+0x16bc], R6 ;  /* 0x0016bc0601007387 */ /* 0x0001e80000100800 */
[----:B------:R-:W-:Y:S04]  /*a3a0*/  STL [R1+0x16c0], R7 ;  /* 0x0016c00701007387 */ /* 0x000fe80000100800 */
[----:B------:R-:W4:Y:S01]  /*a3b0*/  LDL R0, [R1+0x1408] ;  /* 0x0014080001007983 */ /* 0x000f220000100800 */
[----:B------:R-:W-:Y:S02]  /*a3c0*/  @!P0 IMAD.MOV R8, RZ, RZ, -R8 ;  /* 0x000000ffff088224 */ /* 0x000fe400078e0a08 */
[----:B-----5:R-:W-:Y:S01]  /*a3d0*/  @!P4 IMAD.MOV R9, RZ, RZ, -R9 ;  /* 0x000000ffff09c224 */ /* 0x020fe200078e0a09 */
[----:B--2---:R-:W-:-:S02]  /*a3e0*/  ISETP.GE.AND P4, PT, R28, RZ, PT ;  /* 0x000000ff1c00720c */ /* 0x004fc40003f86270 */
[----:B------:R1:W-:Y:S04]  /*a3f0*/  STL [R1+0x16c4], R8 ;  /* 0x0016c40801007387 */ /* 0x0003e80000100800 */
[----:B0-----:R-:W2:Y:S01]  /*a400*/  LDL R6, [R1+0x140c] ;  /* 0x00140c0001067983 */ /* 0x001ea20000100800 */
[----:B------:R-:W-:Y:S01]  /*a410*/  @!P1 IMAD.MOV R10, RZ, RZ, -R10 ;  /* 0x000000ffff0a9224 */ /* 0x000fe200078e0a0a */
[----:B---3--:R-:W-:Y:S02]  /*a420*/  ISETP.GE.AND P1, PT, R3, RZ, PT ;  /* 0x000000ff0300720c */ /* 0x008fe40003f26270 */
[----:B----4-:R-:W-:Y:S02]  /*a430*/  ISETP.GE.AND P5, PT, R5, RZ, PT ;  /* 0x000000ff0500720c */ /* 0x010fe40003fa6270 */
[----:B------:R-:W3:Y:S04]  /*a440*/  LDL R5, [R1+0x1400] ;  /* 0x0014000001057983 */ /* 0x000ee80000100800 */
[----:B------:R-:W-:Y:S04]  /*a450*/  STL [R1+0x16c8], R9 ;  /* 0x0016c80901007387 */ /* 0x000fe80000100800 */
[----:B------:R-:W4:Y:S03]  /*a460*/  LDL R28, [R1+0x1404] ;  /* 0x00140400011c7983 */ /* 0x000f260000100800 */
[----:B------:R-:W-:Y:S01]  /*a470*/  @!P5 IMAD.MOV R11, RZ, RZ, -R11 ;  /* 0x000000ffff0bd224 */ /* 0x000fe200078e0a0b */
[----:B------:R-:W-:Y:S01]  /*a480*/  ISETP.GE.AND P0, PT, R4, RZ, PT ;  /* 0x000000ff0400720c */ /* 0x000fe20003f06270 */
[----:B------:R-:W-:Y:S04]  /*a490*/  STL [R1+0x16cc], R10 ;  /* 0x0016cc0a01007387 */ /* 0x000fe80000100800 */
[----:B------:R-:W5:Y:S04]  /*a4a0*/  LDL R4, [R1+0x13e8] ;  /* 0x0013e80001047983 */ /* 0x000f680000100800 */
[----:B------:R-:W-:Y:S04]  /*a4b0*/  STL [R1+0x16d0], R11 ;  /* 0x0016d00b01007387 */ /* 0x000fe80000100800 */
[----:B------:R-:W5:Y:S01]  /*a4c0*/  LDL R3, [R1+0x13ec] ;  /* 0x0013ec0001037983 */ /* 0x000f620000100800 */
[----:B------:R-:W-:-:S02]  /*a4d0*/  @!P2 IMAD.MOV R12, RZ, RZ, -R12 ;  /* 0x000000ffff0ca224 */ /* 0x000fc400078e0a0c */
[----:B------:R-:W-:Y:S01]  /*a4e0*/  @!P0 IMAD.MOV R13, RZ, RZ, -R13 ;  /* 0x000000ffff0d8224 */ /* 0x000fe200078e0a0d */
[----:B------:R-:W-:Y:S02]  /*a4f0*/  ISETP.GE.AND P5, PT, R2, RZ, PT ;  /* 0x000000ff0200720c */ /* 0x000fe40003fa6270 */
[----:B------:R-:W-:Y:S01]  /*a500*/  STL [R1+0x16d4], R12 ;  /* 0x0016d40c01007387 */ /* 0x000fe20000100800 */
[----:B------:R-:W-:Y:S02]  /*a510*/  ISETP.GE.AND P2, PT, R29, RZ, PT ;  /* 0x000000ff1d00720c */ /* 0x000fe40003f46270 */
[----:B------:R-:W-:Y:S01]  /*a520*/  ISETP.GE.AND P0, PT, R0, RZ, PT ;  /* 0x000000ff0000720c */ /* 0x000fe20003f06270 */
[----:B------:R-:W5:Y:S04]  /*a530*/  LDL R2, [R1+0x13f0] ;  /* 0x0013f00001027983 */ /* 0x000f680000100800 */
[----:B------:R-:W5:Y:S04]  /*a540*/  LDL R29, [R1+0x13f4] ;  /* 0x0013f400011d7983 */ /* 0x000f680000100800 */
[----:B------:R-:W-:Y:S04]  /*a550*/  STL [R1+0x16d8], R13 ;  /* 0x0016d80d01007387 */ /* 0x000fe80000100800 */
[----:B------:R-:W5:Y:S01]  /*a560*/  LDL R0, [R1+0x13f8] ;  /* 0x0013f80001007983 */ /* 0x000f620000100800 */
[----:B------:R-:W-:Y:S01]  /*a570*/  @!P4 IMAD.MOV R14, RZ, RZ, -R14 ;  /* 0x000000ffff0ec224 */ /* 0x000fe200078e0a0e */
[----:B--2---:R-:W-:Y:S01]  /*a580*/  ISETP.GE.AND P4, PT, R6, RZ, PT ;  /* 0x000000ff0600720c */ /* 0x004fe20003f86270 */
[----:B------:R-:W-:-:S02]  /*a590*/  @!P1 IMAD.MOV R15, RZ, RZ, -R15 ;  /* 0x000000ffff0f9224 */ /* 0x000fc400078e0a0f */
[----:B------:R-:W-:Y:S01]  /*a5a0*/  @!P5 IMAD.MOV R16, RZ, RZ, -R16 ;  /* 0x000000ffff10d224 */ /* 0x000fe200078e0a10 */
[----:B------:R-:W-:Y:S04]  /*a5b0*/  STL [R1+0x16dc], R14 ;  /* 0x0016dc0e01007387 */ /* 0x000fe80000100800 */
[----:B------:R-:W-:Y:S04]  /*a5c0*/  STL [R1+0x16e0], R15 ;  /* 0x0016e00f01007387 */ /* 0x000fe80000100800 */
[----:B------:R-:W-:Y:S01]  /*a5d0*/  STL [R1+0x16e4], R16 ;  /* 0x0016e41001007387 */ /* 0x000fe20000100800 */
[----:B------:R-:W-:-:S02]  /*a5e0*/  @!P2 IMAD.MOV R17, RZ, RZ, -R17 ;  /* 0x000000ffff11a224 */ /* 0x000fc400078e0a11 */
[----:B------:R-:W-:Y:S02]  /*a5f0*/  @!P0 IMAD.MOV R18, RZ, RZ, -R18 ;  /* 0x000000ffff128224 */ /* 0x000fe400078e0a12 */
[----:B------:R-:W-:Y:S01]  /*a600*/  @!P4 IMAD.MOV R19, RZ, RZ, -R19 ;  /* 0x000000ffff13c224 */ /* 0x000fe200078e0a13 */
[----:B---3--:R-:W-:Y:S02]  /*a610*/  ISETP.GE.AND P1, PT, R5, RZ, PT ;  /* 0x000000ff0500720c */ /* 0x008fe40003f26270 */
[----:B----4-:R-:W-:Y:S02]  /*a620*/  ISETP.GE.AND P5, PT, R28, RZ, PT ;  /* 0x000000ff1c00720c */ /* 0x010fe40003fa6270 */
[----:B------:R-:W2:Y:S09]  /*a630*/  LDL R28, [R1+0x13fc] ;  /* 0x0013fc00011c7983 */ /* 0x000eb20000100800 */
[----:B------:R-:W-:Y:S01]  /*a640*/  @!P1 IMAD.MOV R20, RZ, RZ, -R20 ;  /* 0x000000ffff149224 */ /* 0x000fe200078e0a14 */
[----:B------:R-:W-:Y:S04]  /*a650*/  STL [R1+0x16e8], R17 ;  /* 0x0016e81101007387 */ /* 0x000fe80000100800 */
[----:B------:R-:W-:Y:S01]  /*a660*/  STL [R1+0x16ec], R18 ;  /* 0x0016ec1201007387 */ /* 0x000fe20000100800 */
[----:B------:R-:W-:-:S03]  /*a670*/  @!P5 IMAD.MOV R21, RZ, RZ, -R21 ;  /* 0x000000ffff15d224 */ /* 0x000fc600078e0a15 */
[----:B------:R-:W-:Y:S04]  /*a680*/  STL [R1+0x16f0], R19 ;  /* 0x0016f01301007387 */ /* 0x000fe80000100800 */
[----:B------:R-:W-:Y:S04]  /*a690*/  STL [R1+0x16f4], R20 ;  /* 0x0016f41401007387 */ /* 0x000fe80000100800 */
[----:B------:R-:W-:Y:S04]  /*a6a0*/  STL [R1+0x16f8], R21 ;  /* 0x0016f81501007387 */ /* 0x000fe80000100800 */
[----:B-1----:R-:W3:Y:S04]  /*a6b0*/  LDL.LU R8, [R1+0x1d8] ;  /* 0x0001d80001087983 */ /* 0x002ee80000300800 */
[----:B------:R-:W4:Y:S01]  /*a6c0*/  LDL.LU R7, [R1+0x1d4] ;  /* 0x0001d40001077983 */ /* 0x000f220000300800 */
[----:B-----5:R-:W-:-:S03]  /*a6d0*/  ISETP.GE.AND P2, PT, R4, RZ, PT ;  /* 0x000000ff0400720c */ /* 0x020fc60003f46270 */
[----:B------:R-:W5:Y:S01]  /*a6e0*/  LDL.LU R6, [R1+0x1d0] ;  /* 0x0001d00001067983 */ /* 0x000f620000300800 */
[----:B------:R-:W-:-:S03]  /*a6f0*/  ISETP.GE.AND P0, PT, R3, RZ, PT ;  /* 0x000000ff0300720c */ /* 0x000fc60003f06270 */
[----:B------:R-:W5:Y:S04]  /*a700*/  LDL.LU R5, [R1+0x1cc] ;  /* 0x0001cc0001057983 */ /* 0x000f680000300800 */
[----:B------:R-:W5:Y:S04]  /*a710*/  LDL.LU R4, [R1+0x1c8] ;  /* 0x0001c80001047983 */ /* 0x000f680000300800 */
[----:B------:R-:W5:Y:S01]  /*a720*/  LDL.LU R3, [R1+0x1c4] ;  /* 0x0001c40001037983 */ /* 0x000f620000300800 */
[----:B------:R-:W-:-:S03]  /*a730*/  ISETP.GE.AND P5, PT, R0, RZ, PT ;  /* 0x000000ff0000720c */ /* 0x000fc60003fa6270 */
[----:B------:R-:W0:Y:S01]  /*a740*/  S2R R0, SR_TID.X ;  /* 0x0000000000007919 */ /* 0x000e220000002100 */
[----:B------:R-:W-:Y:S01]  /*a750*/  ISETP.GE.AND P4, PT, R2, RZ, PT ;  /* 0x000000ff0200720c */ /* 0x000fe20003f86270 */
[----:B------:R-:W-:Y:S01]  /*a760*/  @!P2 IMAD.MOV R22, RZ, RZ, -R22 ;  /* 0x000000ffff16a224 */ /* 0x000fe200078e0a16 */
[----:B------:R-:W-:Y:S01]  /*a770*/  ISETP.GE.AND P1, PT, R29, RZ, PT ;  /* 0x000000ff1d00720c */ /* 0x000fe20003f26270 */
[----:B------:R-:W-:Y:S01]  /*a780*/  @!P0 IMAD.MOV R23, RZ, RZ, -R23 ;  /* 0x000000ffff178224 */ /* 0x000fe200078e0a17 */
[----:B------:R-:W-:Y:S01]  /*a790*/  ISETP.NE.AND P3, PT, RZ, c[0x0][0x17c], PT ;  /* 0x00005f00ff007a0c */ /* 0x000fe20003f65270 */
[----:B------:R-:W5:Y:S04]  /*a7a0*/  LDL.LU R2, [R1+0x1c0] ;  /* 0x0001c00001027983 */ /* 0x000f680000300800 */
[----:B------:R-:W5:Y:S01]  /*a7b0*/  LDL.LU R29, [R1+0x1bc] ;  /* 0x0001bc00011d7983 */ /* 0x000f620000300800 */
[----:B0-----:R-:W-:-:S05]  /*a7c0*/  LOP3.LUT R0, R0, 0x7f, RZ, 0xc0, !PT ;  /* 0x0000007f00007812 */ /* 0x001fca00078ec0ff */
[----:B------:R-:W-:Y:S02]  /*a7d0*/  IMAD R0, R0, c[0x0][0x18c], RZ ;  /* 0x0000630000007a24 */ /* 0x000fe400078e02ff */
[----:B------:R-:W-:-:S03]  /*a7e0*/  @!P4 IMAD.MOV R24, RZ, RZ, -R24 ;  /* 0x000000ffff18c224 */ /* 0x000fc600078e0a18 */
[----:B------:R-:W-:Y:S01]  /*a7f0*/  LEA R0, P6, R0, c[0x0][0x168], 0x1 ;  /* 0x00005a0000007a11 */ /* 0x000fe200078c08ff */
[----:B------:R-:W-:Y:S01]  /*a800*/  @!P1 IMAD.MOV R25, RZ, RZ, -R25 ;  /* 0x000000ffff199224 */ /* 0x000fe200078e0a19 */
[----:B------:R-:W-:Y:S01]  /*a810*/  STL [R1+0x16fc], R22 ;  /* 0x0016fc1601007387 */ /* 0x000fe20000100800 */
[----:B------:R-:W-:-:S03]  /*a820*/  @!P5 IMAD.MOV R26, RZ, RZ, -R26 ;  /* 0x000000ffff1ad224 */ /* 0x000fc600078e0a1a */
[----:B------:R4:W-:Y:S04]  /*a830*/  STL [R1+0x1618], R0 ;  /* 0x0016180001007387 */ /* 0x0009e80000100800 */
[----:B------:R-:W-:Y:S04]  /*a840*/  STL [R1+0x1700], R23 ;  /* 0x0017001701007387 */ /* 0x000fe80000100800 */
[----:B------:R-:W-:Y:S04]  /*a850*/  STL [R1+0x1704], R24 ;  /* 0x0017041801007387 */ /* 0x000fe80000100800 */
[----:B------:R-:W-:Y:S04]  /*a860*/  STL [R1+0x1708], R25 ;  /* 0x0017081901007387 */ /* 0x000fe80000100800 */
[----:B------:R-:W-:Y:S01]  /*a870*/  STL [R1+0x170c], R26 ;  /* 0x00170c1a01007387 */ /* 0x000fe20000100800 */
[----:B--2---:R-:W-:-:S02]  /*a880*/  ISETP.GE.AND P2, PT, R28, RZ, PT ;  /* 0x000000ff1c00720c */ /* 0x004fc40003f46270 */
[----:B------:R-:W-:-:S11]  /*a890*/  LOP3.LUT R28, RZ, c[0x0][0x17c], RZ, 0x33, !PT ;  /* 0x00005f00ff1c7a12 */ /* 0x000fd600078e33ff */
[----:B------:R-:W-:-:S05]  /*a8a0*/  @!P2 IMAD.MOV R27, RZ, RZ, -R27 ;  /* 0x000000ffff1ba224 */ /* 0x000fca00078e0a1b */
[----:B------:R-:W-:Y:S01]  /*a8b0*/  STL [R1+0x1710], R27 ;  /* 0x0017101b01007387 */ /* 0x000fe20000100800 */
[C---:B---3--:R-:W-:Y:S02]  /*a8c0*/  SEL R8, R28.reuse, R8, !P3 ;  /* 0x000000081c087207 */ /* 0x048fe40005800000 */
[----:B----4-:R-:W-:-:S03]  /*a8d0*/  SEL R0, R28, R7, !P3 ;  /* 0x000000071c007207 */ /* 0x010fc60005800000 */
[----:B------:R-:W-:Y:S01]  /*a8e0*/  STL [R1+0x1dc], R8 ;  /* 0x0001dc0801007387 */ /* 0x000fe20000100800 */
[----:B-----5:R-:W-:-:S03]  /*a8f0*/  SEL R6, R28, R6, !P3 ;  /* 0x000000061c067207 */ /* 0x020fc60005800000 */
[----:B------:R0:W-:Y:S01]  /*a900*/  STL [R1+0x1d8], R0 ;  /* 0x0001d80001007387 */ /* 0x0001e20000100800 */
[----:B------:R-:W-:-:S03]  /*a910*/  SEL R5, R28, R5, !P3 ;  /* 0x000000051c057207 */ /* 0x000fc60005800000 */
[----:B------:R-:W-:Y:S01]  /*a920*/  STL [R1+0x1d4], R6 ;  /* 0x0001d40601007387 */ /* 0x000fe20000100800 */
[C---:B0-----:R-:W-:Y:S02]  /*a930*/  SEL R0, R28.reuse, R4, !P3 ;  /* 0x000000041c007207 */ /* 0x041fe40005800000 */
[C---:B------:R-:W-:Y:S01]  /*a940*/  SEL R3, R28.reuse, R3, !P3 ;  /* 0x000000031c037207 */ /* 0x040fe20005800000 */
[----:B------:R-:W-:Y:S04]  /*a950*/  STL [R1+0x1d0], R5 ;  /* 0x0001d00501007387 */ /* 0x000fe80000100800 */
[----:B------:R0:W-:Y:S04]  /*a960*/  STL [R1+0x1cc], R0 ;  /* 0x0001cc0001007387 */ /* 0x0001e80000100800 */
[----:B------:R-:W-:Y:S04]  /*a970*/  STL [R1+0x1c8], R3 ;  /* 0x0001c80301007387 */ /* 0x000fe80000100800 */
[----:B------:R-:W2:Y:S01]  /*a980*/  LDL.LU R27, [R1+0x1ac] ;  /* 0x0001ac00011b7983 */ /* 0x000ea20000300800 */
[----:B------:R-:W-:-:S02]  /*a990*/  SEL R2, R28, R2, !P3 ;  /* 0x000000021c027207 */ /* 0x000fc40005800000 */
[----:B0-----:R-:W-:-:S03]  /*a9a0*/  SEL R0, R28, R29, !P3 ;  /* 0x0000001d1c007207 */ /* 0x001fc60005800000 */
[----:B------:R-:W-:Y:S04]  /*a9b0*/  STL [R1+0x1c4], R2 ;  /* 0x0001c40201007387 */ /* 0x000fe80000100800 */
[----:B--2---:R0:W-:Y:S04]  /*a9c0*/  STL [R1+0x172c], R27 ;  /* 0x00172c1b01007387 */ /* 0x0041e80000100800 */
[----:B------:R-:W-:Y:S04]  /*a9d0*/  STL [R1+0x1c0], R0 ;  /* 0x0001c00001007387 */ /* 0x000fe80000100800 */
[----:B0-----:R-:W2:Y:S04]  /*a9e0*/  LDL.LU R27, [R1+0x1b0] ;  /* 0x0001b000011b7983 */ /* 0x001ea80000300800 */
[----:B--2---:R0:W-:Y:S04]  /*a9f0*/  STL [R1+0x1730], R27 ;  /* 0x0017301b01007387 */ /* 0x0041e80000100800 */
[----:B0-----:R-:W2:Y:S04]  /*aa00*/  LDL.LU R27, [R1+0x1b4] ;  /* 0x0001b400011b7983 */ /* 0x001ea80000300800 */
[----:B--2---:R0:W-:Y:S04]  /*aa10*/  STL [R1+0x1734], R27 ;  /* 0x0017341b01007387 */ /* 0x0041e80000100800 */
[----:B0-----:R-:W2:Y:S04]  /*aa20*/  LDL.LU R27, [R1+0x1b8] ;  /* 0x0001b800011b7983 */ /* 0x001ea80000300800 */
[----:B------:R-:W3:Y:S04]  /*aa30*/  LDL.LU R26, [R1+0x1a4] ;  /* 0x0001a400011a7983 */ /* 0x000ee80000300800 */
[----:B------:R-:W4:Y:S04]  /*aa40*/  LDL.LU R25, [R1+0x19c] ;  /* 0x00019c0001197983 */ /* 0x000f280000300800 */
[----:B------:R-:W5:Y:S04]  /*aa50*/  LDL.LU R24, [R1+0x198] ;  /* 0x0001980001187983 */ /* 0x000f680000300800 */
[----:B------:R-:W3:Y:S04]  /*aa60*/  LDL.LU R23, [R1+0x194] ;  /* 0x0001940001177983 */ /* 0x000ee80000300800 */
        /* <DEDUP_REMOVED lines=22> */
[----:B------:R-:W3:Y:S01]  /*abd0*/  LDL.LU R29, [R1+0x110] ;  /* 0x00011000011d7983 */ /* 0x000ee20000300800 */
[----:B--2---:R-:W-:-:S05]  /*abe0*/  SEL R27, R28, R27, !P3 ;  /* 0x0000001b1c1b7207 */ /* 0x004fca0005800000 */
[----:B------:R0:W-:Y:S04]  /*abf0*/  STL [R1+0x1bc], R27 ;  /* 0x0001bc1b01007387 */ /* 0x0001e80000100800 */
[----:B0-----:R-:W2:Y:S02]  /*ac00*/  LDL.LU R27, [R1+0x1734] ;  /* 0x00173400011b7983 */ /* 0x001ea40000300800 */
[----:B--2---:R-:W-:-:S05]  /*ac10*/  SEL R27, R28, R27, !P3 ;  /* 0x0000001b1c1b7207 */ /* 0x004fca0005800000 */
[----:B------:R0:W-:Y:S04]  /*ac20*/  STL [R1+0x1b8], R27 ;  /* 0x0001b81b01007387 */ /* 0x0001e80000100800 */
[----:B0-----:R-:W2:Y:S02]  /*ac30*/  LDL.LU R27, [R1+0x1730] ;  /* 0x00173000011b7983 */ /* 0x001ea40000300800 */
[----:B--2---:R-:W-:-:S05]  /*ac40*/  SEL R27, R28, R27, !P3 ;  /* 0x0000001b1c1b7207 */ /* 0x004fca0005800000 */
[----:B------:R0:W-:Y:S04]  /*ac50*/  STL [R1+0x1b4], R27 ;  /* 0x0001b41b01007387 */ /* 0x0001e80000100800 */
[----:B0-----:R-:W2:Y:S01]  /*ac60*/  LDL.LU R27, [R1+0x172c] ;  /* 0x00172c00011b7983 */ /* 0x001ea20000300800 */
[C---:B---3--:R-:W-:Y:S02]  /*ac70*/  SEL R21, R28.reuse, R21, !P3 ;  /* 0x000000151c157207 */ /* 0x048fe40005800000 */
[C---:B------:R-:W-:Y:S02]  /*ac80*/  SEL R20, R28.reuse, R20, !P3 ;  /* 0x000000141c147207 */ /* 0x040fe40005800000 */
[C---:B------:R-:W-:Y:S02]  /*ac90*/  SEL R18, R28.reuse, R18, !P3 ;  /* 0x000000121c127207 */ /* 0x040fe40005800000 */
[----:B------:R-:W-:-:S02]  /*aca0*/  SEL R17, R28, R17, !P3 ;  /* 0x000000111c117207 */ /* 0x000fc40005800000 */
[C---:B------:R-:W-:Y:S02]  /*acb0*/  SEL R15, R28.reuse, R15, !P3 ;  /* 0x0000000f1c0f7207 */ /* 0x040fe40005800000 */
[C---:B------:R-:W-:Y:S02]  /*acc0*/  SEL R14, R28.reuse, R14, !P3 ;  /* 0x0000000e1c0e7207 */ /* 0x040fe40005800000 */
[C---:B------:R-:W-:Y:S02]  /*acd0*/  SEL R12, R28.reuse, R12, !P3 ;  /* 0x0000000c1c0c7207 */ /* 0x040fe40005800000 */
[C---:B------:R-:W-:Y:S02]  /*ace0*/  SEL R11, R28.reuse, R11, !P3 ;  /* 0x0000000b1c0b7207 */ /* 0x040fe40005800000 */
[C---:B------:R-:W-:Y:S02]  /*acf0*/  SEL R9, R28.reuse, R9, !P3 ;  /* 0x000000091c097207 */ /* 0x040fe40005800000 */
[----:B------:R-:W-:-:S02]  /*ad00*/  SEL R8, R28, R8, !P3 ;  /* 0x000000081c087207 */ /* 0x000fc40005800000 */
[C---:B------:R-:W-:Y:S02]  /*ad10*/  SEL R6, R28.reuse, R6, !P3 ;  /* 0x000000061c067207 */ /* 0x040fe40005800000 */
[C---:B------:R-:W-:Y:S02]  /*ad20*/  SEL R5, R28.reuse, R5, !P3 ;  /* 0x000000051c057207 */ /* 0x040fe40005800000 */
[C---:B------:R-:W-:Y:S02]  /*ad30*/  SEL R3, R28.reuse, R3, !P3 ;  /* 0x000000031c037207 */ /* 0x040fe40005800000 */
[----:B--2---:R-:W-:-:S05]  /*ad40*/  SEL R27, R28, R27, !P3 ;  /* 0x0000001b1c1b7207 */ /* 0x004fca0005800000 */
[----:B------:R0:W-:Y:S02]  /*ad50*/  STL [R1+0x1b0], R27 ;  /* 0x0001b01b01007387 */ /* 0x0001e40000100800 */
[C---:B0-----:R-:W-:Y:S02]  /*ad60*/  SEL R27, R28.reuse, R26, !P3 ;  /* 0x0000001a1c1b7207 */ /* 0x041fe40005800000 */
[C---:B----4-:R-:W-:Y:S02]  /*ad70*/  SEL R26, R28.reuse, R25, !P3 ;  /* 0x000000191c1a7207 */ /* 0x050fe40005800000 */
[C---:B-----5:R-:W-:Y:S02]  /*ad80*/  SEL R25, R28.reuse, R24, !P3 ;  /* 0x000000181c197207 */ /* 0x060fe40005800000 */
[C---:B------:R-:W-:Y:S01]  /*ad90*/  SEL R24, R28.reuse, R23, !P3 ;  /* 0x000000171c187207 */ /* 0x040fe20005800000 */
[----:B------:R-:W-:Y:S01]  /*ada0*/  STL [R1+0x1ac], R27 ;  /* 0x0001ac1b01007387 */ /* 0x000fe20000100800 */
[----:B------:R-:W-:-:S02]  /*adb0*/  SEL R23, R28, R0, !P3 ;  /* 0x000000001c177207 */ /* 0x000fc40005800000 */
[C---:B------:R-:W-:Y:S01]  /*adc0*/  SEL R0, R28.reuse, R22, !P3 ;  /* 0x000000161c007207 */ /* 0x040fe20005800000 */
[----:B------:R-:W-:Y:S04]  /*add0*/  STL [R1+0x1a8], R26 ;  /* 0x0001a81a01007387 */ /* 0x000fe80000100800 */
[----:B------:R-:W-:Y:S04]  /*ade0*/  STL [R1+0x1a4], R25 ;  /* 0x0001a41901007387 */ /* 0x000fe80000100800 */
[----:B------:R-:W-:Y:S04]  /*adf0*/  STL [R1+0x1a0], R24 ;  /* 0x0001a01801007387 */ /* 0x000fe80000100800 */
[----:B------:R-:W-:Y:S04]  /*ae00*/  STL [R1+0x19c], R23 ;  /* 0x00019c1701007387 */ /* 0x000fe80000100800 */
[----:B------:R0:W-:Y:S04]  /*ae10*/  STL [R1+0x14c], R0 ;  /* 0x00014c0001007387 */ /* 0x0001e80000100800 */
[----:B------:R-:W-:Y:S01]  /*ae20*/  STL [R1+0x198], R21 ;  /* 0x0001981501007387 */ /* 0x000fe20000100800 */
[----:B0-----:R-:W-:-:S03]  /*ae30*/  SEL R0, R28, R19, !P3 ;  /* 0x000000131c007207 */ /* 0x001fc60005800000 */
        /* <DEDUP_REMOVED lines=159> */
[----:B------:R-:W3:Y:S01]  /*b830*/  LDL.LU R0, [R1] ;  /* 0x0000000001007983 */ /* 0x000ee20000300800 */
        /* <DEDUP_REMOVED lines=10> */
[C---:B----4-:R-:W-:Y:S02]  /*b8e0*/  SEL R25, R28.reuse, R25, !P3 ;  /* 0x000000191c197207 */ /* 0x050fe40005800000 */
[C---:B-----5:R-:W-:Y:S02]  /*b8f0*/  SEL R24, R28.reuse, R24, !P3 ;  /* 0x000000181c187207 */ /* 0x060fe40005800000 */
        /* <DEDUP_REMOVED lines=23> */
[----:B--2---:R-:W-:-:S05]  /*ba70*/  SEL R27, R28, R27, !P3 ;  /* 0x0000001b1c1b7207 */ /* 0x004fca0005800000 */
[----:B------:R0:W-:Y:S04]  /*ba80*/  STL [R1+0xa8], R27 ;  /* 0x0000a81b01007387 */ /* 0x0001e80000100800 */
        /* <DEDUP_REMOVED lines=50> */
[----:B0-----:R-:W3:Y:S04]  /*bdb0*/  LDL.LU R2, [R1+0x16ac] ;  /* 0x0016ac0001027983 */ /* 0x001ee80000300800 */
[----:B------:R0:W-:Y:S04]  /*bdc0*/  STL [R1+0x40], R29 ;  /* 0x0000401d01007387 */ /* 0x0001e80000100800 */
[----:B0-----:R-:W4:Y:S01]  /*bdd0*/  LDL.LU R29, [R1+0x16a8] ;  /* 0x0016a800011d7983 */ /* 0x001f220000300800 */
[----:B------:R-:W-:-:S05]  /*bde0*/  SEL R0, R28, R0, !P3 ;  /* 0x000000001c007207 */ /* 0x000fca0005800000 */
[----:B------:R2:W-:Y:S02]  /*bdf0*/  STL [R1+0x3c], R0 ;  /* 0x00003c0001007387 */ /* 0x0005e40000100800 */
[C---:B--2---:R-:W-:Y:S02]  /*be00*/  SEL R0, R28.reuse, R3, !P3 ;  /* 0x000000031c007207 */ /* 0x044fe40005800000 */
[C---:B------:R-:W-:Y:S02]  /*be10*/  SEL R3, R28.reuse, R4, !P3 ;  /* 0x000000041c037207 */ /* 0x040fe40005800000 */
[C---:B---3--:R-:W-:Y:S02]  /*be20*/  SEL R2, R28.reuse, R2, !P3 ;  /* 0x000000021c027207 */ /* 0x048fe40005800000 */
[----:B----4-:R-:W-:-:S05]  /*be30*/  SEL R29, R28, R29, !P3 ;  /* 0x0000001d1c1d7207 */ /* 0x010fca0005800000 */
[----:B------:R-:W-:Y:S04]  /*be40*/  STL [R1+0x38], R29 ;  /* 0x0000381d01007387 */ /* 0x000fe80000100800 */
[----:B------:R0:W-:Y:S04]  /*be50*/  STL [R1+0x34], R2 ;  /* 0x0000340201007387 */ /* 0x0001e80000100800 */
[----:B------:R1:W-:Y:S01]  /*be60*/  STL [R1+0x30], R0 ;  /* 0x0000300001007387 */ /* 0x0003e20000100800 */
[----:B0-----:R-:W-:-:S03]  /*be70*/  SEL R2, R28, R5, !P3 ;  /* 0x000000051c027207 */ /* 0x001fc60005800000 */
[----:B------:R0:W-:Y:S01]  /*be80*/  STL [R1+0x2c], R3 ;  /* 0x00002c0301007387 */ /* 0x0001e20000100800 */
[----:B-1----:R-:W-:-:S03]  /*be90*/  SEL R0, R28, R6, !P3 ;  /* 0x000000061c007207 */ /* 0x002fc60005800000 */
        /* <DEDUP_REMOVED lines=12> */
[----:B------:R-:W2:Y:S04]  /*bf60*/  LDL.LU R12, [R1+0x1e0] ;  /* 0x0001e000010c7983 */ /* 0x000ea80000300800 */
[----:B------:R-:W-:Y:S04]  /*bf70*/  STL [R1+0x10], R2 ;  /* 0x0000100201007387 */ /* 0x000fe80000100800 */
[----:B0-----:R-:W3:Y:S04]  /*bf80*/  LDL.LU R3, [R1+0x1d4] ;  /* 0x0001d40001037983 */ /* 0x001ee80000300800 */
[----:B------:R0:W-:Y:S04]  /*bf90*/  STL [R1+0xc], R0 ;  /* 0x00000c0001007387 */ /* 0x0001e80000100800 */
[----:B------:R-:W4:Y:S04]  /*bfa0*/  LDL.LU R4, [R1+0x1d0] ;  /* 0x0001d00001047983 */ /* 0x000f280000300800 */
[----:B------:R-:W3:Y:S01]  /*bfb0*/  LDL.LU R5, [R1+0x1cc] ;  /* 0x0001cc0001057983 */ /* 0x000ee20000300800 */
[----:B0-----:R-:W-:-:S03]  /*bfc0*/  SEL R0, R28, R13, !P3 ;  /* 0x0000000d1c007207 */ /* 0x001fc60005800000 */
[----:B------:R-:W3:Y:S01]  /*bfd0*/  LDL.LU R6, [R1+0x1c8] ;  /* 0x0001c80001067983 */ /* 0x000ee20000300800 */
[----:B------:R-:W-:-:S03]  /*bfe0*/  SEL R29, R28, R14, !P3 ;  /* 0x0000000e1c1d7207 */ /* 0x000fc60005800000 */
[----:B------:R-:W3:Y:S04]  /*bff0*/  LDL.LU R7, [R1+0x1c4] ;  /* 0x0001c40001077983 */ /* 0x000ee80000300800 */
[----:B------:R-:W3:Y:S04]  /*c000*/  LDL.LU R13, [R1+0x1e4] ;  /* 0x0001e400010d7983 */ /* 0x000ee80000300800 */
[----:B------:R0:W-:Y:S04]  /*c010*/  STL [R1+0x161c], R0 ;  /* 0x00161c0001007387 */ /* 0x0001e80000100800 */
[----:B0-----:R-:W4:Y:S04]  /*c020*/  LDL.LU R0, [R1+0x1d8] ;  /* 0x0001d80001007983 */ /* 0x001f280000300800 */
[----:B------:R-:W4:Y:S04]  /*c030*/  LDL.LU R14, [R1+0x1dc] ;  /* 0x0001dc00010e7983 */ /* 0x000f280000300800 */
[----:B------:R-:W0:Y:S01]  /*c040*/  S2R R2, SR_TID.X ;  /* 0x0000000000027919 */ /* 0x000e220000002100 */
[----:B------:R-:W-:-:S02]  /*c050*/  SEL R15, R28, R15, !P3 ;  /* 0x0000000f1c0f7207 */ /* 0x000fc40005800000 */
[C---:B------:R-:W-:Y:S02]  /*c060*/  SEL R16, R28.reuse, R16, !P3 ;  /* 0x000000101c107207 */ /* 0x040fe40005800000 */
[C---:B------:R-:W-:Y:S01]  /*c070*/  SEL R17, R28.reuse, R17, !P3 ;  /* 0x000000111c117207 */ /* 0x040fe20005800000 */
[----:B------:R-:W-:Y:S01]  /*c080*/  STL [R1+0x1620], R29 ;  /* 0x0016201d01007387 */ /* 0x000fe20000100800 */
[C---:B------:R-:W-:Y:S02]  /*c090*/  SEL R18, R28.reuse, R18, !P3 ;  /* 0x000000121c127207 */ /* 0x040fe40005800000 */
[C---:B------:R-:W-:Y:S01]  /*c0a0*/  SEL R19, R28.reuse, R19, !P3 ;  /* 0x000000131c137207 */ /* 0x040fe20005800000 */
[----:B------:R-:W-:Y:S01]  /*c0b0*/  STL [R1+0x1624], R15 ;  /* 0x0016240f01007387 */ /* 0x000fe20000100800 */
[C---:B------:R-:W-:Y:S02]  /*c0c0*/  SEL R20, R28.reuse, R20, !P3 ;  /* 0x000000141c147207 */ /* 0x040fe40005800000 */
[C---:B------:R-:W-:Y:S01]  /*c0d0*/  SEL R21, R28.reuse, R21, !P3 ;  /* 0x000000151c157207 */ /* 0x040fe20005800000 */
[----:B------:R-:W-:Y:S01]  /*c0e0*/  STL [R1+0x1628], R16 ;  /* 0x0016281001007387 */ /* 0x000fe20000100800 */
[----:B------:R-:W-:-:S02]  /*c0f0*/  SEL R22, R28, R22, !P3 ;  /* 0x000000161c167207 */ /* 0x000fc40005800000 */
[C---:B------:R-:W-:Y:S01]  /*c100*/  SEL R23, R28.reuse, R23, !P3 ;  /* 0x000000171c177207 */ /* 0x040fe20005800000 */
[----:B------:R-:W-:Y:S01]  /*c110*/  STL [R1+0x162c], R17 ;  /* 0x00162c1101007387 */ /* 0x000fe20000100800 */
[----:B-----5:R-:W-:-:S03]  /*c120*/  SEL R24, R28, R24, !P3 ;  /* 0x000000181c187207 */ /* 0x020fc60005800000 */
[----:B------:R-:W-:Y:S01]  /*c130*/  STL [R1+0x1630], R18 ;  /* 0x0016301201007387 */ /* 0x000fe20000100800 */
[----:B0-----:R-:W-:-:S03]  /*c140*/  LOP3.LUT R2, R2, 0x7f, RZ, 0xc0, !PT ;  /* 0x0000007f02027812 */ /* 0x001fc600078ec0ff */
[----:B------:R-:W-:Y:S01]  /*c150*/  STL [R1+0x1634], R19 ;  /* 0x0016341301007387 */ /* 0x000fe20000100800 */
[C---:B------:R-:W-:Y:S02]  /*c160*/  SEL R25, R28.reuse, R25, !P3 ;  /* 0x000000191c197207 */ /* 0x040fe40005800000 */
[C---:B------:R-:W-:Y:S01]  /*c170*/  SEL R26, R28.reuse, R26, !P3 ;  /* 0x0000001a1c1a7207 */ /* 0x040fe20005800000 */
[----:B------:R-:W-:Y:S01]  /*c180*/  STL [R1+0x1638], R20 ;  /* 0x0016381401007387 */ /* 0x000fe20000100800 */
[----:B------:R-:W-:Y:S01]  /*c190*/  SEL R27, R28, R27, !P3 ;  /* 0x0000001b1c1b7207 */ /* 0x000fe20005800000 */
[----:B------:R-:W-:Y:S02]  /*c1a0*/  IMAD R2, R2, c[0x0][0x18c], RZ ;  /* 0x0000630002027a24 */ /* 0x000fe400078e02ff */
[----:B------:R-:W-:Y:S04]  /*c1b0*/  STL [R1+0x163c], R21 ;  /* 0x00163c1501007387 */ /* 0x000fe80000100800 */
[----:B------:R-:W-:Y:S04]  /*c1c0*/  STL [R1+0x1640], R22 ;  /* 0x0016401601007387 */ /* 0x000fe80000100800 */
[----:B------:R-:W-:Y:S01]  /*c1d0*/  STL [R1+0x1644], R23 ;  /* 0x0016441701007387 */ /* 0x000fe20000100800 */
[----:B------:R-:W-:-:S03]  /*c1e0*/  LEA.HI.X.SX32 R2, R2, c[0x0][0x16c], 0x1, P6 ;  /* 0x00005b0002027a11 */ /* 0x000fc600030f0eff */
[----:B------:R-:W-:Y:S04]  /*c1f0*/  STL [R1+0x1648], R24 ;  /* 0x0016481801007387 */ /* 0x000fe80000100800 */
[----:B------:R-:W-:Y:S04]  /*c200*/  STL [R1+0x164c], R25 ;  /* 0x00164c1901007387 */ /* 0x000fe80000100800 */
[----:B------:R-:W-:Y:S04]  /*c210*/  STL [R1+0x1650], R26 ;  /* 0x0016501a01007387 */ /* 0x000fe80000100800 */
[----:B------:R-:W-:Y:S04]  /*c220*/  STL [R1+0x1654], R27 ;  /* 0x0016541b01007387 */ /* 0x000fe80000100800 */
[----:B------:R-:W5:Y:S04]  /*c230*/  LDL.LU R8, [R1+0x1c0] ;  /* 0x0001c00001087983 */ /* 0x000f680000300800 */
[----:B------:R-:W5:Y:S04]  /*c240*/  LDL.LU R9, [R1+0x1bc] ;  /* 0x0001bc0001097983 */ /* 0x000f680000300800 */
[----:B------:R-:W5:Y:S04]  /*c250*/  LDL.LU R10, [R1+0x1b8] ;  /* 0x0001b800010a7983 */ /* 0x000f680000300800 */
[----:B------:R-:W5:Y:S04]  /*c260*/  LDL.LU R11, [R1+0x1b4] ;  /* 0x0001b400010b7983 */ /* 0x000f680000300800 */
[----:B------:R2:W-:Y:S02]  /*c270*/  STL [R1+0x1658], R2 ;  /* 0x0016580201007387 */ /* 0x0005e40000100800 */
[----:B--2---:R-:W-:-:S02]  /*c280*/  IMAD R2, R12, c[0x0][0x184], RZ ;  /* 0x000061000c027a24 */ /* 0x004fc400078e02ff */
[----:B------:R-:W2:Y:S04]  /*c290*/  LDL.LU R12, [R1+0x1b0] ;  /* 0x0001b000010c7983 */ /* 0x000ea80000300800 */
[----:B------:R4:W-:Y:S01]  /*c2a0*/  STL [R1+0x4], R2 ;  /* 0x0000040201007387 */ /* 0x0009e20000100800 */
[----:B---3--:R-:W-:-:S03]  /*c2b0*/  IMAD R15, R13, c[0x0][0x184], RZ ;  /* 0x000061000d0f7a24 */ /* 0x008fc600078e02ff */
[----:B------:R-:W3:Y:S04]  /*c2c0*/  LDL.LU R13, [R1+0x1ac] ;  /* 0x0001ac00010d7983 */ /* 0x000ee80000300800 */
[----:B------:R0:W-:Y:S01]  /*c2d0*/  STL [R1], R15 ;  /* 0x0000000f01007387 */ /* 0x0001e20000100800 */
[----:B----4-:R-:W-:-:S03]  /*c2e0*/  IMAD R2, R14, c[0x0][0x190], RZ ;  /* 0x000064000e027a24 */ /* 0x010fc600078e02ff */
[----:B------:R-:W4:Y:S04]  /*c2f0*/  LDL.LU R14, [R1+0x1a8] ;  /* 0x0001a800010e7983 */ /* 0x000f280000300800 */
[----:B------:R-:W-:Y:S04]  /*c300*/  STL [R1+0x1dc], R2 ;  /* 0x0001dc0201007387 */ /* 0x000fe80000100800 */
[----:B------:R-:W4:Y:S04]  /*c310*/  LDL.LU R18, [R1+0x1a4] ;  /* 0x0001a40001127983 */ /* 0x000f280000300800 */
[----:B------:R-:W4:Y:S04]  /*c320*/  LDL.LU R17, [R1+0x1a0] ;  /* 0x0001a00001117983 */ /* 0x000f280000300800 */
[----:B------:R-:W4:Y:S04]  /*c330*/  LDL.LU R16, [R1+0x19c] ;  /* 0x00019c0001107983 */ /* 0x000f280000300800 */
[----:B0-----:R-:W4:Y:S01]  /*c340*/  LDL.LU R15, [R1+0x14c] ;  /* 0x00014c00010f7983 */ /* 0x001f220000300800 */
[----:B------:R-:W-:-:S02]  /*c350*/  IMAD R28, R0, c[0x0][0x190], RZ ;  /* 0x00006400001c7a24 */ /* 0x000fc400078e02ff */
[----:B------:R-:W-:Y:S01]  /*c360*/  IMAD R3, R3, c[0x0][0x190], RZ ;  /* 0x0000640003037a24 */ /* 0x000fe200078e02ff */
[----:B------:R-:W4:Y:S01]  /*c370*/  LDL.LU R29, [R1+0x198] ;  /* 0x00019800011d7983 */ /* 0x000f220000300800 */
[----:B------:R-:W-:Y:S02]  /*c380*/  IMAD R4, R4, c[0x0][0x190], RZ ;  /* 0x0000640004047a24 */ /* 0x000fe400078e02ff */
[----:B------:R-:W-:Y:S01]  /*c390*/  IMAD R5, R5, c[0x0][0x190], RZ ;  /* 0x0000640005057a24 */ /* 0x000fe200078e02ff */
[----:B------:R-:W4:Y:S01]  /*c3a0*/  LDL.LU R0, [R1+0x174] ;  /* 0x0001740001007983 */ /* 0x000f220000300800 */
[----:B------:R-:W-:Y:S02]  /*c3b0*/  IMAD R6, R6, c[0x0][0x190], RZ ;  /* 0x0000640006067a24 */ /* 0x000fe400078e02ff */
[----:B------:R-:W-:Y:S01]  /*c3c0*/  IMAD R7, R7, c[0x0][0x190], RZ ;  /* 0x0000640007077a24 */ /* 0x000fe200078e02ff */
[----:B------:R-:W-:Y:S04]  /*c3d0*/  STL [R1+0x165c], R28 ;  /* 0x00165c1c01007387 */ /* 0x000fe80000100800 */
[----:B------:R0:W-:Y:S04]  /*c3e0*/  STL [R1+0x1660], R3 ;  /* 0x0016600301007387 */ /* 0x0001e80000100800 */
[----:B------:R1:W-:Y:S04]  /*c3f0*/  STL [R1+0x1664], R4 ;  /* 0x0016640401007387 */ /* 0x0003e80000100800 */
[----:B------:R-:W-:Y:S04]  /*c400*/  STL [R1+0x1668], R5 ;  /* 0x0016680501007387 */ /* 0x000fe80000100800 */
[----:B------:R-:W-:Y:S04]  /*c410*/  STL [R1+0x166c], R6 ;  /* 0x00166c0601007387 */ /* 0x000fe80000100800 */
[----:B------:R-:W-:Y:S01]  /*c420*/  STL [R1+0x1670], R7 ;  /* 0x0016700701007387 */ /* 0x000fe20000100800 */
[----:B-----5:R-:W-:-:S02]  /*c430*/  IMAD R8, R8, c[0x0][0x190], RZ ;  /* 0x0000640008087a24 */ /* 0x020fc400078e02ff */
[----:B------:R-:W-:-:S03]  /*c440*/  IMAD R9, R9, c[0x0][0x190], RZ ;  /* 0x0000640009097a24 */ /* 0x000fc600078e02ff */
[----:B------:R-:W-:Y:S01]  /*c450*/  STL [R1+0x1674], R8 ;  /* 0x0016740801007387 */ /* 0x000fe20000100800 */
[----:B------:R-:W-:-:S03]  /*c460*/  IMAD R10, R10, c[0x0][0x190], RZ ;  /* 0x000064000a0a7a24 */ /* 0x000fc600078e02ff */
[----:B------:R-:W-:Y:S01]  /*c470*/  STL [R1+0x1678], R9 ;  /* 0x0016780901007387 */ /* 0x000fe20000100800 */
[----:B------:R-:W-:-:S03]  /*c480*/  IMAD R11, R11, c[0x0][0x190], RZ ;  /* 0x000064000b0b7a24 */ /* 0x000fc600078e02ff */
[----:B------:R-:W-:Y:S04]  /*c490*/  STL [R1+0x167c], R10 ;  /* 0x00167c0a01007387 */ /* 0x000fe80000100800 */
[----:B------:R-:W-:Y:S01]  /*c4a0*/  STL [R1+0x1680], R11 ;  /* 0x0016800b01007387 */ /* 0x000fe20000100800 */
[----:B--2---:R-:W-:-:S05]  /*c4b0*/  IMAD R12, R12, c[0x0][0x190], RZ ;  /* 0x000064000c0c7a24 */ /* 0x004fca00078e02ff */
[----:B------:R-:W-:Y:S01]  /*c4c0*/  STL [R1+0x1684], R12 ;  /* 0x0016840c01007387 */ /* 0x000fe20000100800 */
[----:B---3--:R-:W-:-:S05]  /*c4d0*/  IMAD R13, R13, c[0x0][0x190], RZ ;  /* 0x000064000d0d7a24 */ /* 0x008fca00078e02ff */
[----:B------:R-:W-:Y:S01]  /*c4e0*/  STL [R1+0x1688], R13 ;  /* 0x0016880d01007387 */ /* 0x000fe20000100800 */
[----:B----4-:R-:W-:Y:S02]  /*c4f0*/  IMAD R14, R14, c[0x0][0x190], RZ ;  /* 0x000064000e0e7a24 */ /* 0x010fe400078e02ff */
[----:B0-----:R-:W-:-:S03]  /*c500*/  IMAD R3, R18, c[0x0][0x190], RZ ;  /* 0x0000640012037a24 */ /* 0x001fc600078e02ff */
[----:B------:R-:W-:Y:S01]  /*c510*/  STL [R1+0x168c], R14 ;  /* 0x00168c0e01007387 */ /* 0x000fe20000100800 */
[----:B------:R-:W-:-:S03]  /*c520*/  IMAD R2, R17, c[0x0][0x190], RZ ;  /* 0x0000640011027a24 */ /* 0x000fc600078e02ff */
[----:B------:R0:W-:Y:S01]  /*c530*/  STL [R1+0x10c], R3 ;  /* 0x00010c0301007387 */ /* 0x0001e20000100800 */
[----:B-1----:R-:W-:-:S03]  /*c540*/  IMAD R4, R16, c[0x0][0x190], RZ ;  /* 0x0000640010047a24 */ /* 0x002fc600078e02ff */
[----:B------:R1:W-:Y:S01]  /*c550*/  STL [R1+0x120], R2 ;  /* 0x0001200201007387 */ /* 0x0003e20000100800 */
[----:B0-----:R-:W-:-:S03]  /*c560*/  IMAD R3, R15, c[0x0][0x190], RZ ;  /* 0x000064000f037a24 */ /* 0x001fc600078e02ff */
[----:B------:R-:W-:Y:S04]  /*c570*/  STL [R1+0x134], R4 ;  /* 0x0001340401007387 */ /* 0x000fe80000100800 */
[----:B------:R-:W-:Y:S04]  /*c580*/  STL [R1+0x14c], R3 ;  /* 0x00014c0301007387 */ /* 0x000fe80000100800 */
[----:B------:R-:W2:Y:S01]  /*c590*/  LDL.LU R14, [R1+0x190] ;  /* 0x00019000010e7983 */ /* 0x000ea20000300800 */
[----:B-1----:R-:W-:Y:S02]  /*c5a0*/  IMAD R2, R29, c[0x0][0x190], RZ ;  /* 0x000064001d027a24 */ /* 0x002fe400078e02ff */
[----:B------:R-:W-:-:S03]  /*c5b0*/  IMAD R0, R0, c[0x0][0x190], RZ ;  /* 0x0000640000007a24 */ /* 0x000fc600078e02ff */
[----:B------:R-:W-:Y:S04]  /*c5c0*/  STL [R1+0x15c], R2 ;  /* 0x00015c0201007387 */ /* 0x000fe80000100800 */
[----:B--2---:R0:W-:Y:S04]  /*c5d0*/  STL [R1+0x16a0], R14 ;  /* 0x0016a00e01007387 */ /* 0x0041e80000100800 */
[----:B------:R-:W-:Y:S04]  /*c5e0*/  STL [R1+0x174], R0 ;  /* 0x0001740001007387 */ /* 0x000fe80000100800 */
        /* <DEDUP_REMOVED lines=31> */
[----:B--2---:R-:W-:-:S05]  /*c7e0*/  IMAD R14, R14, c[0x0][0x190], RZ ;  /* 0x000064000e0e7a24 */ /* 0x004fca00078e02ff */
[----:B------:R0:W-:Y:S04]  /*c7f0*/  STL [R1+0x184], R14 ;  /* 0x0001840e01007387 */ /* 0x0001e80000100800 */
[----:B0-----:R-:W2:Y:S02]  /*c800*/  LDL.LU R14, [R1+0x16a4] ;  /* 0x0016a400010e7983 */ /* 0x001ea40000300800 */
[----:B--2---:R-:W-:-:S05]  /*c810*/  IMAD R14, R14, c[0x0][0x190], RZ ;  /* 0x000064000e0e7a24 */ /* 0x004fca00078e02ff */
[----:B------:R0:W-:Y:S04]  /*c820*/  STL [R1+0x194], R14 ;  /* 0x0001940e01007387 */ /* 0x0001e80000100800 */
[----:B0-----:R-:W2:Y:S01]  /*c830*/  LDL.LU R14, [R1+0x16a0] ;  /* 0x0016a000010e7983 */ /* 0x001ea20000300800 */
[----:B---3--:R-:W-:Y:S02]  /*c840*/  IMAD R13, R13, c[0x0][0x190], RZ ;  /* 0x000064000d0d7a24 */ /* 0x008fe400078e02ff */
[----:B----4-:R-:W-:Y:S02]  /*c850*/  IMAD R12, R12, c[0x0][0x190], RZ ;  /* 0x000064000c0c7a24 */ /* 0x010fe400078e02ff */
[----:B-----5:R-:W-:Y:S02]  /*c860*/  IMAD R11, R11, c[0x0][0x190], RZ ;  /* 0x000064000b0b7a24 */ /* 0x020fe400078e02ff */
[----:B------:R-:W-:-:S02]  /*c870*/  IMAD R10, R10, c[0x0][0x190], RZ ;  /* 0x000064000a0a7a24 */ /* 0x000fc400078e02ff */
[----:B------:R-:W-:Y:S02]  /*c880*/  IMAD R9, R9, c[0x0][0x190], RZ ;  /* 0x0000640009097a24 */ /* 0x000fe400078e02ff */
[----:B------:R-:W-:Y:S02]  /*c890*/  IMAD R8, R8, c[0x0][0x190], RZ ;  /* 0x0000640008087a24 */ /* 0x000fe400078e02ff */
[----:B------:R-:W-:Y:S02]  /*c8a0*/  IMAD R7, R7, c[0x0][0x190], RZ ;  /* 0x0000640007077a24 */ /* 0x000fe400078e02ff */
[----:B------:R-:W-:Y:S02]  /*c8b0*/  IMAD R6, R6, c[0x0][0x190], RZ ;  /* 0x0000640006067a24 */ /* 0x000fe400078e02ff */
[----:B------:R-:W-:Y:S02]  /*c8c0*/  IMAD R5, R5, c[0x0][0x190], RZ ;  /* 0x0000640005057a24 */ /* 0x000fe400078e02ff */
[----:B------:R-:W-:-:S02]  /*c8d0*/  IMAD R4, R4, c[0x0][0x190], RZ ;  /* 0x0000640004047a24 */ /* 0x000fc400078e02ff */
[----:B------:R-:W-:Y:S02]  /*c8e0*/  IMAD R3, R3, c[0x0][0x190], RZ ;  /* 0x0000640003037a24 */ /* 0x000fe400078e02ff */
[----:B--2---:R-:W-:-:S05]  /*c8f0*/  IMAD R14, R14, c[0x0][0x190], RZ ;  /* 0x000064000e0e7a24 */ /* 0x004fca00078e02ff */
[----:B------:R-:W-:Y:S04]  /*c900*/  STL [R1+0x190], R14 ;  /* 0x0001900e01007387 */ /* 0x000fe80000100800 */
        /* <DEDUP_REMOVED lines=8> */
[----:B------:R0:W-:Y:S04]  /*c990*/  STL [R1+0x164], R5 ;  /* 0x0001640501007387 */ /* 0x0001e80000100800 */
[----:B------:R1:W-:Y:S04]  /*c9a0*/  STL [R1+0x160], R4 ;  /* 0x0001600401007387 */ /* 0x0003e80000100800 */
[----:B------:R2:W-:Y:S01]  /*c9b0*/  STL [R1+0x158], R3 ;  /* 0x0001580301007387 */ /* 0x0005e20000100800 */
[----:B0-----:R-:W-:-:S02]  /*c9c0*/  IMAD R5, R28, c[0x0][0x190], RZ ;  /* 0x000064001c057a24 */ /* 0x001fc400078e02ff */
[----:B-1----:R-:W-:-:S03]  /*c9d0*/  IMAD R4, R2, c[0x0][0x190], RZ ;  /* 0x0000640002047a24 */ /* 0x002fc600078e02ff */
[----:B------:R-:W-:Y:S01]  /*c9e0*/  STL [R1+0x154], R5 ;  /* 0x0001540501007387 */ /* 0x000fe20000100800 */
[----:B--2---:R-:W-:-:S03]  /*c9f0*/  IMAD R3, R27, c[0x0][0x190], RZ ;  /* 0x000064001b037a24 */ /* 0x004fc600078e02ff */
[----:B------:R0:W-:Y:S01]  /*ca00*/  STL [R1+0x150], R4 ;  /* 0x0001500401007387 */ /* 0x0001e20000100800 */
[----:B------:R-:W-:-:S03]  /*ca10*/  IMAD R2, R26, c[0x0][0x190], RZ ;  /* 0x000064001a027a24 */ /* 0x000fc600078e02ff */
[----:B------:R1:W-:Y:S01]  /*ca20*/  STL [R1+0x148], R3 ;  /* 0x0001480301007387 */ /* 0x0003e20000100800 */
[----:B0-----:R-:W-:-:S03]  /*ca30*/  IMAD R4, R25, c[0x0][0x190], RZ ;  /* 0x0000640019047a24 */ /* 0x001fc600078e02ff */
[----:B------:R0:W-:Y:S01]  /*ca40*/  STL [R1+0x144], R2 ;  /* 0x0001440201007387 */ /* 0x0001e20000100800 */
[----:B-1----:R-:W-:-:S03]  /*ca50*/  IMAD R3, R24, c[0x0][0x190], RZ ;  /* 0x0000640018037a24 */ /* 0x002fc600078e02ff */
[----:B------:R1:W-:Y:S04]  /*ca60*/  STL [R1+0x140], R4 ;  /* 0x0001400401007387 */ /* 0x0003e80000100800 */
[----:B------:R2:W-:Y:S01]  /*ca70*/  STL [R1+0x13c], R3 ;  /* 0x00013c0301007387 */ /* 0x0005e20000100800 */
[----:B0-----:R-:W-:Y:S02]  /*ca80*/  IMAD R2, R23, c[0x0][0x190], RZ ;  /* 0x0000640017027a24 */ /* 0x001fe400078e02ff */
[----:B-1----:R-:W-:-:S03]  /*ca90*/  IMAD R4, R22, c[0x0][0x190], RZ ;  /* 0x0000640016047a24 */ /* 0x002fc600078e02ff */
[----:B------:R0:W-:Y:S01]  /*caa0*/  STL [R1+0x138], R2 ;  /* 0x0001380201007387 */ /* 0x0001e20000100800 */
[----:B--2---:R-:W-:-:S03]  /*cab0*/  IMAD R3, R21, c[0x0][0x190], RZ ;  /* 0x0000640015037a24 */ /* 0x004fc600078e02ff */
        /* <DEDUP_REMOVED lines=12> */
[----:B------:R-:W-:Y:S04]  /*cb80*/  STL [R1+0x114], R4 ;  /* 0x0001140401007387 */ /* 0x000fe80000100800 */
[----:B------:R-:W-:Y:S04]  /*cb90*/  STL [R1+0x110], R3 ;  /* 0x0001100301007387 */ /* 0x000fe80000100800 */
[----:B------:R-:W2:Y:S01]  /*cba0*/  LDL.LU R14, [R1+0xf8] ;  /* 0x0000f800010e7983 */ /* 0x000ea20000300800 */
[----:B0-----:R-:W-:Y:S02]  /*cbb0*/  IMAD R2, R29, c[0x0][0x190], RZ ;  /* 0x000064001d027a24 */ /* 0x001fe400078e02ff */
        /* <DEDUP_REMOVED lines=166> */
[----:B--2---:R-:W-:-:S05]  /*d620*/  IMAD R14, R14, c[0x0][0x190], RZ ;  /* 0x000064000e0e7a24 */ /* 0x004fca00078e02ff */
        /* <DEDUP_REMOVED lines=57> */
[----:B0-----:R-:W5:Y:S01]  /*d9c0*/  LDL.LU R0, [R1+0x161c] ;  /* 0x00161c0001007983 */ /* 0x001f620000300800 */
[----:B--2---:R-:W-:-:S02]  /*d9d0*/  IMAD R26, R26, c[0x0][0x190], RZ ;  /* 0x000064001a1a7a24 */ /* 0x004fc400078e02ff */
[----:B---3--:R-:W-:Y:S02]  /*d9e0*/  IMAD R25, R25, c[0x0][0x190], RZ ;  /* 0x0000640019197a24 */ /* 0x008fe400078e02ff */
[----:B----4-:R-:W-:Y:S02]  /*d9f0*/  IMAD R24, R24, c[0x0][0x190], RZ ;  /* 0x0000640018187a24 */ /* 0x010fe400078e02ff */
[----:B-----5:R-:W-:Y:S02]  /*da00*/  IMAD R23, R23, c[0x0][0x190], RZ ;  /* 0x0000640017177a24 */ /* 0x020fe400078e02ff */
[----:B------:R-:W-:Y:S02]  /*da10*/  IMAD R22, R22, c[0x0][0x190], RZ ;  /* 0x0000640016167a24 */ /* 0x000fe400078e02ff */
[----:B------:R-:W-:Y:S02]  /*da20*/  IMAD R21, R21, c[0x0][0x190], RZ ;  /* 0x0000640015157a24 */ /* 0x000fe400078e02ff */
[----:B------:R-:W-:-:S02]  /*da30*/  IMAD R20, R20, c[0x0][0x190], RZ ;  /* 0x0000640014147a24 */ /* 0x000fc400078e02ff */
[----:B------:R-:W-:Y:S02]  /*da40*/  IMAD R19, R19, c[0x0][0x190], RZ ;  /* 0x0000640013137a24 */ /* 0x000fe400078e02ff */
[----:B------:R-:W-:Y:S02]  /*da50*/  IMAD R18, R18, c[0x0][0x190], RZ ;  /* 0x0000640012127a24 */ /* 0x000fe400078e02ff */
[----:B------:R-:W-:-:S05]  /*da60*/  IMAD R0, R0, c[0x0][0x190], RZ ;  /* 0x0000640000007a24 */ /* 0x000fca00078e02ff */
[----:B------:R0:W-:Y:S04]  /*da70*/  STL [R1+0x8], R0 ;  /* 0x0000080001007387 */ /* 0x0001e80000100800 */
[----:B0-----:R-:W2:Y:S01]  /*da80*/  LDL.LU R0, [R1+0x1618] ;  /* 0x0016180001007983 */ /* 0x001ea20000300800 */
[----:B------:R-:W-:Y:S02]  /*da90*/  IMAD R29, R29, c[0x0][0x190], RZ ;  /* 0x000064001d1d7a24 */ /* 0x000fe400078e02ff */
[----:B------:R-:W-:-:S03]  /*daa0*/  IMAD R15, R15, c[0x0][0x190], RZ ;  /* 0x000064000f0f7a24 */ /* 0x000fc600078e02ff */
[----:B------:R0:W-:Y:S04]  /*dab0*/  STL [R1+0x15e4], R29 ;  /* 0x0015e41d01007387 */ /* 0x0001e80000100800 */
[----:B0-----:R-:W3:Y:S04]  /*dac0*/  LDL.LU R29, [R1] ;  /* 0x00000000011d7983 */ /* 0x001ee80000300800 */
[----:B------:R0:W-:Y:S04]  /*dad0*/  STL [R1+0x15e8], R15 ;  /* 0x0015e80f01007387 */ /* 0x0001e80000100800 */
[----:B0-----:R-:W4:Y:S01]  /*dae0*/  LDL.LU R15, [R1+0x4] ;  /* 0x00000400010f7983 */ /* 0x001f220000300800 */
[----:B------:R-:W-:-:S02]  /*daf0*/  IMAD R16, R16, c[0x0][0x190], RZ ;  /* 0x0000640010107a24 */ /* 0x000fc400078e02ff */
[----:B------:R-:W-:-:S03]  /*db00*/  IMAD R17, R17, c[0x0][0x190], RZ ;  /* 0x0000640011117a24 */ /* 0x000fc600078e02ff */
[----:B------:R-:W-:Y:S04]  /*db10*/  STL [R1+0x15ec], R16 ;  /* 0x0015ec1001007387 */ /* 0x000fe80000100800 */
[----:B------:R0:W-:Y:S04]  /*db20*/  STL [R1+0x15f0], R17 ;  /* 0x0015f01101007387 */ /* 0x0001e80000100800 */
[----:B------:R-:W-:Y:S04]  /*db30*/  STL [R1+0x15f4], R18 ;  /* 0x0015f41201007387 */ /* 0x000fe80000100800 */
[----:B------:R1:W-:Y:S04]  /*db40*/  STL [R1+0x15f8], R19 ;  /* 0x0015f81301007387 */ /* 0x0003e80000100800 */
[----:B------:R-:W-:Y:S04]  /*db50*/  STL [R1+0x15fc], R20 ;  /* 0x0015fc1401007387 */ /* 0x000fe80000100800 */
[----:B------:R-:W-:Y:S04]  /*db60*/  STL [R1+0x1600], R21 ;  /* 0x0016001501007387 */ /* 0x000fe80000100800 */
[----:B------:R-:W-:Y:S04]  /*db70*/  STL [R1+0x1604], R22 ;  /* 0x0016041601007387 */ /* 0x000fe80000100800 */
[----:B------:R-:W-:Y:S04]  /*db80*/  STL [R1+0x1608], R23 ;  /* 0x0016081701007387 */ /* 0x000fe80000100800 */
[----:B------:R-:W-:Y:S04]  /*db90*/  STL [R1+0x160c], R24 ;  /* 0x00160c1801007387 */ /* 0x000fe80000100800 */
[----:B------:R-:W-:Y:S04]  /*dba0*/  STL [R1+0x1610], R25 ;  /* 0x0016101901007387 */ /* 0x000fe80000100800 */
[----:B------:R-:W-:Y:S04]  /*dbb0*/  STL [R1+0x1614], R26 ;  /* 0x0016141a01007387 */ /* 0x000fe80000100800 */
[----:B0-----:R-:W5:Y:S01]  /*dbc0*/  LDL.LU R17, [R1+0x10c] ;  /* 0x00010c0001117983 */ /* 0x001f620000300800 */
[----:B--2---:R-:W-:-:S02]  /*dbd0*/  LEA R16, P3, R28, R0, 0x1 ;  /* 0x000000001c107211 */ /* 0x004fc400078608ff */
[----:B-1----:R-:W-:-:S03]  /*dbe0*/  LEA R19, P4, R3, R0, 0x1 ;  /* 0x0000000003137211 */ /* 0x002fc600078808ff */
[----:B------:R0:W-:Y:S04]  /*dbf0*/  STL [R1+0x13b0], R16 ;  /* 0x0013b01001007387 */ /* 0x0001e80000100800 */
[----:B------:R-:W-:Y:S01]  /*dc00*/  STL [R1+0x13b4], R19 ;  /* 0x0013b41301007387 */ /* 0x000fe20000100800 */
[----:B0-----:R-:W-:-:S05]  /*dc10*/  LEA R16, P5, R4, R0, 0x1 ;  /* 0x0000000004107211 */ /* 0x001fca00078a08ff */
[----:B------:R0:W-:Y:S04]  /*dc20*/  STL [R1+0x13b8], R16 ;  /* 0x0013b81001007387 */ /* 0x0001e80000100800 */
[----:B0-----:R-:W2:Y:S01]  /*dc30*/  LDL.LU R16, [R1+0x120] ;  /* 0x0001200001107983 */ /* 0x001ea20000300800 */
[----:B----4-:R-:W-:Y:S02]  /*dc40*/  LEA R18, P0, R15, c[0x0][0x160], 0x1 ;  /* 0x000058000f127a11 */ /* 0x010fe400078008ff */
[-C--:B------:R-:W-:Y:S02]  /*dc50*/  LEA R21, P6, R5, R0.reuse, 0x1 ;  /* 0x0000000005157211 */ /* 0x080fe400078c08ff */
[----:B---3--:R-:W-:Y:S02]  /*dc60*/  LEA R20, P1, R29, c[0x0][0x160], 0x1 ;  /* 0x000058001d147a11 */ /* 0x008fe400078208ff */
[----:B------:R-:W-:Y:S01]  /*dc70*/  LEA.HI.X.SX32 R19, R15, c[0x0][0x164], 0x1, P0 ;  /* 0x000059000f137a11 */ /* 0x000fe200000f0eff */
[----:B------:R0:W-:Y:S01]  /*dc80*/  STL [R1+0x13bc], R21 ;  /* 0x0013bc1501007387 */ /* 0x0001e20000100800 */
[----:B------:R-:W-:-:S05]  /*dc90*/  LEA R15, P0, R6, R0, 0x1 ;  /* 0x00000000060f7211 */ /* 0x000fca00078008ff */
[----:B------:R1:W-:Y:S01]  /*dca0*/  STL [R1+0x13ac], R15 ;  /* 0x0013ac0f01007387 */ /* 0x0003e20000100800 */
[----:B0-----:R-:W-:Y:S02]  /*dcb0*/  LEA.HI.X.SX32 R21, R29, c[0x0][0x164], 0x1, P1 ;  /* 0x000059001d157a11 */ /* 0x001fe400008f0eff */
[----:B------:R-:W-:Y:S01]  /*dcc0*/  LEA R22, P1, R7, R0, 0x1 ;  /* 0x0000000007167211 */ /* 0x000fe200078208ff */
[----:B-1----:R-:W3:Y:S04]  /*dcd0*/  LDL.LU R15, [R1+0x134] ;  /* 0x00013400010f7983 */ /* 0x002ee80000300800 */
[----:B------:R-:W-:Y:S04]  /*dce0*/  STL.64 [R1+0x5e8], R18 ;  /* 0x0005e81201007387 */ /* 0x000fe80000100a00 */
[----:B------:R0:W-:Y:S01]  /*dcf0*/  STL [R1+0x13a4], R22 ;  /* 0x0013a41601007387 */ /* 0x0001e20000100800 */
[----:B------:R-:W-:-:S03]  /*dd00*/  LEA.HI.X.SX32 R23, R28, R2, 0x1, P3 ;  /* 0x000000021c177211 */ /* 0x000fc600018f0eff */
[----:B------:R-:W-:Y:S04]  /*dd10*/  STL.64 [R1+0x5e0], R20 ;  /* 0x0005e01401007387 */ /* 0x000fe80000100a00 */
[----:B------:R-:W4:Y:S01]  /*dd20*/  LDL.LU R29, [R1+0x15c] ;  /* 0x00015c00011d7983 */ /* 0x000f220000300800 */
[----:B0-----:R-:W-:Y:S02]  /*dd30*/  LEA R22, P2, R8, R0, 0x1 ;  /* 0x0000000008167211 */ /* 0x001fe400078408ff */
[----:B------:R-:W-:-:S03]  /*dd40*/  LEA.HI.X.SX32 R3, R3, R2, 0x1, P4 ;  /* 0x0000000203037211 */ /* 0x000fc600020f0eff */
[----:B------:R0:W-:Y:S04]  /*dd50*/  STL [R1+0x13a8], R22 ;  /* 0x0013a81601007387 */ /* 0x0001e80000100800 */
[----:B------:R1:W-:Y:S01]  /*dd60*/  STL [R1+0x139c], R23 ;  /* 0x00139c1701007387 */ /* 0x0003e20000100800 */
[-C--:B0-----:R-:W-:Y:S02]  /*dd70*/  LEA R22, P3, R9, R0.reuse, 0x1 ;  /* 0x0000000009167211 */ /* 0x081fe400078608ff */
[----:B-1----:R-:W-:-:S03]  /*dd80*/  LEA R23, P4, R10, R0, 0x1 ;  /* 0x000000000a177211 */ /* 0x002fc600078808ff */
[----:B------:R0:W-:Y:S04]  /*dd90*/  STL [R1+0x13a0], R22 ;  /* 0x0013a01601007387 */ /* 0x0001e80000100800 */
[----:B------:R1:W-:Y:S01]  /*dda0*/  STL [R1+0x1394], R3 ;  /* 0x0013940301007387 */ /* 0x0003e20000100800 */
[----:B0-----:R-:W-:-:S03]  /*ddb0*/  LEA.HI.X.SX32 R22, R4, R2, 0x1, P5 ;  /* 0x0000000204167211 */ /* 0x001fc600028f0eff */
[----:B------:R-:W-:Y:S01]  /*ddc0*/  STL [R1+0x1398], R23 ;  /* 0x0013981701007387 */ /* 0x000fe20000100800 */
[----:B------:R-:W-:Y:S02]  /*ddd0*/  LEA.HI.X.SX32 R4, R5, R2, 0x1, P6 ;  /* 0x0000000205047211 */ /* 0x000fe400030f0eff */
[-C--:B-1----:R-:W-:Y:S01]  /*dde0*/  LEA R3, P5, R11, R0.reuse, 0x1 ;  /* 0x000000000b037211 */ /* 0x082fe200078a08ff */
[----:B------:R0:W-:Y:S04]  /*ddf0*/  STL [R1+0x138c], R22 ;  /* 0x00138c1601007387 */ /* 0x0001e80000100800 */
[----:B------:R-:W4:Y:S04]  /*de00*/  LDL.LU R5, [R1+0x174] ;  /* 0x0001740001057983 */ /* 0x000f280000300800 */
[----:B------:R1:W-:Y:S01]  /*de10*/  STL [R1+0x1390], R3 ;  /* 0x0013900301007387 */ /* 0x0003e20000100800 */
[----:B0-----:R-:W-:-:S03]  /*de20*/  LEA R22, P6, R12, R0, 0x1 ;  /* 0x000000000c167211 */ /* 0x001fc600078c08ff */
[----:B-1----:R-:W4:Y:S04]  /*de30*/  LDL.LU R3, [R1+0x194] ;  /* 0x0001940001037983 */ /* 0x002f280000300800 */
[----:B------:R0:W-:Y:S04]  /*de40*/  STL [R1+0x1384], R4 ;  /* 0x0013840401007387 */ /* 0x0001e80000100800 */
[----:B------:R-:W4:Y:S01]  /*de50*/  LDL.LU R28, [R1+0x190] ;  /* 0x00019000011c7983 */ /* 0x000f220000300800 */
[----:B0-----:R-:W-:-:S03]  /*de60*/  LEA.HI.X.SX32 R4, R6, R2, 0x1, P0 ;  /* 0x0000000206047211 */ /* 0x001fc600000f0eff */
[----:B------:R-:W-:Y:S01]  /*de70*/  STL [R1+0x1388], R22 ;  /* 0x0013881601007387 */ /* 0x000fe20000100800 */
[----:B------:R-:W-:-:S03]  /*de80*/  LEA R6, P0, R13, R0, 0x1 ;  /* 0x000000000d067211 */ /* 0x000fc600078008ff */
[----:B------:R0:W-:Y:S02]  /*de90*/  STL [R1+0x137c], R4 ;  /* 0x00137c0401007387 */ /* 0x0001e40000100800 */
[----:B0-----:R-:W-:Y:S02]  /*dea0*/  LEA.HI.X.SX32 R4, R7, R2, 0x1, P1 ;  /* 0x0000000207047211 */ /* 0x001fe400008f0eff */
[----:B------:R-:W4:Y:S01]  /*deb0*/  LDL.LU R7, [R1+0x184] ;  /* 0x0001840001077983 */ /* 0x000f220000300800 */
[----:B------:R-:W-:-:S03]  /*dec0*/  LEA R22, P1, R14, R0, 0x1 ;  /* 0x000000000e167211 */ /* 0x000fc600078208ff */
[----:B------:R0:W-:Y:S04]  /*ded0*/  STL [R1+0x1380], R6 ;  /* 0x0013800601007387 */ /* 0x0001e80000100800 */
[----:B------:R-:W4:Y:S04]  /*dee0*/  LDL.LU R26, [R1+0x18c] ;  /* 0x00018c00011a7983 */ /* 0x000f280000300800 */
[----:B------:R5:W-:Y:S01]  /*def0*/  STL [R1+0x1374], R4 ;  /* 0x0013740401007387 */ /* 0x000be20000100800 */
[----:B0-----:R-:W-:-:S03]  /*df00*/  LEA.HI.X.SX32 R6, R8, R2, 0x1, P2 ;  /* 0x0000000208067211 */ /* 0x001fc600010f0eff */
[----:B------:R-:W-:Y:S04]  /*df10*/  STL [R1+0x1378], R22 ;  /* 0x0013781601007387 */ /* 0x000fe80000100800 */
[----:B------:R-:W4:Y:S01]  /*df20*/  LDL.LU R25, [R1+0x188] ;  /* 0x0001880001197983 */ /* 0x000f220000300800 */
[----:B-----5:R-:W-:-:S03]  /*df30*/  LEA R4, P2, R17, R0, 0x1 ;  /* 0x0000000011047211 */ /* 0x020fc600078408ff */
[----:B------:R0:W-:Y:S04]  /*df40*/  STL [R1+0x136c], R6 ;  /* 0x00136c0601007387 */ /* 0x0001e80000100800 */
[----:B------:R1:W-:Y:S01]  /*df50*/  STL [R1+0x1370], R4 ;  /* 0x0013700401007387 */ /* 0x0003e20000100800 */
[----:B0-----:R-:W-:-:S03]  /*df60*/  LEA.HI.X.SX32 R6, R9, R2, 0x1, P3 ;  /* 0x0000000209067211 */ /* 0x001fc600018f0eff */
[----:B-1----:R-:W5:Y:S04]  /*df70*/  LDL.LU R4, [R1+0x180] ;  /* 0x0001800001047983 */ /* 0x002f680000300800 */
[----:B------:R0:W-:Y:S02]  /*df80*/  STL [R1+0x1364], R6 ;  /* 0x0013640601007387 */ /* 0x0001e40000100800 */
[----:B0-----:R-:W-:Y:S02]  /*df90*/  LEA.HI.X.SX32 R6, R10, R2, 0x1, P4 ;  /* 0x000000020a067211 */ /* 0x001fe400020f0eff */
[----:B------:R-:W4:Y:S01]  /*dfa0*/  LDL.LU R10, [R1+0x14c] ;  /* 0x00014c00010a7983 */ /* 0x000f220000300800 */
[----:B------:R-:W-:Y:S02]  /*dfb0*/  IMAD.MOV.U32 R8, RZ, RZ, R20 ;  /* 0x000000ffff087224 */ /* 0x000fe400078e0014 */
[----:B------:R-:W-:Y:S01]  /*dfc0*/  IMAD.MOV.U32 R9, RZ, RZ, R21 ;  /* 0x000000ffff097224 */ /* 0x000fe200078e0015 */
[----:B--2---:R-:W-:-:S05]  /*dfd0*/  LEA R20, P3, R16, R0, 0x1 ;  /* 0x0000000010147211 */ /* 0x004fca00078608ff */
[----:B------:R-:W-:Y:S04]  /*dfe0*/  STL [R1+0x1368], R20 ;  /* 0x0013681401007387 */ /* 0x000fe80000100800 */
[----:B------:R-:W2:Y:S04]  /*dff0*/  LDL.LU R24, [R1+0x17c] ;  /* 0x00017c0001187983 */ /* 0x000ea80000300800 */
[----:B------:R0:W-:Y:S04]  /*e000*/  STL [R1+0x135c], R6 ;  /* 0x00135c0601007387 */ /* 0x0001e80000100800 */
[----:B------:R-:W2:Y:S01]  /*e010*/  LDL.LU R23, [R1+0x178] ;  /* 0x0001780001177983 */ /* 0x000ea20000300800 */
[----:B0-----:R-:W-:-:S02]  /*e020*/  LEA.HI.X.SX32 R6, R11, R2, 0x1, P5 ;  /* 0x000000020b067211 */ /* 0x001fc400028f0eff */
[----:B---3--:R-:W-:-:S05]  /*e030*/  LEA R20, P4, R15, R0, 0x1 ;  /* 0x000000000f147211 */ /* 0x008fca00078808ff */
[----:B------:R-:W-:Y:S04]  /*e040*/  STL [R1+0x1360], R20 ;  /* 0x0013601401007387 */ /* 0x000fe80000100800 */
[----:B------:R0:W-:Y:S04]  /*e050*/  STL [R1+0x1354], R6 ;  /* 0x0013540601007387 */ /* 0x0001e80000100800 */
[----:B------:R-:W3:Y:S01]  /*e060*/  LDL.LU R22, [R1+0x170] ;  /* 0x0001700001167983 */ /* 0x000ee20000300800 */
[----:B0-----:R-:W-:Y:S02]  /*e070*/  LEA.HI.X.SX32 R6, R12, R2, 0x1, P6 ;  /* 0x000000020c067211 */ /* 0x001fe400030f0eff */
[----:B----4-:R-:W-:-:S05]  /*e080*/  LEA R11, P5, R10, R0, 0x1 ;  /* 0x000000000a0b7211 */ /* 0x010fca00078a08ff */
[----:B------:R0:W-:Y:S04]  /*e090*/  STL [R1+0x1358], R11 ;  /* 0x0013580b01007387 */ /* 0x0001e80000100800 */
[----:B------:R1:W-:Y:S04]  /*e0a0*/  STL [R1+0x134c], R6 ;  /* 0x00134c0601007387 */ /* 0x0003e80000100800 */
[----:B------:R-:W4:Y:S01]  /*e0b0*/  LDL.LU R21, [R1+0x16c] ;  /* 0x00016c0001157983 */ /* 0x000f220000300800 */
[----:B0-----:R-:W-:Y:S02]  /*e0c0*/  LEA R11, P6, R29, R0, 0x1 ;  /* 0x000000001d0b7211 */ /* 0x001fe400078c08ff */
[----:B-1----:R-:W-:-:S03]  /*e0d0*/  LEA.HI.X.SX32 R6, R13, R2, 0x1, P0 ;  /* 0x000000020d067211 */ /* 0x002fc600000f0eff */
[----:B------:R0:W-:Y:S04]  /*e0e0*/  STL [R1+0x1350], R11 ;  /* 0x0013500b01007387 */ /* 0x0001e80000100800 */
[----:B------:R1:W-:Y:S04]  /*e0f0*/  STL [R1+0x1344], R6 ;  /* 0x0013440601007387 */ /* 0x0003e80000100800 */
[----:B------:R-:W4:Y:S01]  /*e100*/  LDL.LU R20, [R1+0x168] ;  /* 0x0001680001147983 */ /* 0x000f220000300800 */
[----:B0-----:R-:W-:Y:S02]  /*e110*/  LEA R11, P0, R5, R0, 0x1 ;  /* 0x00000000050b7211 */ /* 0x001fe400078008ff */
[----:B-1----:R-:W-:-:S03]  /*e120*/  LEA.HI.X.SX32 R6, R14, R2, 0x1, P1 ;  /* 0x000000020e067211 */ /* 0x002fc600008f0eff */
[----:B------:R0:W-:Y:S01]  /*e130*/  STL [R1+0x1348], R11 ;  /* 0x0013480b01007387 */ /* 0x0001e20000100800 */
[----:B------:R-:W-:-:S03]  /*e140*/  LEA.HI.X.SX32 R12, R17, R2, 0x1, P2 ;  /* 0x00000002110c7211 */ /* 0x000fc600010f0eff */
[----:B------:R1:W-:Y:S01]  /*e150*/  STL [R1+0xfe0], R6 ;  /* 0x000fe00601007387 */ /* 0x0003e20000100800 */
[----:B0-----:R-:W-:-:S03]  /*e160*/  LEA R11, P1, R7, R0, 0x1 ;  /* 0x00000000070b7211 */ /* 0x001fc600078208ff */
[----:B-1----:R-:W4:Y:S04]  /*e170*/  LDL.LU R6, [R1+0x164] ;  /* 0x0001640001067983 */ /* 0x002f280000300800 */
[----:B------:R0:W-:Y:S04]  /*e180*/  STL [R1+0x1000], R11 ;  /* 0x0010000b01007387 */ /* 0x0001e80000100800 */
[----:B------:R1:W-:Y:S04]  /*e190*/  STL [R1+0xfe4], R12 ;  /* 0x000fe40c01007387 */ /* 0x0003e80000100800 */
[----:B------:R-:W4:Y:S01]  /*e1a0*/  LDL.LU R17, [R1+0x160] ;  /* 0x0001600001117983 */ /* 0x000f220000300800 */
[----:B0-----:R-:W-:-:S02]  /*e1b0*/  LEA R11, P2, R3, R0, 0x1 ;  /* 0x00000000030b7211 */ /* 0x001fc400078408ff */
[----:B-1----:R-:W-:-:S03]  /*e1c0*/  LEA.HI.X.SX32 R12, R16, R2, 0x1, P3 ;  /* 0x00000002100c7211 */ /* 0x002fc600018f0eff */
        /* <DEDUP_REMOVED lines=8> */
[----:B------:R-:W-:Y:S02]  /*e250*/  LEA.HI.X.SX32 R10, R10, R2, 0x1, P5 ;  /* 0x000000020a0a7211 */ /* 0x000fe400028f0eff */
[----:B0-----:R-:W-:-:S02]  /*e260*/  LEA R11, P4, R26, R0, 0x1 ;  /* 0x000000001a0b7211 */ /* 0x001fc400078808ff */
[----:B-1----:R-:W-:-:S03]  /*e270*/  LEA R12, P5, R25, R0, 0x1 ;  /* 0x00000000190c7211 */ /* 0x002fc600078a08ff */
[----:B------:R-:W-:Y:S04]  /*e280*/  STL [R1+0x1018], R11 ;  /* 0x0010180b01007387 */ /* 0x000fe80000100800 */
[----:B------:R0:W-:Y:S04]  /*e290*/  STL [R1+0xff0], R10 ;  /* 0x000ff00a01007387 */ /* 0x0001e80000100800 */
[----:B------:R-:W-:Y:S01]  /*e2a0*/  STL [R1+0x1020], R12 ;  /* 0x0010200c01007387 */ /* 0x000fe20000100800 */
[----:B0-----:R-:W-:-:S03]  /*e2b0*/  LEA.HI.X.SX32 R10, R29, R2, 0x1, P6 ;  /* 0x000000021d0a7211 */ /* 0x001fc600030f0eff */
[----:B------:R-:W4:Y:S01]  /*e2c0*/  LDL.LU R29, [R1+0x150] ;  /* 0x00015000011d7983 */ /* 0x000f220000300800 */
[----:B-----5:R-:W-:-:S03]  /*e2d0*/  LEA R11, P6, R4, R0, 0x1 ;  /* 0x00000000040b7211 */ /* 0x020fc600078c08ff */
[----:B------:R0:W-:Y:S04]  /*e2e0*/  STL [R1+0xff4], R10 ;  /* 0x000ff40a01007387 */ /* 0x0001e80000100800 */
[----:B------:R2:W-:Y:S01]  /*e2f0*/  STL [R1+0x1028], R11 ;  /* 0x0010280b01007387 */ /* 0x0005e20000100800 */
[----:B0-----:R-:W-:-:S03]  /*e300*/  LEA.HI.X.SX32 R10, R5, R2, 0x1, P0 ;  /* 0x00000002050a7211 */ /* 0x001fc600000f0eff */
[----:B------:R-:W5:Y:S01]  /*e310*/  LDL.LU R5, [R1+0x148] ;  /* 0x0001480001057983 */ /* 0x000f620000300800 */
[----:B--2---:R-:W-:-:S03]  /*e320*/  LEA R11, P0, R24, R0, 0x1 ;  /* 0x00000000180b7211 */ /* 0x004fc600078008ff */
[----:B------:R0:W-:Y:S04]  /*e330*/  STL [R1+0xff8], R10 ;  /* 0x000ff80a01007387 */ /* 0x0001e80000100800 */
[----:B------:R1:W-:Y:S01]  /*e340*/  STL [R1+0x1030], R11 ;  /* 0x0010300b01007387 */ /* 0x0003e20000100800 */
[----:B0-----:R-:W-:-:S03]  /*e350*/  LEA.HI.X.SX32 R10, R7, R2, 0x1, P1 ;  /* 0x00000002070a7211 */ /* 0x001fc600008f0eff */
[----:B------:R-:W2:Y:S01]  /*e360*/  LDL.LU R7, [R1+0x144] ;  /* 0x0001440001077983 */ /* 0x000ea20000300800 */
[----:B-1----:R-:W-:-:S03]  /*e370*/  LEA R11, P1, R23, R0, 0x1 ;  /* 0x00000000170b7211 */ /* 0x002fc600078208ff */
[----:B------:R0:W-:Y:S04]  /*e380*/  STL [R1+0xffc], R10 ;  /* 0x000ffc0a01007387 */ /* 0x0001e80000100800 */
[----:B------:R-:W-:Y:S01]  /*e390*/  STL [R1+0x1038], R11 ;  /* 0x0010380b01007387 */ /* 0x000fe20000100800 */
[----:B0-----:R-:W-:-:S03]  /*e3a0*/  LEA.HI.X.SX32 R10, R3, R2, 0x1, P2 ;  /* 0x00000002030a7211 */ /* 0x001fc600010f0eff */
[----:B------:R-:W2:Y:S04]  /*e3b0*/  LDL.LU R3, [R1+0x140] ;  /* 0x0001400001037983 */ /* 0x000ea80000300800 */
[----:B------:R0:W-:Y:S02]  /*e3c0*/  STL [R1+0x1004], R10 ;  /* 0x0010040a01007387 */ /* 0x0001e40000100800 */
[----:B0-----:R-:W-:Y:S02]  /*e3d0*/  LEA.HI.X.SX32 R10, R28, R2, 0x1, P3 ;  /* 0x000000021c0a7211 */ /* 0x001fe400018f0eff */
[----:B------:R-:W2:Y:S01]  /*e3e0*/  LDL.LU R28, [R1+0x13c] ;  /* 0x00013c00011c7983 */ /* 0x000ea20000300800 */
[----:B---3--:R-:W-:-:S05]  /*e3f0*/  LEA R11, P2, R22, R0, 0x1 ;  /* 0x00000000160b7211 */ /* 0x008fca00078408ff */
[----:B------:R-:W-:Y:S04]  /*e400*/  STL [R1+0x1040], R11 ;  /* 0x0010400b01007387 */ /* 0x000fe80000100800 */
[----:B------:R0:W-:Y:S02]  /*e410*/  STL [R1+0x100c], R10 ;  /* 0x00100c0a01007387 */ /* 0x0001e40000100800 */
[----:B0-----:R-:W-:Y:S02]  /*e420*/  LEA.HI.X.SX32 R10, R26, R2, 0x1, P4 ;  /* 0x000000021a0a7211 */ /* 0x001fe400020f0eff */
[----:B------:R-:W3:Y:S01]  /*e430*/  LDL.LU R26, [R1+0x138] ;  /* 0x00013800011a7983 */ /* 0x000ee20000300800 */
[----:B----4-:R-:W-:-:S05]  /*e440*/  LEA R11, P3, R21, R0, 0x1 ;  /* 0x00000000150b7211 */ /* 0x010fca00078608ff */
[----:B------:R0:W-:Y:S04]  /*e450*/  STL [R1+0x1048], R11 ;  /* 0x0010480b01007387 */ /* 0x0001e80000100800 */
[----:B------:R1:W-:Y:S01]  /*e460*/  STL [R1+0x1014], R10 ;  /* 0x0010140a01007387 */ /* 0x0003e20000100800 */
[----:B0-----:R-:W-:Y:S02]  /*e470*/  LEA R11, P4, R20, R0, 0x1 ;  /* 0x00000000140b7211 */ /* 0x001fe400078808ff */
[-C--:B-1----:R-:W-:Y:S02]  /*e480*/  LEA.HI.X.SX32 R10, R25, R2.reuse, 0x1, P5 ;  /* 0x00000002190a7211 */ /* 0x082fe400028f0eff */
[----:B------:R-:W4:Y:S04]  /*e490*/  LDL.LU R25, [R1+0x130] ;  /* 0x0001300001197983 */ /* 0x000f280000300800 */
[----:B------:R-:W-:Y:S04]  /*e4a0*/  STL [R1+0x1050], R11 ;  /* 0x0010500b01007387 */ /* 0x000fe80000100800 */
[----:B------:R0:W-:Y:S02]  /*e4b0*/  STL [R1+0x101c], R10 ;  /* 0x00101c0a01007387 */ /* 0x0001e40000100800 */
[----:B0-----:R-:W-:-:S02]  /*e4c0*/  LEA.HI.X.SX32 R10, R4, R2, 0x1, P6 ;  /* 0x00000002040a7211 */ /* 0x001fc400030f0eff */
[----:B------:R-:W4:Y:S01]  /*e4d0*/  LDL.LU R4, [R1+0x12c] ;  /* 0x00012c0001047983 */ /* 0x000f220000300800 */
[----:B------:R-:W-:-:S05]  /*e4e0*/  LEA R11, P5, R6, R0, 0x1 ;  /* 0x00000000060b7211 */ /* 0x000fca00078a08ff */
[----:B------:R0:W-:Y:S04]  /*e4f0*/  STL [R1+0x1058], R11 ;  /* 0x0010580b01007387 */ /* 0x0001e80000100800 */
[----:B------:R1:W-:Y:S01]  /*e500*/  STL [R1+0x1024], R10 ;  /* 0x0010240a01007387 */ /* 0x0003e20000100800 */
[----:B0-----:R-:W-:Y:S02]  /*e510*/  LEA R11, P6, R17, R0, 0x1 ;  /* 0x00000000110b7211 */ /* 0x001fe400078c08ff */
[----:B-1----:R-:W-:Y:S02]  /*e520*/  LEA.HI.X.SX32 R10, R24, R2, 0x1, P0 ;  /* 0x00000002180a7211 */ /* 0x002fe400000f0eff */
[----:B------:R-:W4:Y:S01]  /*e530*/  LDL.LU R24, [R1+0x128] ;  /* 0x0001280001187983 */ /* 0x000f220000300800 */
[----:B------:R-:W-:-:S03]  /*e540*/  LEA R12, P0, R16, R0, 0x1 ;  /* 0x00000000100c7211 */ /* 0x000fc600078008ff */
[----:B------:R0:W-:Y:S04]  /*e550*/  STL [R1+0x1060], R11 ;  /* 0x0010600b01007387 */ /* 0x0001e80000100800 */
[----:B------:R1:W-:Y:S01]  /*e560*/  STL [R1+0x102c], R10 ;  /* 0x00102c0a01007387 */ /* 0x0003e20000100800 */
[----:B0-----:R-:W-:-:S03]  /*e570*/  LEA.HI.X.SX32 R11, R23, R2, 0x1, P1 ;  /* 0x00000002170b7211 */ /* 0x001fc600008f0eff */
[----:B------:R-:W-:Y:S04]  /*e580*/  STL [R1+0x1068], R12 ;  /* 0x0010680c01007387 */ /* 0x000fe80000100800 */
[----:B------:R-:W-:Y:S01]  /*e590*/  STL [R1+0x1034], R11 ;  /* 0x0010340b01007387 */ /* 0x000fe20000100800 */
[----:B-1----:R-:W-:-:S03]  /*e5a0*/  LEA R10, P1, R15, R0, 0x1 ;  /* 0x000000000f0a7211 */ /* 0x002fc600078208ff */
[----:B------:R-:W4:Y:S04]  /*e5b0*/  LDL.LU R23, [R1+0x124] ;  /* 0x0001240001177983 */ /* 0x000f280000300800 */
[----:B------:R0:W-:Y:S02]  /*e5c0*/  STL [R1+0x1070], R10 ;  /* 0x0010700a01007387 */ /* 0x0001e40000100800 */
[----:B0-----:R-:W-:Y:S02]  /*e5d0*/  LEA.HI.X.SX32 R10, R22, R2, 0x1, P2 ;  /* 0x00000002160a7211 */ /* 0x001fe400010f0eff */
[----:B------:R-:W4:Y:S01]  /*e5e0*/  LDL.LU R22, [R1+0x11c] ;  /* 0x00011c0001167983 */ /* 0x000f220000300800 */
[----:B------:R-:W-:-:S03]  /*e5f0*/  LEA R11, P2, R29, R0, 0x1 ;  /* 0x000000001d0b7211 */ /* 0x000fc600078408ff */
[----:B------:R0:W-:Y:S02]  /*e600*/  STL [R1+0x103c], R10 ;  /* 0x00103c0a01007387 */ /* 0x0001e40000100800 */
[-C--:B0-----:R-:W-:Y:S02]  /*e610*/  LEA.HI.X.SX32 R10, R21, R2.reuse, 0x1, P3 ;  /* 0x00000002150a7211 */ /* 0x081fe400018f0eff */
[----:B------:R-:W4:Y:S04]  /*e620*/  LDL.LU R21, [R1+0x118] ;  /* 0x0001180001157983 */ /* 0x000f280000300800 */
[----:B------:R-:W-:Y:S04]  /*e630*/  STL [R1+0x1078], R11 ;  /* 0x0010780b01007387 */ /* 0x000fe80000100800 */
[----:B------:R0:W-:Y:S02]  /*e640*/  STL [R1+0x1044], R10 ;  /* 0x0010440a01007387 */ /* 0x0001e40000100800 */
[----:B0-----:R-:W-:-:S02]  /*e650*/  LEA.HI.X.SX32 R10, R20, R2, 0x1, P4 ;  /* 0x00000002140a7211 */ /* 0x001fc400020f0eff */
[----:B------:R-:W4:Y:S01]  /*e660*/  LDL.LU R20, [R1+0x114] ;  /* 0x0001140001147983 */ /* 0x000f220000300800 */
[----:B-----5:R-:W-:-:S05]  /*e670*/  LEA R11, P3, R5, R0, 0x1 ;  /* 0x00000000050b7211 */ /* 0x020fca00078608ff */
[----:B------:R2:W-:Y:S04]  /*e680*/  STL [R1+0x1080], R11 ;  /* 0x0010800b01007387 */ /* 0x0005e80000100800 */
[----:B------:R0:W-:Y:S01]  /*e690*/  STL [R1+0x104c], R10 ;  /* 0x00104c0a01007387 */ /* 0x0001e20000100800 */
[----:B--2---:R-:W-:Y:S02]  /*e6a0*/  LEA R11, P4, R7, R0, 0x1 ;  /* 0x00000000070b7211 */ /* 0x004fe400078808ff */
[-C--:B0-----:R-:W-:Y:S02]  /*e6b0*/  LEA.HI.X.SX32 R10, R6, R2.reuse, 0x1, P5 ;  /* 0x00000002060a7211 */ /* 0x081fe400028f0eff */
[----:B------:R-:W2:Y:S04]  /*e6c0*/  LDL.LU R6, [R1+0x110] ;  /* 0x0001100001067983 */ /* 0x000ea80000300800 */
[----:B------:R-:W-:Y:S04]  /*e6d0*/  STL [R1+0x1088], R11 ;  /* 0x0010880b01007387 */ /* 0x000fe80000100800 */
[----:B------:R0:W-:Y:S02]  /*e6e0*/  STL [R1+0x1054], R10 ;  /* 0x0010540a01007387 */ /* 0x0001e40000100800 */
[----:B0-----:R-:W-:-:S02]  /*e6f0*/  LEA.HI.X.SX32 R10, R17, R2, 0x1, P6 ;  /* 0x00000002110a7211 */ /* 0x001fc400030f0eff */
[----:B------:R-:W5:Y:S01]  /*e700*/  LDL.LU R17, [R1+0x108] ;  /* 0x0001080001117983 */ /* 0x000f620000300800 */
[----:B------:R-:W-:-:S05]  /*e710*/  LEA R11, P5, R3, R0, 0x1 ;  /* 0x00000000030b7211 */ /* 0x000fca00078a08ff */
[----:B------:R0:W-:Y:S04]  /*e720*/  STL [R1+0x1090], R11 ;  /* 0x0010900b01007387 */ /* 0x0001e80000100800 */
[----:B------:R1:W-:Y:S01]  /*e730*/  STL [R1+0x105c], R10 ;  /* 0x00105c0a01007387 */ /* 0x0003e20000100800 */
[----:B0-----:R-:W-:Y:S02]  /*e740*/  LEA R11, P6, R28, R0, 0x1 ;  /* 0x000000001c0b7211 */ /* 0x001fe400078c08ff */
[-C--:B-1----:R-:W-:Y:S02]  /*e750*/  LEA.HI.X.SX32 R10, R16, R2.reuse, 0x1, P0 ;  /* 0x00000002100a7211 */ /* 0x082fe400000f0eff */
[----:B------:R-:W5:Y:S04]  /*e760*/  LDL.LU R16, [R1+0x104] ;  /* 0x0001040001107983 */ /* 0x000f680000300800 */
[----:B------:R-:W-:Y:S04]  /*e770*/  STL [R1+0x1098], R11 ;  /* 0x0010980b01007387 */ /* 0x000fe80000100800 */
[----:B------:R0:W-:Y:S02]  /*e780*/  STL [R1+0x1064], R10 ;  /* 0x0010640a01007387 */ /* 0x0001e40000100800 */
[----:B0-----:R-:W-:-:S02]  /*e790*/  LEA.HI.X.SX32 R10, R15, R2, 0x1, P1 ;  /* 0x000000020f0a7211 */ /* 0x001fc400008f0eff */
[----:B------:R-:W5:Y:S01]  /*e7a0*/  LDL.LU R15, [R1+0x100] ;  /* 0x00010000010f7983 */ /* 0x000f620000300800 */
[----:B---3--:R-:W-:-:S05]  /*e7b0*/  LEA R11, P0, R26, R0, 0x1 ;  /* 0x000000001a0b7211 */ /* 0x008fca00078008ff */
[----:B------:R-:W-:Y:S04]  /*e7c0*/  STL [R1+0x10a0], R11 ;  /* 0x0010a00b01007387 */ /* 0x000fe80000100800 */
[----:B------:R0:W-:Y:S01]  /*e7d0*/  STL [R1+0x106c], R10 ;  /* 0x00106c0a01007387 */ /* 0x0001e20000100800 */
[-C--:B------:R-:W-:Y:S02]  /*e7e0*/  LEA.HI.X.SX32 R5, R5, R2.reuse, 0x1, P3 ;  /* 0x0000000205057211 */ /* 0x080fe400018f0eff */
[----:B0-----:R-:W-:Y:S02]  /*e7f0*/  LEA.HI.X.SX32 R10, R29, R2, 0x1, P2 ;  /* 0x000000021d0a7211 */ /* 0x001fe400010f0eff */
[----:B------:R-:W3:Y:S01]  /*e800*/  LDL.LU R29, [R1+0xfc] ;  /* 0x0000fc00011d7983 */ /* 0x000ee20000300800 */
[----:B----4-:R-:W-:-:S05]  /*e810*/  LEA R11, P1, R25, R0, 0x1 ;  /* 0x00000000190b7211 */ /* 0x010fca00078208ff */
[----:B------:R-:W-:Y:S04]  /*e820*/  STL [R1+0x10a8], R11 ;  /* 0x0010a80b01007387 */ /* 0x000fe80000100800 */
[----:B------:R0:W-:Y:S04]  /*e830*/  STL [R1+0x1074], R10 ;  /* 0x0010740a01007387 */ /* 0x0001e80000100800 */
[----:B0-----:R-:W4:Y:S01]  /*e840*/  LDL.LU R10, [R1+0xf8] ;  /* 0x0000f800010a7983 */ /* 0x001f220000300800 */
[----:B------:R-:W-:-:S05]  /*e850*/  LEA R11, P2, R4, R0, 0x1 ;  /* 0x00000000040b7211 */ /* 0x000fca00078408ff */
[----:B------:R-:W-:Y:S04]  /*e860*/  STL [R1+0x10b0], R11 ;  /* 0x0010b00b01007387 */ /* 0x000fe80000100800 */
[----:B------:R0:W-:Y:S04]  /*e870*/  STL [R1+0x107c], R5 ;  /* 0x00107c0501007387 */ /* 0x0001e80000100800 */
[----:B0-----:R-:W4:Y:S01]  /*e880*/  LDL.LU R5, [R1+0xf4] ;  /* 0x0000f40001057983 */ /* 0x001f220000300800 */
[----:B------:R-:W-:Y:S02]  /*e890*/  LEA.HI.X.SX32 R7, R7, R2, 0x1, P4 ;  /* 0x0000000207077211 */ /* 0x000fe400020f0eff */
[----:B------:R-:W-:-:S05]  /*e8a0*/  LEA R11, P3, R24, R0, 0x1 ;  /* 0x00000000180b7211 */ /* 0x000fca00078608ff */
[----:B------:R-:W-:Y:S04]  /*e8b0*/  STL [R1+0x10b8], R11 ;  /* 0x0010b80b01007387 */ /* 0x000fe80000100800 */
[----:B------:R0:W-:Y:S01]  /*e8c0*/  STL [R1+0x1084], R7 ;  /* 0x0010840701007387 */ /* 0x0001e20000100800 */
[----:B------:R-:W-:Y:S02]  /*e8d0*/  LEA R12, P4, R23, R0, 0x1 ;  /* 0x00000000170c7211 */ /* 0x000fe400078808ff */
[----:B0-----:R-:W-:-:S03]  /*e8e0*/  LEA.HI.X.SX32 R7, R3, R2, 0x1, P5 ;  /* 0x0000000203077211 */ /* 0x001fc600028f0eff */
[----:B------:R-:W-:Y:S04]  /*e8f0*/  STL [R1+0x10c0], R12 ;  /* 0x0010c00c01007387 */ /* 0x000fe80000100800 */
[----:B------:R-:W4:Y:S01]  /*e900*/  LDL.LU R3, [R1+0xf0] ;  /* 0x0000f00001037983 */ /* 0x000f220000300800 */
[----:B------:R-:W-:-:S03]  /*e910*/  LEA R11, P5, R22, R0, 0x1 ;  /* 0x00000000160b7211 */ /* 0x000fc600078a08ff */
[----:B------:R0:W-:Y:S04]  /*e920*/  STL [R1+0x108c], R7 ;  /* 0x00108c0701007387 */ /* 0x0001e80000100800 */
[----:B------:R1:W-:Y:S01]  /*e930*/  STL [R1+0x10c8], R11 ;  /* 0x0010c80b01007387 */ /* 0x0003e20000100800 */
[----:B0-----:R-:W-:-:S03]  /*e940*/  LEA.HI.X.SX32 R7, R28, R2, 0x1, P6 ;  /* 0x000000021c077211 */ /* 0x001fc600030f0eff */
[----:B------:R-:W4:Y:S01]  /*e950*/  LDL.LU R28, [R1+0xec] ;  /* 0x0000ec00011c7983 */ /* 0x000f220000300800 */
[----:B-1----:R-:W-:-:S03]  /*e960*/  LEA R11, P6, R21, R0, 0x1 ;  /* 0x00000000150b7211 */ /* 0x002fc600078c08ff */
        /* <DEDUP_REMOVED lines=8> */
[----:B------:R-:W4:Y:S04]  /*e9f0*/  LDL.LU R25, [R1+0xe4] ;  /* 0x0000e40001197983 */ /* 0x000f280000300800 */
[----:B------:R0:W-:Y:S01]  /*ea00*/  STL [R1+0x10a4], R7 ;  /* 0x0010a40701007387 */ /* 0x0001e20000100800 */
[----:B--2---:R-:W-:Y:S02]  /*ea10*/  LEA R11, P1, R6, R0, 0x1 ;  /* 0x00000000060b7211 */ /* 0x004fe400078208ff */
[----:B0-----:R-:W-:Y:S02]  /*ea20*/  LEA.HI.X.SX32 R7, R4, R2, 0x1, P2 ;  /* 0x0000000204077211 */ /* 0x001fe400010f0eff */
[----:B------:R-:W2:Y:S04]  /*ea30*/  LDL.LU R4, [R1+0xe0] ;  /* 0x0000e00001047983 */ /* 0x000ea80000300800 */
[----:B------:R5:W-:Y:S04]  /*ea40*/  STL [R1+0x10e0], R11 ;  /* 0x0010e00b01007387 */ /* 0x000be80000100800 */
[----:B------:R0:W-:Y:S01]  /*ea50*/  STL [R1+0x10ac], R7 ;  /* 0x0010ac0701007387 */ /* 0x0001e20000100800 */
[----:B-----5:R-:W-:-:S02]  /*ea60*/  LEA R11, P2, R17, R0, 0x1 ;  /* 0x00000000110b7211 */ /* 0x020fc400078408ff */
[-C--:B0-----:R-:W-:Y:S02]  /*ea70*/  LEA.HI.X.SX32 R7, R24, R2.reuse, 0x1, P3 ;  /* 0x0000000218077211 */ /* 0x081fe400018f0eff */
[----:B------:R-:W5:Y:S04]  /*ea80*/  LDL.LU R24, [R1+0xdc] ;  /* 0x0000dc0001187983 */ /* 0x000f680000300800 */
        /* <DEDUP_REMOVED lines=15> */
[----:B------:R0:W-:Y:S04]  /*eb80*/  STL [R1+0x1100], R11 ;  /* 0x0011000b01007387 */ /* 0x0001e80000100800 */
[----:B------:R-:W-:Y:S01]  /*eb90*/  STL [R1+0x10cc], R7 ;  /* 0x0010cc0701007387 */ /* 0x000fe20000100800 */
[----:B0-----:R-:W-:Y:S02]  /*eba0*/  LEA.HI.X.SX32 R11, R20, R2, 0x1, P0 ;  /* 0x00000002140b7211 */ /* 0x001fe400000f0eff */
[----:B----4-:R-:W-:-:S05]  /*ebb0*/  LEA R12, P6, R10, R0, 0x1 ;  /* 0x000000000a0c7211 */ /* 0x010fca00078c08ff */
[----:B------:R0:W-:Y:S04]  /*ebc0*/  STL [R1+0x1108], R12 ;  /* 0x0011080c01007387 */ /* 0x0001e80000100800 */
[----:B------:R-:W-:Y:S04]  /*ebd0*/  STL [R1+0x10d4], R11 ;  /* 0x0010d40b01007387 */ /* 0x000fe80000100800 */
[----:B------:R-:W3:Y:S01]  /*ebe0*/  LDL.LU R20, [R1+0xcc] ;  /* 0x0000cc0001147983 */ /* 0x000ee20000300800 */
[----:B0-----:R-:W-:Y:S02]  /*ebf0*/  LEA.HI.X.SX32 R12, R6, R2, 0x1, P1 ;  /* 0x00000002060c7211 */ /* 0x001fe400008f0eff */
[----:B------:R-:W-:-:S05]  /*ec00*/  LEA R7, P0, R5, R0, 0x1 ;  /* 0x0000000005077211 */ /* 0x000fca00078008ff */
[----:B------:R0:W-:Y:S04]  /*ec10*/  STL [R1+0x1110], R7 ;  /* 0x0011100701007387 */ /* 0x0001e80000100800 */
[----:B------:R1:W-:Y:S01]  /*ec20*/  STL [R1+0x10dc], R12 ;  /* 0x0010dc0c01007387 */ /* 0x0003e20000100800 */
[----:B0-----:R-:W-:-:S03]  /*ec30*/  IMAD.MOV.U32 R7, RZ, RZ, R19 ;  /* 0x000000ffff077224 */ /* 0x001fc600078e0013 */
[----:B------:R-:W4:Y:S01]  /*ec40*/  LDL.LU R19, [R1+0xc8] ;  /* 0x0000c80001137983 */ /* 0x000f220000300800 */
[----:B------:R-:W-:Y:S01]  /*ec50*/  IMAD.MOV.U32 R6, RZ, RZ, R18 ;  /* 0x000000ffff067224 */ /* 0x000fe200078e0012 */
[----:B-1----:R-:W-:Y:S02]  /*ec60*/  LEA.HI.X.SX32 R12, R17, R2, 0x1, P2 ;  /* 0x00000002110c7211 */ /* 0x002fe400010f0eff */
[----:B------:R-:W-:-:S05]  /*ec70*/  LEA R11, P1, R3, R0, 0x1 ;  /* 0x00000000030b7211 */ /* 0x000fca00078208ff */
[----:B------:R0:W-:Y:S04]  /*ec80*/  STL [R1+0x1118], R11 ;  /* 0x0011180b01007387 */ /* 0x0001e80000100800 */
[----:B------:R-:W4:Y:S04]  /*ec90*/  LDL.LU R18, [R1+0xc4] ;  /* 0x0000c40001127983 */ /* 0x000f280000300800 */
[----:B------:R1:W-:Y:S01]  /*eca0*/  STL [R1+0x10e4], R12 ;  /* 0x0010e40c01007387 */ /* 0x0003e20000100800 */
[----:B0-----:R-:W-:Y:S02]  /*ecb0*/  LEA R11, P2, R28, R0, 0x1 ;  /* 0x000000001c0b7211 */ /* 0x001fe400078408ff */
[----:B-1----:R-:W-:-:S03]  /*ecc0*/  LEA.HI.X.SX32 R12, R16, R2, 0x1, P3 ;  /* 0x00000002100c7211 */ /* 0x002fc600018f0eff */
[----:B------:R0:W-:Y:S04]  /*ecd0*/  STL [R1+0x1120], R11 ;  /* 0x0011200b01007387 */ /* 0x0001e80000100800 */
[----:B------:R-:W4:Y:S04]  /*ece0*/  LDL.LU R17, [R1+0xc0] ;  /* 0x0000c00001117983 */ /* 0x000f280000300800 */
[----:B------:R1:W-:Y:S01]  /*ecf0*/  STL [R1+0x10ec], R12 ;  /* 0x0010ec0c01007387 */ /* 0x0003e20000100800 */
[----:B0-----:R-:W-:-:S03]  /*ed00*/  LEA R11, P3, R26, R0, 0x1 ;  /* 0x000000001a0b7211 */ /* 0x001fc600078608ff */
[----:B------:R-:W4:Y:S04]  /*ed10*/  LDL.LU R16, [R1+0xbc] ;  /* 0x0000bc0001107983 */ /* 0x000f280000300800 */
[----:B------:R0:W-:Y:S01]  /*ed20*/  STL [R1+0x1128], R11 ;  /* 0x0011280b01007387 */ /* 0x0001e20000100800 */
[----:B-1----:R-:W-:-:S03]  /*ed30*/  LEA.HI.X.SX32 R12, R15, R2, 0x1, P4 ;  /* 0x000000020f0c7211 */ /* 0x002fc600020f0eff */
[----:B------:R-:W4:Y:S04]  /*ed40*/  LDL.LU R15, [R1+0xb8] ;  /* 0x0000b800010f7983 */ /* 0x000f280000300800 */
[----:B------:R1:W-:Y:S01]  /*ed50*/  STL [R1+0x10f4], R12 ;  /* 0x0010f40c01007387 */ /* 0x0003e20000100800 */
[----:B0-----:R-:W-:Y:S02]  /*ed60*/  LEA R11, P4, R25, R0, 0x1 ;  /* 0x00000000190b7211 */ /* 0x001fe400078808ff */
[----:B-1----:R-:W-:-:S03]  /*ed70*/  LEA.HI.X.SX32 R12, R29, R2, 0x1, P5 ;  /* 0x000000021d0c7211 */ /* 0x002fc600028f0eff */
[----:B------:R2:W-:Y:S04]  /*ed80*/  STL [R1+0x1130], R11 ;  /* 0x0011300b01007387 */ /* 0x0005e80000100800 */
[----:B------:R-:W4:Y:S04]  /*ed90*/  LDL.LU R29, [R1+0xb4] ;  /* 0x0000b400011d7983 */ /* 0x000f280000300800 */
[----:B------:R0:W-:Y:S01]  /*eda0*/  STL [R1+0x10fc], R12 ;  /* 0x0010fc0c01007387 */ /* 0x0001e20000100800 */
[----:B--2---:R-:W-:Y:S02]  /*edb0*/  LEA R11, P5, R4, R0, 0x1 ;  /* 0x00000000040b7211 */ /* 0x004fe400078a08ff */
[----:B0-----:R-:W-:-:S03]  /*edc0*/  LEA.HI.X.SX32 R12, R10, R2, 0x1, P6 ;  /* 0x000000020a0c7211 */ /* 0x001fc600030f0eff */
[----:B------:R5:W-:Y:S01]  /*edd0*/  STL [R1+0x1138], R11 ;  /* 0x0011380b01007387 */ /* 0x000be20000100800 */
[----:B------:R-:W-:-:S03]  /*ede0*/  LEA.HI.X.SX32 R10, R5, R2, 0x1, P0 ;  /* 0x00000002050a7211 */ /* 0x000fc600000f0eff */
[----:B------:R-:W-:Y:S04]  /*edf0*/  STL [R1+0x1104], R12 ;  /* 0x0011040c01007387 */ /* 0x000fe80000100800 */
[----:B------:R-:W2:Y:S01]  /*ee00*/  LDL.LU R5, [R1+0xb0] ;  /* 0x0000b00001057983 */ /* 0x000ea20000300800 */
[----:B-----5:R-:W-:-:S05]  /*ee10*/  LEA R11, P6, R24, R0, 0x1 ;  /* 0x00000000180b7211 */ /* 0x020fca00078c08ff */
[----:B------:R-:W-:Y:S04]  /*ee20*/  STL [R1+0x1140], R11 ;  /* 0x0011400b01007387 */ /* 0x000fe80000100800 */
[----:B------:R0:W-:Y:S02]  /*ee30*/  STL [R1+0x110c], R10 ;  /* 0x00110c0a01007387 */ /* 0x0001e40000100800 */
[----:B0-----:R-:W-:Y:S02]  /*ee40*/  LEA.HI.X.SX32 R10, R3, R2, 0x1, P1 ;  /* 0x00000002030a7211 */ /* 0x001fe400008f0eff */
[----:B------:R-:W-:Y:S01]  /*ee50*/  LEA R11, P0, R23, R0, 0x1 ;  /* 0x00000000170b7211 */ /* 0x000fe200078008ff */
        /* <DEDUP_REMOVED lines=9> */
[----:B-1----:R-:W-:-:S03]  /*eef0*/  LEA.HI.X.SX32 R10, R26, R2, 0x1, P3 ;  /* 0x000000021a0a7211 */ /* 0x002fc600018f0eff */
[----:B------:R0:W-:Y:S04]  /*ef00*/  STL [R1+0x1158], R11 ;  /* 0x0011580b01007387 */ /* 0x0001e80000100800 */
[----:B------:R-:W5:Y:S04]  /*ef10*/  LDL.LU R26, [R1+0xa4] ;  /* 0x0000a400011a7983 */ /* 0x000f680000300800 */
[----:B------:R3:W-:Y:S01]  /*ef20*/  STL [R1+0x1124], R10 ;  /* 0x0011240a01007387 */ /* 0x0007e20000100800 */
[----:B0-----:R-:W-:Y:S02]  /*ef30*/  LEA.HI.X.SX32 R11, R25, R2, 0x1, P4 ;  /* 0x00000002190b7211 */ /* 0x001fe400020f0eff */
[----:B---3--:R-:W-:-:S05]  /*ef40*/  LEA R10, P3, R20, R0, 0x1 ;  /* 0x00000000140a7211 */ /* 0x008fca00078608ff */
[----:B------:R4:W-:Y:S04]  /*ef50*/  STL [R1+0x1160], R10 ;  /* 0x0011600a01007387 */ /* 0x0009e80000100800 */
[----:B------:R-:W3:Y:S04]  /*ef60*/  LDL.LU R25, [R1+0xa0] ;  /* 0x0000a00001197983 */ /* 0x000ee80000300800 */
[----:B------:R-:W-:Y:S01]  /*ef70*/  STL [R1+0x112c], R11 ;  /* 0x00112c0b01007387 */ /* 0x000fe20000100800 */
[----:B----4-:R-:W-:-:S05]  /*ef80*/  LEA R10, P4, R19, R0, 0x1 ;  /* 0x00000000130a7211 */ /* 0x010fca00078808ff */
[----:B------:R0:W-:Y:S04]  /*ef90*/  STL [R1+0x1168], R10 ;  /* 0x0011680a01007387 */ /* 0x0001e80000100800 */
[----:B0-----:R-:W4:Y:S01]  /*efa0*/  LDL.LU R10, [R1+0x9c] ;  /* 0x00009c00010a7983 */ /* 0x001f220000300800 */
[-C--:B------:R-:W-:Y:S02]  /*efb0*/  LEA.HI.X.SX32 R11, R4, R2.reuse, 0x1, P5 ;  /* 0x00000002040b7211 */ /* 0x080fe400028f0eff */
[----:B------:R-:W-:-:S03]  /*efc0*/  LEA.HI.X.SX32 R12, R24, R2, 0x1, P6 ;  /* 0x00000002180c7211 */ /* 0x000fc600030f0eff */
[----:B------:R0:W-:Y:S01]  /*efd0*/  STL [R1+0x1134], R11 ;  /* 0x0011340b01007387 */ /* 0x0001e20000100800 */
[----:B------:R-:W-:-:S05]  /*efe0*/  LEA R4, P5, R18, R0, 0x1 ;  /* 0x0000000012047211 */ /* 0x000fca00078a08ff */
[----:B------:R1:W-:Y:S04]  /*eff0*/  STL [R1+0x1170], R4 ;  /* 0x0011700401007387 */ /* 0x0003e80000100800 */
[----:B------:R-:W-:Y:S01]  /*f000*/  STL [R1+0x113c], R12 ;  /* 0x00113c0c01007387 */ /* 0x000fe20000100800 */
[----:B0-----:R-:W-:-:S03]  /*f010*/  LEA.HI.X.SX32 R11, R23, R2, 0x1, P0 ;  /* 0x00000002170b7211 */ /* 0x001fc600000f0eff */
[----:B------:R-:W4:Y:S01]  /*f020*/  LDL.LU R24, [R1+0x98] ;  /* 0x0000980001187983 */ /* 0x000f220000300800 */
[----:B-1----:R-:W-:-:S05]  /*f030*/  LEA R4, P6, R17, R0, 0x1 ;  /* 0x0000000011047211 */ /* 0x002fca00078c08ff */
[----:B------:R0:W-:Y:S04]  /*f040*/  STL [R1+0x1178], R4 ;  /* 0x0011780401007387 */ /* 0x0001e80000100800 */
[----:B------:R1:W-:Y:S04]  /*f050*/  STL [R1+0x1144], R11 ;  /* 0x0011440b01007387 */ /* 0x0003e80000100800 */
[----:B------:R-:W4:Y:S01]  /*f060*/  LDL.LU R23, [R1+0x94] ;  /* 0x0000940001177983 */ /* 0x000f220000300800 */
[----:B0-----:R-:W-:Y:S02]  /*f070*/  LEA R4, P0, R16, R0, 0x1 ;  /* 0x0000000010047211 */ /* 0x001fe400078008ff */
[----:B-1----:R-:W-:-:S03]  /*f080*/  LEA.HI.X.SX32 R11, R22, R2, 0x1, P1 ;  /* 0x00000002160b7211 */ /* 0x002fc600008f0eff */
[----:B------:R0:W-:Y:S04]  /*f090*/  STL [R1+0x1180], R4 ;  /* 0x0011800401007387 */ /* 0x0001e80000100800 */
[----:B------:R-:W4:Y:S01]  /*f0a0*/  LDL.LU R22, [R1+0x90] ;  /* 0x0000900001167983 */ /* 0x000f220000300800 */
[----:B0-----:R-:W-:-:S03]  /*f0b0*/  LEA R4, P1, R15, R0, 0x1 ;  /* 0x000000000f047211 */ /* 0x001fc600078208ff */
        /* <DEDUP_REMOVED lines=9> */
[----:B--2---:R-:W-:-:S03]  /*f150*/  LEA R4, P3, R5, R0, 0x1 ;  /* 0x0000000005047211 */ /* 0x004fc600078608ff */
[----:B------:R0:W-:Y:S02]  /*f160*/  STL [R1+0x115c], R11 ;  /* 0x00115c0b01007387 */ /* 0x0001e40000100800 */
[----:B0-----:R-:W-:Y:S02]  /*f170*/  LEA.HI.X.SX32 R11, R19, R2, 0x1, P4 ;  /* 0x00000002130b7211 */ /* 0x001fe400020f0eff */
[----:B------:R-:W2:Y:S04]  /*f180*/  LDL.LU R19, [R1+0x84] ;  /* 0x0000840001137983 */ /* 0x000ea80000300800 */
[----:B------:R5:W-:Y:S04]  /*f190*/  STL [R1+0x1198], R4 ;  /* 0x0011980401007387 */ /* 0x000be80000100800 */
[----:B------:R0:W-:Y:S01]  /*f1a0*/  STL [R1+0x1164], R11 ;  /* 0x0011640b01007387 */ /* 0x0001e20000100800 */
[----:B-----5:R-:W-:-:S02]  /*f1b0*/  LEA R4, P4, R3, R0, 0x1 ;  /* 0x0000000003047211 */ /* 0x020fc400078808ff */
[----:B0-----:R-:W-:Y:S02]  /*f1c0*/  LEA.HI.X.SX32 R11, R18, R2, 0x1, P5 ;  /* 0x00000002120b7211 */ /* 0x001fe400028f0eff */
[----:B------:R-:W5:Y:S04]  /*f1d0*/  LDL.LU R18, [R1+0x80] ;  /* 0x0000800001127983 */ /* 0x000f680000300800 */
[----:B------:R0:W-:Y:S04]  /*f1e0*/  STL [R1+0x11a0], R4 ;  /* 0x0011a00401007387 */ /* 0x0001e80000100800 */
[----:B------:R1:W-:Y:S01]  /*f1f0*/  STL [R1+0x116c], R11 ;  /* 0x00116c0b01007387 */ /* 0x0003e20000100800 */
[----:B0-----:R-:W-:-:S02]  /*f200*/  LEA R4, P5, R28, R0, 0x1 ;  /* 0x000000001c047211 */ /* 0x001fc400078a08ff */
[----:B-1----:R-:W-:-:S03]  /*f210*/  LEA.HI.X.SX32 R11, R17, R2, 0x1, P6 ;  /* 0x00000002110b7211 */ /* 0x002fc600030f0eff */
[----:B------:R-:W-:Y:S04]  /*f220*/  STL [R1+0x11a8], R4 ;  /* 0x0011a80401007387 */ /* 0x000fe80000100800 */
[----:B------:R0:W-:Y:S04]  /*f230*/  STL [R1+0x1174], R11 ;  /* 0x0011740b01007387 */ /* 0x0001e80000100800 */
[----:B------:R-:W5:Y:S01]  /*f240*/  LDL.LU R17, [R1+0x7c] ;  /* 0x00007c0001117983 */ /* 0x000f620000300800 */
[----:B0-----:R-:W-:Y:S02]  /*f250*/  LEA.HI.X.SX32 R11, R16, R2, 0x1, P0 ;  /* 0x00000002100b7211 */ /* 0x001fe400000f0eff */
[----:B------:R-:W-:-:S05]  /*f260*/  LEA R4, P6, R26, R0, 0x1 ;  /* 0x000000001a047211 */ /* 0x000fca00078c08ff */
[----:B------:R-:W-:Y:S04]  /*f270*/  STL [R1+0x11b0], R4 ;  /* 0x0011b00401007387 */ /* 0x000fe80000100800 */
[----:B------:R-:W5:Y:S04]  /*f280*/  LDL.LU R16, [R1+0x78] ;  /* 0x0000780001107983 */ /* 0x000f680000300800 */
[----:B------:R0:W-:Y:S02]  /*f290*/  STL [R1+0x117c], R11 ;  /* 0x00117c0b01007387 */ /* 0x0001e40000100800 */
[----:B0-----:R-:W-:-:S02]  /*f2a0*/  LEA.HI.X.SX32 R11, R15, R2, 0x1, P1 ;  /* 0x000000020f0b7211 */ /* 0x001fc400008f0eff */
[----:B---3--:R-:W-:-:S05]  /*f2b0*/  LEA R4, P0, R25, R0, 0x1 ;  /* 0x0000000019047211 */ /* 0x008fca00078008ff */
[----:B------:R-:W-:Y:S04]  /*f2c0*/  STL [R1+0x11b8], R4 ;  /* 0x0011b80401007387 */ /* 0x000fe80000100800 */
[----:B------:R-:W3:Y:S04]  /*f2d0*/  LDL.LU R15, [R1+0x74] ;  /* 0x00007400010f7983 */ /* 0x000ee80000300800 */
[----:B------:R0:W-:Y:S02]  /*f2e0*/  STL [R1+0x1184], R11 ;  /* 0x0011840b01007387 */ /* 0x0001e40000100800 */
[----:B0-----:R-:W-:-:S02]  /*f2f0*/  LEA.HI.X.SX32 R11, R29, R2, 0x1, P2 ;  /* 0x000000021d0b7211 */ /* 0x001fc400010f0eff */
[----:B----4-:R-:W-:-:S05]  /*f300*/  LEA R4, P1, R10, R0, 0x1 ;  /* 0x000000000a047211 */ /* 0x010fca00078208ff */
[----:B------:R0:W-:Y:S04]  /*f310*/  STL [R1+0x11c0], R4 ;  /* 0x0011c00401007387 */ /* 0x0001e80000100800 */
[----:B------:R-:W4:Y:S04]  /*f320*/  LDL.LU R29, [R1+0x70] ;  /* 0x00007000011d7983 */ /* 0x000f280000300800 */
[----:B0-----:R-:W4:Y:S04]  /*f330*/  LDL.LU R4, [R1+0x6c] ;  /* 0x00006c0001047983 */ /* 0x001f280000300800 */
[----:B------:R0:W-:Y:S01]  /*f340*/  STL [R1+0x118c], R11 ;  /* 0x00118c0b01007387 */ /* 0x0001e20000100800 */
[----:B------:R-:W-:-:S02]  /*f350*/  LEA R12, P2, R24, R0, 0x1 ;  /* 0x00000000180c7211 */ /* 0x000fc400078408ff */
[----:B0-----:R-:W-:Y:S02]  /*f360*/  LEA.HI.X.SX32 R11, R5, R2, 0x1, P3 ;  /* 0x00000002050b7211 */ /* 0x001fe400018f0eff */
[----:B------:R-:W4:Y:S04]  /*f370*/  LDL.LU R5, [R1+0x68] ;  /* 0x0000680001057983 */ /* 0x000f280000300800 */
[----:B------:R0:W-:Y:S04]  /*f380*/  STL [R1+0x11c8], R12 ;  /* 0x0011c80c01007387 */ /* 0x0001e80000100800 */
[----:B------:R1:W-:Y:S01]  /*f390*/  STL [R1+0x1194], R11 ;  /* 0x0011940b01007387 */ /* 0x0003e20000100800 */
[----:B0-----:R-:W-:-:S02]  /*f3a0*/  LEA R12, P3, R23, R0, 0x1 ;  /* 0x00000000170c7211 */ /* 0x001fc400078608ff */
[----:B-1----:R-:W-:Y:S02]  /*f3b0*/  LEA.HI.X.SX32 R11, R3, R2, 0x1, P4 ;  /* 0x00000002030b7211 */ /* 0x002fe400020f0eff */
[----:B------:R-:W4:Y:S04]  /*f3c0*/  LDL.LU R3, [R1+0x64] ;  /* 0x0000640001037983 */ /* 0x000f280000300800 */
[----:B------:R0:W-:Y:S04]  /*f3d0*/  STL [R1+0x11d0], R12 ;  /* 0x0011d00c01007387 */ /* 0x0001e80000100800 */
[----:B------:R1:W-:Y:S01]  /*f3e0*/  STL [R1+0x119c], R11 ;  /* 0x00119c0b01007387 */ /* 0x0003e20000100800 */
[----:B0-----:R-:W-:-:S02]  /*f3f0*/  LEA R12, P4, R22, R0, 0x1 ;  /* 0x00000000160c7211 */ /* 0x001fc400078808ff */
[----:B-1----:R-:W-:Y:S02]  /*f400*/  LEA.HI.X.SX32 R11, R28, R2, 0x1, P5 ;  /* 0x000000021c0b7211 */ /* 0x002fe400028f0eff */
[----:B------:R-:W4:Y:S04]  /*f410*/  LDL.LU R28, [R1+0x60] ;  /* 0x00006000011c7983 */ /* 0x000f280000300800 */
[----:B------:R-:W-:Y:S01]  /*f420*/  STL [R1+0x11d8], R12 ;  /* 0x0011d80c01007387 */ /* 0x000fe20000100800 */
[----:B------:R-:W-:-:S03]  /*f430*/  LEA R13, P5, R21, R0, 0x1 ;  /* 0x00000000150d7211 */ /* 0x000fc600078a08ff */
[----:B------:R0:W-:Y:S04]  /*f440*/  STL [R1+0x11a4], R11 ;  /* 0x0011a40b01007387 */ /* 0x0001e80000100800 */
[----:B------:R-:W-:Y:S01]  /*f450*/  STL [R1+0x11e0], R13 ;  /* 0x0011e00d01007387 */ /* 0x000fe20000100800 */
[----:B0-----:R-:W-:Y:S02]  /*f460*/  LEA.HI.X.SX32 R11, R26, R2, 0x1, P6 ;  /* 0x000000021a0b7211 */ /* 0x001fe400030f0eff */
[----:B------:R-:W-:Y:S01]  /*f470*/  LEA R12, P6, R20, R0, 0x1 ;  /* 0x00000000140c7211 */ /* 0x000fe200078c08ff */
[----:B------:R-:W4:Y:S04]  /*f480*/  LDL.LU R26, [R1+0x5c] ;  /* 0x00005c00011a7983 */ /* 0x000f280000300800 */
[----:B------:R0:W-:Y:S04]  /*f490*/  STL [R1+0x11ac], R11 ;  /* 0x0011ac0b01007387 */ /* 0x0001e80000100800 */
[----:B------:R2:W-:Y:S01]  /*f4a0*/  STL [R1+0x11e8], R12 ;  /* 0x0011e80c01007387 */ /* 0x0005e20000100800 */
[----:B0-----:R-:W-:-:S03]  /*f4b0*/  LEA.HI.X.SX32 R11, R25, R2, 0x1, P0 ;  /* 0x00000002190b7211 */ /* 0x001fc600000f0eff */
[----:B------:R-:W4:Y:S01]  /*f4c0*/  LDL.LU R25, [R1+0x58] ;  /* 0x0000580001197983 */ /* 0x000f220000300800 */
[----:B--2---:R-:W-:-:S03]  /*f4d0*/  LEA R12, P0, R19, R0, 0x1 ;  /* 0x00000000130c7211 */ /* 0x004fc600078008ff */
[----:B------:R0:W-:Y:S04]  /*f4e0*/  STL [R1+0x11b4], R11 ;  /* 0x0011b40b01007387 */ /* 0x0001e80000100800 */
[----:B------:R-:W-:Y:S01]  /*f4f0*/  STL [R1+0x11f0], R12 ;  /* 0x0011f00c01007387 */ /* 0x000fe20000100800 */
[----:B0-----:R-:W-:Y:S02]  /*f500*/  LEA.HI.X.SX32 R11, R10, R2, 0x1, P1 ;  /* 0x000000020a0b7211 */ /* 0x001fe400008f0eff */
[----:B-----5:R-:W-:-:S03]  /*f510*/  LEA R10, P1, R18, R0, 0x1 ;  /* 0x00000000120a7211 */ /* 0x020fc600078208ff */
[----:B------:R0:W-:Y:S04]  /*f520*/  STL [R1+0x11bc], R11 ;  /* 0x0011bc0b01007387 */ /* 0x0001e80000100800 */
[----:B------:R1:W-:Y:S01]  /*f530*/  STL [R1+0x11f8], R10 ;  /* 0x0011f80a01007387 */ /* 0x0003e20000100800 */
[----:B0-----:R-:W-:-:S05]  /*f540*/  LEA.HI.X.SX32 R11, R24, R2, 0x1, P2 ;  /* 0x00000002180b7211 */ /* 0x001fca00010f0eff */
[----:B------:R-:W-:Y:S04]  /*f550*/  STL [R1+0x11c4], R11 ;  /* 0x0011c40b01007387 */ /* 0x000fe80000100800 */
[----:B------:R-:W2:Y:S01]  /*f560*/  LDL.LU R24, [R1+0x54] ;  /* 0x0000540001187983 */ /* 0x000ea20000300800 */
[----:B------:R-:W-:Y:S02]  /*f570*/  LEA.HI.X.SX32 R12, R23, R2, 0x1, P3 ;  /* 0x00000002170c7211 */ /* 0x000fe400018f0eff */
[----:B-1----:R-:W-:-:S05]  /*f580*/  LEA R10, P2, R17, R0, 0x1 ;  /* 0x00000000110a7211 */ /* 0x002fca00078408ff */
[----:B------:R0:W-:Y:S04]  /*f590*/  STL [R1+0x1200], R10 ;  /* 0x0012000a01007387 */ /* 0x0001e80000100800 */
[----:B------:R1:W-:Y:S04]  /*f5a0*/  STL [R1+0x11cc], R12 ;  /* 0x0011cc0c01007387 */ /* 0x0003e80000100800 */
[----:B------:R-:W5:Y:S01]  /*f5b0*/  LDL.LU R23, [R1+0x50] ;  /* 0x0000500001177983 */ /* 0x000f620000300800 */
[----:B0-----:R-:W-:Y:S02]  /*f5c0*/  LEA.HI.X.SX32 R10, R22, R2, 0x1, P4 ;  /* 0x00000002160a7211 */ /* 0x001fe400020f0eff */
[----:B------:R-:W-:-:S05]  /*f5d0*/  LEA R11, P3, R16, R0, 0x1 ;  /* 0x00000000100b7211 */ /* 0x000fca00078608ff */
[----:B------:R-:W-:Y:S04]  /*f5e0*/  STL [R1+0x1208], R11 ;  /* 0x0012080b01007387 */ /* 0x000fe80000100800 */
[----:B------:R0:W-:Y:S04]  /*f5f0*/  STL [R1+0x11d4], R10 ;  /* 0x0011d40a01007387 */ /* 0x0001e80000100800 */
[----:B------:R-:W5:Y:S01]  /*f600*/  LDL.LU R22, [R1+0x4c] ;  /* 0x00004c0001167983 */ /* 0x000f620000300800 */
[-C--:B-1----:R-:W-:Y:S02]  /*f610*/  LEA.HI.X.SX32 R12, R20, R2.reuse, 0x1, P6 ;  /* 0x00000002140c7211 */ /* 0x082fe400030f0eff */
[----:B0-----:R-:W-:-:S02]  /*f620*/  LEA.HI.X.SX32 R10, R21, R2, 0x1, P5 ;  /* 0x00000002150a7211 */ /* 0x001fc400028f0eff */
[----:B---3--:R-:W-:-:S05]  /*f630*/  LEA R11, P4, R15, R0, 0x1 ;  /* 0x000000000f0b7211 */ /* 0x008fca00078808ff */
[----:B------:R4:W-:Y:S04]  /*f640*/  STL [R1+0x1210], R11 ;  /* 0x0012100b01007387 */ /* 0x0009e80000100800 */
[----:B------:R0:W-:Y:S01]  /*f650*/  STL [R1+0x11dc], R10 ;  /* 0x0011dc0a01007387 */ /* 0x0001e20000100800 */
[----:B----4-:R-:W-:-:S05]  /*f660*/  LEA R11, P5, R29, R0, 0x1 ;  /* 0x000000001d0b7211 */ /* 0x010fca00078a08ff */
[----:B------:R1:W-:Y:S04]  /*f670*/  STL [R1+0x1218], R11 ;  /* 0x0012180b01007387 */ /* 0x0003e80000100800 */
[----:B------:R-:W-:Y:S04]  /*f680*/  STL [R1+0x11e4], R12 ;  /* 0x0011e40c01007387 */ /* 0x000fe80000100800 */
[----:B------:R-:W3:Y:S01]  /*f690*/  LDL.LU R21, [R1+0x48] ;  /* 0x0000480001157983 */ /* 0x000ee20000300800 */
[----:B0-----:R-:W-:Y:S02]  /*f6a0*/  LEA R10, P6, R4, R0, 0x1 ;  /* 0x00000000040a7211 */ /* 0x001fe400078c08ff */
        /* <DEDUP_REMOVED lines=17> */
[----:B------:R-:W4:Y:S01]  /*f7c0*/  LDL.LU R17, [R1+0x38] ;  /* 0x0000380001117983 */ /* 0x000f220000300800 */
[----:B------:R-:W-:-:S03]  /*f7d0*/  LEA.HI.X.SX32 R13, R15, R2, 0x1, P4 ;  /* 0x000000020f0d7211 */ /* 0x000fc600020f0eff */
[----:B------:R-:W-:Y:S04]  /*f7e0*/  STL [R1+0x1204], R11 ;  /* 0x0012040b01007387 */ /* 0x000fe80000100800 */
[----:B------:R-:W4:Y:S01]  /*f7f0*/  LDL.LU R16, [R1+0x34] ;  /* 0x0000340001107983 */ /* 0x000f220000300800 */
[----:B0-----:R-:W-:-:S05]  /*f800*/  LEA R10, P3, R26, R0, 0x1 ;  /* 0x000000001a0a7211 */ /* 0x001fca00078608ff */
[----:B------:R0:W-:Y:S04]  /*f810*/  STL [R1+0x1240], R10 ;  /* 0x0012400a01007387 */ /* 0x0001e80000100800 */
[----:B------:R-:W-:Y:S01]  /*f820*/  STL [R1+0x120c], R13 ;  /* 0x00120c0d01007387 */ /* 0x000fe20000100800 */
[----:B------:R-:W-:Y:S01]  /*f830*/  LEA R12, P4, R25, R0, 0x1 ;  /* 0x00000000190c7211 */ /* 0x000fe200078808ff */
[----:B0-----:R-:W-:Y:S01]  /*f840*/  IMAD.MOV.U32 R10, RZ, RZ, R8 ;  /* 0x000000ffff0a7224 */ /* 0x001fe200078e0008 */
[----:B------:R-:W-:-:S03]  /*f850*/  LEA.HI.X.SX32 R8, R29, R2, 0x1, P5 ;  /* 0x000000021d087211 */ /* 0x000fc600028f0eff */
[----:B------:R-:W-:Y:S04]  /*f860*/  STL [R1+0x1248], R12 ;  /* 0x0012480c01007387 */ /* 0x000fe80000100800 */
[----:B------:R-:W4:Y:S04]  /*f870*/  LDL.LU R15, [R1+0x30] ;  /* 0x00003000010f7983 */ /* 0x000f280000300800 */
[----:B------:R2:W-:Y:S04]  /*f880*/  STL [R1+0x1214], R8 ;  /* 0x0012140801007387 */ /* 0x0005e80000100800 */
[----:B------:R-:W4:Y:S01]  /*f890*/  LDL.LU R29, [R1+0x2c] ;  /* 0x00002c00011d7983 */ /* 0x000f220000300800 */
[----:B------:R-:W-:Y:S01]  /*f8a0*/  LEA.HI.X.SX32 R4, R4, R2, 0x1, P6 ;  /* 0x0000000204047211 */ /* 0x000fe200030f0eff */
[----:B------:R-:W-:Y:S01]  /*f8b0*/  IMAD.MOV.U32 R11, RZ, RZ, R9 ;  /* 0x000000ffff0b7224 */ /* 0x000fe200078e0009 */
[----:B--2---:R-:W-:-:S05]  /*f8c0*/  LEA R8, P5, R24, R0, 0x1 ;  /* 0x0000000018087211 */ /* 0x004fca00078a08ff */
[----:B------:R-:W-:Y:S04]  /*f8d0*/  STL [R1+0x1250], R8 ;  /* 0x0012500801007387 */ /* 0x000fe80000100800 */
[----:B------:R-:W2:Y:S04]  /*f8e0*/  LDL.LU R14, [R1+0x28] ;  /* 0x00002800010e7983 */ /* 0x000ea80000300800 */
[----:B------:R0:W-:Y:S01]  /*f8f0*/  STL [R1+0x121c], R4 ;  /* 0x00121c0401007387 */ /* 0x0001e20000100800 */
[----:B-----5:R-:W-:-:S03]  /*f900*/  LEA R9, P6, R23, R0, 0x1 ;  /* 0x0000000017097211 */ /* 0x020fc600078c08ff */
[----:B0-----:R-:W5:Y:S01]  /*f910*/  LDL.LU R4, [R1+0x24] ;  /* 0x0000240001047983 */ /* 0x001f620000300800 */
[----:B------:R-:W-:-:S03]  /*f920*/  LEA.HI.X.SX32 R8, R5, R2, 0x1, P0 ;  /* 0x0000000205087211 */ /* 0x000fc600000f0eff */
[----:B------:R0:W-:Y:S04]  /*f930*/  STL [R1+0x1258], R9 ;  /* 0x0012580901007387 */ /* 0x0001e80000100800 */
[----:B------:R-:W2:Y:S04]  /*f940*/  LDL.LU R13, [R1+0x20] ;  /* 0x00002000010d7983 */ /* 0x000ea80000300800 */
[----:B------:R1:W-:Y:S04]  /*f950*/  STL [R1+0x1224], R8 ;  /* 0x0012240801007387 */ /* 0x0003e80000100800 */
[----:B------:R-:W2:Y:S01]  /*f960*/  LDL.LU R12, [R1+0x1c] ;  /* 0x00001c00010c7983 */ /* 0x000ea20000300800 */
[----:B------:R-:W-:-:S05]  /*f970*/  LEA R5, P0, R22, R0, 0x1 ;  /* 0x0000000016057211 */ /* 0x000fca00078008ff */
[----:B------:R1:W-:Y:S04]  /*f980*/  STL [R1+0x1260], R5 ;  /* 0x0012600501007387 */ /* 0x0003e80000100800 */
[----:B0-----:R-:W2:Y:S01]  /*f990*/  LDL.LU R9, [R1+0x18] ;  /* 0x0000180001097983 */ /* 0x001ea20000300800 */
[----:B------:R-:W-:-:S03]  /*f9a0*/  LEA.HI.X.SX32 R3, R3, R2, 0x1, P1 ;  /* 0x0000000203037211 */ /* 0x000fc600008f0eff */
[----:B-1----:R-:W2:Y:S04]  /*f9b0*/  LDL.LU R8, [R1+0x14] ;  /* 0x0000140001087983 */ /* 0x002ea80000300800 */
[----:B------:R3:W-:Y:S04]  /*f9c0*/  STL [R1+0x122c], R3 ;  /* 0x00122c0301007387 */ /* 0x0007e80000100800 */
[----:B------:R-:W2:Y:S01]  /*f9d0*/  LDL.LU R5, [R1+0x10] ;  /* 0x0000100001057983 */ /* 0x000ea20000300800 */
[----:B---3--:R-:W-:-:S05]  /*f9e0*/  LEA R3, P1, R21, R0, 0x1 ;  /* 0x0000000015037211 */ /* 0x008fca00078208ff */
[----:B------:R0:W-:Y:S04]  /*f9f0*/  STL [R1+0x1268], R3 ;  /* 0x0012680301007387 */ /* 0x0001e80000100800 */
[----:B0-----:R-:W3:Y:S01]  /*fa00*/  LDL.LU R3, [R1+0xc] ;  /* 0x00000c0001037983 */ /* 0x001ee20000300800 */
[-C--:B------:R-:W-:Y:S02]  /*fa10*/  LEA.HI.X.SX32 R28, R28, R2.reuse, 0x1, P2 ;  /* 0x000000021c1c7211 */ /* 0x080fe400010f0eff */
[----:B------:R-:W-:-:S03]  /*fa20*/  LEA.HI.X.SX32 R26, R26, R2, 0x1, P3 ;  /* 0x000000021a1a7211 */ /* 0x000fc600018f0eff */
[----:B------:R4:W-:Y:S02]  /*fa30*/  STL [R1+0x1234], R28 ;  /* 0x0012341c01007387 */ /* 0x0009e40000100800 */
[----:B----4-:R-:W-:-:S05]  /*fa40*/  LEA R28, P2, R20, R0, 0x1 ;  /* 0x00000000141c7211 */ /* 0x010fca00078408ff */
[----:B------:R0:W-:Y:S01]  /*fa50*/  STL [R1+0x1270], R28 ;  /* 0x0012701c01007387 */ /* 0x0001e20000100800 */
[----:B------:R-:W-:-:S03]  /*fa60*/  LEA.HI.X.SX32 R25, R25, R2, 0x1, P4 ;  /* 0x0000000219197211 */ /* 0x000fc600020f0eff */
[----:B0-----:R-:W4:Y:S04]  /*fa70*/  LDL.LU R28, [R1+0x8] ;  /* 0x00000800011c7983 */ /* 0x001f280000300800 */
[----:B------:R0:W-:Y:S02]  /*fa80*/  STL [R1+0x123c], R26 ;  /* 0x00123c1a01007387 */ /* 0x0001e40000100800 */
[----:B0-----:R-:W-:-:S05]  /*fa90*/  LEA R26, P3, R19, R0, 0x1 ;  /* 0x00000000131a7211 */ /* 0x001fca00078608ff */
[----:B------:R0:W-:Y:S01]  /*faa0*/  STL [R1+0x1278], R26 ;  /* 0x0012781a01007387 */ /* 0x0001e20000100800 */
[----:B------:R-:W-:-:S03]  /*fab0*/  LEA.HI.X.SX32 R24, R24, R2, 0x1, P5 ;  /* 0x0000000218187211 */ /* 0x000fc600028f0eff */
[----:B0-----:R-:W3:Y:S04]  /*fac0*/  LDL.LU R26, [R1+0x1614] ;  /* 0x00161400011a7983 */ /* 0x001ee80000300800 */
        /* <DEDUP_REMOVED lines=14> */
[----:B0-----:R-:W4:Y:S04]  /*fbb0*/  LDL.LU R23, [R1+0x1608] ;  /* 0x0016080001177983 */ /* 0x001f280000300800 */
        /* <DEDUP_REMOVED lines=11> */
[----:B--2---:R-:W-:-:S05]  /*fc70*/  LEA R20, P2, R14, R0, 0x1 ;  /* 0x000000000e147211 */ /* 0x004fca00078408ff */
[----:B------:R0:W-:Y:S01]  /*fc80*/  STL [R1+0x12a8], R20 ;  /* 0x0012a81401007387 */ /* 0x0001e20000100800 */
[----:B------:R-:W-:-:S03]  /*fc90*/  LEA.HI.X.SX32 R18, R18, R2, 0x1, P4 ;  /* 0x0000000212127211 */ /* 0x000fc600020f0eff */
[----:B0-----:R-:W2:Y:S04]  /*fca0*/  LDL.LU R20, [R1+0x15fc] ;  /* 0x0015fc0001147983 */ /* 0x001ea80000300800 */
[----:B------:R5:W-:Y:S02]  /*fcb0*/  STL [R1+0x1274], R19 ;  /* 0x0012741301007387 */ /* 0x000be40000100800 */
[----:B-----5:R-:W-:-:S05]  /*fcc0*/  LEA R19, P3, R4, R0, 0x1 ;  /* 0x0000000004137211 */ /* 0x020fca00078608ff */
[----:B------:R0:W-:Y:S01]  /*fcd0*/  STL [R1+0x12b0], R19 ;  /* 0x0012b01301007387 */ /* 0x0001e20000100800 */
[----:B------:R-:W-:-:S03]  /*fce0*/  LEA.HI.X.SX32 R17, R17, R2, 0x1, P5 ;  /* 0x0000000211117211 */ /* 0x000fc600028f0eff */
[----:B0-----:R-:W5:Y:S04]  /*fcf0*/  LDL.LU R19, [R1+0x15f8] ;  /* 0x0015f80001137983 */ /* 0x001f680000300800 */
[----:B------:R0:W-:Y:S02]  /*fd00*/  STL [R1+0x127c], R18 ;  /* 0x00127c1201007387 */ /* 0x0001e40000100800 */
[----:B0-----:R-:W-:-:S05]  /*fd10*/  LEA R18, P4, R13, R0, 0x1 ;  /* 0x000000000d127211 */ /* 0x001fca00078808ff */
[----:B------:R0:W-:Y:S01]  /*fd20*/  STL [R1+0x12b8], R18 ;  /* 0x0012b81201007387 */ /* 0x0001e20000100800 */
[----:B------:R-:W-:-:S03]  /*fd30*/  LEA.HI.X.SX32 R16, R16, R2, 0x1, P6 ;  /* 0x0000000210107211 */ /* 0x000fc600030f0eff */
[----:B0-----:R-:W2:Y:S04]  /*fd40*/  LDL.LU R18, [R1+0x15f4] ;  /* 0x0015f40001127983 */ /* 0x001ea80000300800 */
        /* <DEDUP_REMOVED lines=12> */
[----:B------:R0:W-:Y:S04]  /*fe10*/  STL [R1+0x12d0], R15 ;  /* 0x0012d00f01007387 */ /* 0x0001e80000100800 */
[----:B0-----:R-:W2:Y:S04]  /*fe20*/  LDL.LU R15, [R1+0x15e8] ;  /* 0x0015e800010f7983 */ /* 0x001ea80000300800 */
[----:B------:R0:W-:Y:S02]  /*fe30*/  STL [R1+0x129c], R29 ;  /* 0x00129c1d01007387 */ /* 0x0001e40000100800 */
[----:B0-----:R-:W-:-:S05]  /*fe40*/  LEA R29, P1, R5, R0, 0x1 ;  /* 0x00000000051d7211 */ /* 0x001fca00078208ff */
[----:B------:R0:W-:Y:S04]  /*fe50*/  STL [R1+0x12d8], R29 ;  /* 0x0012d81d01007387 */ /* 0x0001e80000100800 */
[----:B0-----:R-:W5:Y:S01]  /*fe60*/  LDL.LU R29, [R1+0x15e4] ;  /* 0x0015e400011d7983 */ /* 0x001f620000300800 */
[----:B------:R-:W-:-:S05]  /*fe70*/  LEA.HI.X.SX32 R14, R14, R2, 0x1, P2 ;  /* 0x000000020e0e7211 */ /* 0x000fca00010f0eff */
[----:B------:R3:W-:Y:S02]  /*fe80*/  STL [R1+0x12a4], R14 ;  /* 0x0012a40e01007387 */ /* 0x0007e40000100800 */
[----:B---3--:R-:W-:-:S05]  /*fe90*/  LEA R14, P2, R3, R0, 0x1 ;  /* 0x00000000030e7211 */ /* 0x008fca00078408ff */
[----:B------:R0:W-:Y:S02]  /*fea0*/  STL [R1+0x12e0], R14 ;  /* 0x0012e00e01007387 */ /* 0x0001e40000100800 */
[-C--:B0-----:R-:W-:Y:S02]  /*feb0*/  LEA.HI.X.SX32 R14, R4, R2.reuse, 0x1, P3 ;  /* 0x00000002040e7211 */ /* 0x081fe400018f0eff */
[----:B------:R-:W3:Y:S01]  /*fec0*/  LDL.LU R4, [R1+0x1dc] ;  /* 0x0001dc0001047983 */ /* 0x000ee20000300800 */
[----:B------:R-:W-:-:S03]  /*fed0*/  LEA.HI.X.SX32 R13, R13, R2, 0x1, P4 ;  /* 0x000000020d0d7211 */ /* 0x000fc600020f0eff */
[----:B------:R4:W-:Y:S01]  /*fee0*/  STL [R1+0x12ac], R14 ;  /* 0x0012ac0e01007387 */ /* 0x0009e20000100800 */
[----:B------:R-:W-:Y:S02]  /*fef0*/  LEA.HI.X.SX32 R9, R9, R2, 0x1, P6 ;  /* 0x0000000209097211 */ /* 0x000fe400030f0eff */
[----:B----4-:R-:W-:-:S05]  /*ff00*/  LEA R14, P3, R28, R0, 0x1 ;  /* 0x000000001c0e7211 */ /* 0x010fca00078608ff */
[----:B------:R-:W-:Y:S04]  /*ff10*/  STL [R1+0x12e8], R14 ;  /* 0x0012e80e01007387 */ /* 0x000fe80000100800 */
[----:B------:R0:W-:Y:S02]  /*ff20*/  STL [R1+0x12b4], R13 ;  /* 0x0012b40d01007387 */ /* 0x0001e40000100800 */
[----:B0-----:R-:W-:Y:S01]  /*ff30*/  LEA.HI.X.SX32 R13, R12, R2, 0x1, P5 ;  /* 0x000000020c0d7211 */ /* 0x001fe200028f0eff */
[----:B------:R-:W-:Y:S01]  /*ff40*/  IMAD R27, R27, c[0x0][0x190], RZ ;  /* 0x000064001b1b7a24 */ /* 0x000fe200078e02ff */
[-C--:B--2---:R-:W-:Y:S02]  /*ff50*/  LEA R12, P5, R15, R0.reuse, 0x1 ;  /* 0x000000000f0c7211 */ /* 0x084fe400078a08ff */
[----:B-----5:R-:W-:-:S05]  /*ff60*/  LEA R14, P4, R29, R0, 0x1 ;  /* 0x000000001d0e7211 */ /* 0x020fca00078808ff */
[----:B------:R0:W-:Y:S04]  /*ff70*/  STL [R1+0x12f0], R14 ;  /* 0x0012f00e01007387 */ /* 0x0001e80000100800 */
[----:B------:R1:W-:Y:S04]  /*ff80*/  STL [R1+0x12bc], R13 ;  /* 0x0012bc0d01007387 */ /* 0x0003e80000100800 */
[----:B------:R2:W-:Y:S01]  /*ff90*/  STL [R1+0x12f8], R12 ;  /* 0x0012f80c01007387 */ /* 0x0005e20000100800 */
[----:B0-----:R-:W-:-:S03]  /*ffa0*/  LEA R14, P6, R16, R0, 0x1 ;  /* 0x00000000100e7211 */ /* 0x001fc600078c08ff */
[----:B------:R0:W-:Y:S01]  /*ffb0*/  STL [R1+0x12c4], R9 ;  /* 0x0012c40901007387 */ /* 0x0001e20000100800 */
[----:B-1----:R-:W-:Y:S02]  /*ffc0*/  IMAD.MOV.U32 R13, RZ, RZ, R11 ;  /* 0x000000ffff0d7224 */ /* 0x002fe400078e000b */
[----:B------:R-:W-:Y:S02]  /*ffd0*/  IMAD.MOV.U32 R11, RZ, RZ, R7 ;  /* 0x000000ffff0b7224 */ /* 0x000fe400078e0007 */
[----:B--2---:R-:W-:Y:S02]  /*ffe0*/  IMAD.MOV.U32 R12, RZ, RZ, R10 ;  /* 0x000000ffff0c7224 */ /* 0x004fe400078e000a */
[----:B------:R-:W-:Y:S01]  /*fff0*/  IMAD.MOV.U32 R10, RZ, RZ, R6 ;  /* 0x000000ffff0a7224 */ /* 0x000fe200078e0006 */
[----:B0-----:R-:W-:Y:S02]  /*10000*/  LEA.HI.X.SX32 R9, R8, R2, 0x1, P0 ;  /* 0x0000000208097211 */ /* 0x001fe400000f0eff */
[----:B------:R-:W-:-:S02]  /*10010*/  LEA R8, P0, R17, R0, 0x1 ;  /* 0x0000000011087211 */ /* 0x000fc400078008ff */
[----:B------:R-:W-:Y:S01]  /*10020*/  LEA.HI.X.SX32 R6, R5, R2, 0x1, P1 ;  /* 0x0000000205067211 */ /* 0x000fe200008f0eff */
[----:B------:R-:W-:Y:S01]  /*10030*/  STL [R1+0x1300], R14 ;  /* 0x0013000e01007387 */ /* 0x000fe20000100800 */
[----:B------:R-:W-:Y:S02]  /*10040*/  LEA R7, P1, R18, R0, 0x1 ;  /* 0x0000000012077211 */ /* 0x000fe400078208ff */
[-C--:B------:R-:W-:Y:S01]  /*10050*/  LEA.HI.X.SX32 R5, R3, R2.reuse, 0x1, P2 ;  /* 0x0000000203057211 */ /* 0x080fe200010f0eff */
[----:B------:R-:W-:Y:S01]  /*10060*/  STL [R1+0x12cc], R9 ;  /* 0x0012cc0901007387 */ /* 0x000fe20000100800 */
[----:B------:R-:W-:-:S03]  /*10070*/  LEA.HI.X.SX32 R3, R28, R2, 0x1, P3 ;  /* 0x000000021c037211 */ /* 0x000fc600018f0eff */
[----:B------:R-:W-:Y:S04]  /*10080*/  STL [R1+0x1308], R8 ;  /* 0x0013080801007387 */ /* 0x000fe80000100800 */
[----:B------:R0:W-:Y:S04]  /*10090*/  STL [R1+0x12d4], R6 ;  /* 0x0012d40601007387 */ /* 0x0001e80000100800 */
[----:B------:R-:W-:Y:S04]  /*100a0*/  STL [R1+0x1310], R7 ;  /* 0x0013100701007387 */ /* 0x000fe80000100800 */
[----:B------:R1:W-:Y:S01]  /*100b0*/  STL [R1+0x12dc], R5 ;  /* 0x0012dc0501007387 */ /* 0x0003e20000100800 */
[----:B0-----:R-:W-:-:S05]  /*100c0*/  LEA R6, P2, R19, R0, 0x1 ;  /* 0x0000000013067211 */ /* 0x001fca00078408ff */
[----:B------:R0:W-:Y:S01]  /*100d0*/  STL [R1+0x1318], R6 ;  /* 0x0013180601007387 */ /* 0x0001e20000100800 */
[----:B-1----:R-:W-:-:S03]  /*100e0*/  LEA R5, P3, R20, R0, 0x1 ;  /* 0x0000000014057211 */ /* 0x002fc600078608ff */
[----:B------:R1:W-:Y:S04]  /*100f0*/  STL [R1+0x12e4], R3 ;  /* 0x0012e40301007387 */ /* 0x0003e80000100800 */
[----:B------:R2:W-:Y:S01]  /*10100*/  STL [R1+0x1320], R5 ;  /* 0x0013200501007387 */ /* 0x0005e20000100800 */
[----:B0-----:R-:W-:Y:S02]  /*10110*/  LEA.HI.X.SX32 R6, R29, R2, 0x1, P4 ;  /* 0x000000021d067211 */ /* 0x001fe400020f0eff */
[----:B-1----:R-:W-:-:S03]  /*10120*/  LEA R3, P4, R21, R0, 0x1 ;  /* 0x0000000015037211 */ /* 0x002fc600078808ff */
[----:B------:R0:W-:Y:S01]  /*10130*/  STL [R1+0x12ec], R6 ;  /* 0x0012ec0601007387 */ /* 0x0001e20000100800 */
[----:B--2---:R-:W-:-:S03]  /*10140*/  LEA.HI.X.SX32 R5, R15, R2, 0x1, P5 ;  /* 0x000000020f057211 */ /* 0x004fc600028f0eff */
[----:B------:R1:W-:Y:S04]  /*10150*/  STL [R1+0x1328], R3 ;  /* 0x0013280301007387 */ /* 0x0003e80000100800 */
[----:B------:R2:W-:Y:S01]  /*10160*/  STL [R1+0x12f4], R5 ;  /* 0x0012f40501007387 */ /* 0x0005e20000100800 */
[----:B0-----:R-:W-:Y:S02]  /*10170*/  LEA R6, P5, R22, R0, 0x1 ;  /* 0x0000000016067211 */ /* 0x001fe400078a08ff */
[----:B-1----:R-:W-:-:S03]  /*10180*/  LEA.HI.X.SX32 R3, R16, R2, 0x1, P6 ;  /* 0x0000000210037211 */ /* 0x002fc600030f0eff */
[----:B------:R0:W-:Y:S01]  /*10190*/  STL [R1+0x132c], R6 ;  /* 0x00132c0601007387 */ /* 0x0001e20000100800 */
[----:B--2---:R-:W-:-:S03]  /*101a0*/  LEA R5, P6, R23, R0, 0x1 ;  /* 0x0000000017057211 */ /* 0x004fc600078c08ff */
        /* <DEDUP_REMOVED lines=15> */
[----:B---3--:R-:W-:-:S03]  /*102a0*/  LEA R3, P3, R4, R0, 0x1 ;  /* 0x0000000004037211 */ /* 0x008fc600078608ff */
[----:B------:R-:W-:Y:S01]  /*102b0*/  STL [R1+0x131c], R6 ;  /* 0x00131c0601007387 */ /* 0x000fe20000100800 */
[----:B-1----:R-:W-:-:S03]  /*102c0*/  LEA.HI.X.SX32 R5, R21, R2, 0x1, P4 ;  /* 0x0000000215057211 */ /* 0x002fc600020f0eff */
[----:B------:R0:W-:Y:S04]  /*102d0*/  STL [R1+0x1340], R3 ;  /* 0x0013400301007387 */ /* 0x0001e80000100800 */
[----:B------:R1:W-:Y:S01]  /*102e0*/  STL [R1+0x1324], R5 ;  /* 0x0013240501007387 */ /* 0x0003e20000100800 */
[----:B0-----:R-:W-:Y:S02]  /*102f0*/  LEA R3, P4, R27, R0, 0x1 ;  /* 0x000000001b037211 */ /* 0x001fe400078808ff */
[-C--:B------:R-:W-:Y:S02]  /*10300*/  LEA.HI.X.SX32 R0, R23, R2.reuse, 0x1, P6 ;  /* 0x0000000217007211 */ /* 0x080fe400030f0eff */
[-C--:B-1----:R-:W-:Y:S01]  /*10310*/  LEA.HI.X.SX32 R5, R22, R2.reuse, 0x1, P5 ;  /* 0x0000000216057211 */ /* 0x082fe200028f0eff */
[----:B------:R0:W-:Y:S01]  /*10320*/  STL [R1+0xfd8], R3 ;  /* 0x000fd80301007387 */ /* 0x0001e20000100800 */
[----:B------:R-:W-:Y:S01]  /*10330*/  LEA.HI.X.SX32 R6, R24, R2, 0x1, P0 ;  /* 0x0000000218067211 */ /* 0x000fe200000f0eff */
[----:B------:R-:W-:-:S02]  /*10340*/  IMAD.MOV.U32 R28, RZ, RZ, c[0x0][0x188] ;  /* 0x00006200ff1c7624 */ /* 0x000fc400078e00ff */
[----:B------:R1:W-:Y:S04]  /*10350*/  STL [R1+0xfc4], R5 ;  /* 0x000fc40501007387 */ /* 0x0003e80000100800 */
[----:B------:R2:W-:Y:S01]  /*10360*/  STL [R1+0xfc8], R0 ;  /* 0x000fc80001007387 */ /* 0x0005e20000100800 */
[----:B0-----:R-:W-:Y:S01]  /*10370*/  IMAD R3, R28, 0x7f, RZ ;  /* 0x0000007f1c037824 */ /* 0x001fe200078e02ff */
[-C--:B-1----:R-:W-:Y:S02]  /*10380*/  LEA.HI.X.SX32 R5, R25, R2.reuse, 0x1, P1 ;  /* 0x0000000219057211 */ /* 0x082fe400008f0eff */
[----:B------:R0:W-:Y:S01]  /*10390*/  STL [R1+0xfcc], R6 ;  /* 0x000fcc0601007387 */ /* 0x0001e20000100800 */
[----:B--2---:R-:W-:-:S03]  /*103a0*/  LEA.HI.X.SX32 R0, R26, R2, 0x1, P2 ;  /* 0x000000021a007211 */ /* 0x004fc600010f0eff */
[----:B------:R1:W-:Y:S01]  /*103b0*/  STL [R1+0xfd0], R5 ;  /* 0x000fd00501007387 */ /* 0x0003e20000100800 */
[----:B------:R-:W-:Y:S01]  /*103c0*/  LEA.HI.X.SX32 R8, R4, R2, 0x1, P3 ;  /* 0x0000000204087211 */ /* 0x000fe200018f0eff */
[----:B------:R-:W-:Y:S02]  /*103d0*/  IMAD R28, R28, 0x7e, RZ ;  /* 0x0000007e1c1c7824 */ /* 0x000fe400078e02ff */
[----:B------:R2:W-:Y:S01]  /*103e0*/  STL [R1+0xfd4], R0 ;  /* 0x000fd40001007387 */ /* 0x0005e20000100800 */
[----:B0-----:R-:W-:-:S03]  /*103f0*/  IMAD.WIDE R6, R3, 0x2, R12 ;  /* 0x0000000203067825 */ /* 0x001fc600078e020c */
[----:B------:R-:W-:Y:S01]  /*10400*/  STL [R1+0xfdc], R8 ;  /* 0x000fdc0801007387 */ /* 0x000fe20000100800 */
[----:B-1----:R-:W-:Y:S01]  /*10410*/  IMAD.WIDE R4, R3, 0x2, R10 ;  /* 0x0000000203047825 */ /* 0x002fe200078e020a */
[----:B--2---:R-:W-:-:S03]  /*10420*/  LEA.HI.X.SX32 R0, R27, R2, 0x1, P4 ;  /* 0x000000021b007211 */ /* 0x004fc600020f0eff */
[----:B------:R-:W-:Y:S02]  /*10430*/  IMAD.MOV.U32 R9, RZ, RZ, c[0x0][0x188] ;  /* 0x00006200ff097624 */ /* 0x000fe400078e00ff */
[----:B------:R-:W-:Y:S01]  /*10440*/  IMAD.WIDE R2, R28, 0x2, R12 ;  /* 0x000000021c027825 */ /* 0x000fe200078e020c */
[----:B------:R-:W-:Y:S04]  /*10450*/  STL [R1+0x7d0], R0 ;  /* 0x0007d00001007387 */ /* 0x000fe80000100800 */
[----:B------:R0:W-:Y:S04]  /*10460*/  STL [R1+0x7d8], R6 ;  /* 0x0007d80601007387 */ /* 0x0001e80000100800 */
[----:B------:R-:W-:Y:S04]  /*10470*/  STL [R1+0x7d4], R7 ;  /* 0x0007d40701007387 */ /* 0x000fe80000100800 */
[----:B------:R-:W-:Y:S01]  /*10480*/  STL [R1+0x7e0], R4 ;  /* 0x0007e00401007387 */ /* 0x000fe20000100800 */
[----:B0-----:R-:W-:-:S03]  /*10490*/  IMAD R6, R9, 0x7d, RZ ;  /* 0x0000007d09067824 */ /* 0x001fc600078e02ff */
[----:B------:R0:W-:Y:S04]  /*104a0*/  STL [R1+0x7dc], R5 ;  /* 0x0007dc0501007387 */ /* 0x0001e80000100800 */
[----:B------:R-:W-:Y:S04]  /*104b0*/  STL [R1+0x7e8], R2 ;  /* 0x0007e80201007387 */ /* 0x000fe80000100800 */
[----:B------:R1:W-:Y:S01]  /*104c0*/  STL [R1+0x7e4], R3 ;  /* 0x0007e40301007387 */ /* 0x0003e20000100800 */
[----:B0-----:R-:W-:-:S04]  /*104d0*/  IMAD.WIDE R4, R28, 0x2, R10 ;  /* 0x000000021c047825 */ /* 0x001fc800078e020a */
[----:B------:R-:W-:Y:S01]  /*104e0*/  IMAD R0, R9, 0x7c, RZ ;  /* 0x0000007c09007824 */ /* 0x000fe200078e02ff */
[----:B------:R-:W-:Y:S01]  /*104f0*/  STL [R1+0x7f0], R4 ;  /* 0x0007f00401007387 */ /* 0x000fe20000100800 */
[----:B-1----:R-:W-:-:S03]  /*10500*/  IMAD.WIDE R2, R6, 0x2, R12 ;  /* 0x0000000206027825 */ /* 0x002fc600078e020c */
[----:B------:R0:W-:Y:S01]  /*10510*/  STL [R1+0x7ec], R5 ;  /* 0x0007ec0501007387 */ /* 0x0001e20000100800 */
[----:B------:R-:W-:-:S03]  /*10520*/  IMAD.WIDE R6, R6, 0x2, R10 ;  /* 0x0000000206067825 */ /* 0x000fc600078e020a */
[----:B------:R-:W-:Y:S04]  /*10530*/  STL [R1+0x7f8], R2 ;  /* 0x0007f80201007387 */ /* 0x000fe80000100800 */
[----:B------:R1:W-:Y:S04]  /*10540*/  STL [R1+0x7f4], R3 ;  /* 0x0007f40301007387 */ /* 0x0003e80000100800 */
[----:B------:R2:W-:Y:S01]  /*10550*/  STL [R1+0x800], R6 ;  /* 0x0008000601007387 */ /* 0x0005e20000100800 */
[----:B0-----:R-:W-:-:S04]  /*10560*/  IMAD.WIDE R4, R0, 0x2, R10 ;  /* 0x0000000200047825 */ /* 0x001fc800078e020a */
[----:B-1----:R-:W-:Y:S01]  /*10570*/  IMAD.WIDE R2, R0, 0x2, R12 ;  /* 0x0000000200027825 */ /* 0x002fe200078e020c */
[----:B------:R-:W-:Y:S03]  /*10580*/  STL [R1+0x7fc], R7 ;  /* 0x0007fc0701007387 */ /* 0x000fe60000100800 */
[C---:B--2---:R-:W-:Y:S01]  /*10590*/  IMAD R6, R9.reuse, 0x7b, RZ ;  /* 0x0000007b09067824 */ /* 0x044fe200078e02ff */
[----:B------:R-:W-:Y:S04]  /*105a0*/  STL [R1+0x808], R2 ;  /* 0x0008080201007387 */ /* 0x000fe80000100800 */
[----:B------:R0:W-:Y:S01]  /*105b0*/  STL [R1+0x804], R3 ;  /* 0x0008040301007387 */ /* 0x0001e20000100800 */
[----:B------:R-:W-:-:S03]  /*105c0*/  IMAD R0, R9, 0x7a, RZ ;  /* 0x0000007a09007824 */ /* 0x000fc600078e02ff */
[----:B------:R-:W-:Y:S01]  /*105d0*/  STL [R1+0x810], R4 ;  /* 0x0008100401007387 */ /* 0x000fe20000100800 */
[----:B0-----:R-:W-:-:S03]  /*105e0*/  IMAD.WIDE R2, R6, 0x2, R12 ;  /* 0x0000000206027825 */ /* 0x001fc600078e020c */
        /* <DEDUP_REMOVED lines=403> */
[----:B------:R-:W-:-:S03]  /*11f20*/  IMAD.SHL.U32 R0, R9, 0x40, RZ ;  /* 0x0000004009007824 */ /* 0x000fc600078e00ff */
        /* <DEDUP_REMOVED lines=439> */
[----:B------:R1:W-:Y:S01]  /*13aa0*/  STL [R1+0xf94], R3 ;  /* 0x000f940301007387 */ /* 0x0003e20000100800 */
[----:B0-----:R-:W-:-:S03]  /*13ab0*/  IMAD.WIDE R4, R0, 0x2, R10 ;  /* 0x0000000200047825 */ /* 0x001fc600078e020a */
[----:B------:R-:W-:Y:S01]  /*13ac0*/  STL [R1+0xfa0], R6 ;  /* 0x000fa00601007387 */ /* 0x000fe20000100800 */
[----:B-1----:R-:W-:-:S03]  /*13ad0*/  IMAD.WIDE R2, R0, 0x2, R12 ;  /* 0x0000000200027825 */ /* 0x002fc600078e020c */
[----:B------:R0:W-:Y:S04]  /*13ae0*/  STL [R1+0xf9c], R7 ;  /* 0x000f9c0701007387 */ /* 0x0001e80000100800 */
[----:B------:R-:W-:Y:S04]  /*13af0*/  STL [R1+0xfa8], R2 ;  /* 0x000fa80201007387 */ /* 0x000fe80000100800 */
[----:B------:R1:W-:Y:S01]  /*13b00*/  STL [R1+0xfa4], R3 ;  /* 0x000fa40301007387 */ /* 0x0003e20000100800 */
[----:B0-----:R-:W-:-:S03]  /*13b10*/  IMAD.WIDE R6, R9, 0x2, R12 ;  /* 0x0000000209067825 */ /* 0x001fc600078e020c */
[----:B------:R-:W-:Y:S04]  /*13b20*/  STL [R1+0xfb0], R4 ;  /* 0x000fb00401007387 */ /* 0x000fe80000100800 */
[----:B------:R-:W-:Y:S01]  /*13b30*/  STL [R1+0xfac], R5 ;  /* 0x000fac0501007387 */ /* 0x000fe20000100800 */
[----:B-1----:R-:W-:-:S03]  /*13b40*/  IMAD.WIDE R2, R9, 0x2, R10 ;  /* 0x0000000209027825 */ /* 0x002fc600078e020a */
[----:B------:R-:W-:Y:S04]  /*13b50*/  STL [R1+0xfb8], R6 ;  /* 0x000fb80601007387 */ /* 0x000fe80000100800 */
[----:B------:R-:W-:Y:S04]  /*13b60*/  STL [R1+0xfb4], R7 ;  /* 0x000fb40701007387 */ /* 0x000fe80000100800 */
[----:B------:R-:W-:Y:S04]  /*13b70*/  STL [R1+0xfc0], R2 ;  /* 0x000fc00201007387 */ /* 0x000fe80000100800 */
[----:B------:R0:W-:Y:S04]  /*13b80*/  STL [R1+0xfbc], R3 ;  /* 0x000fbc0301007387 */ /* 0x0001e80000100800 */
[----:B------:R-:W-:Y:S04]  /*13b90*/  STL [R1+0x7cc], RZ ;  /* 0x0007ccff01007387 */ /* 0x000fe80000100800 */
        /* <DEDUP_REMOVED lines=147> */
[----:B------:R-:W1:Y:S04]  /*144d0*/  S2R R8, SR_TID.X ;  /* 0x0000000000087919 */ /* 0x000e680000002100 */
        /* <DEDUP_REMOVED lines=20> */
[----:B------:R-:W-:Y:S01]  /*14620*/  STL [R1+0x61c], RZ ;  /* 0x00061cff01007387 */ /* 0x000fe20000100800 */
[----:B-1----:R-:W-:-:S03]  /*14630*/  LOP3.LUT R28, R8, 0x7f, RZ, 0xc0, !PT ;  /* 0x0000007f081c7812 */ /* 0x002fc600078ec0ff */
[----:B------:R-:W-:Y:S01]  /*14640*/  STL [R1+0x600], RZ ;  /* 0x000600ff01007387 */ /* 0x000fe20000100800 */
[----:B0-----:R-:W-:-:S03]  /*14650*/  IMAD.SHL.U32 R3, R8, 0x40, RZ ;  /* 0x0000004008037824 */ /* 0x001fc600078e00ff */
[----:B------:R-:W-:Y:S04]  /*14660*/  STL [R1+0x604], RZ ;  /* 0x000604ff01007387 */ /* 0x000fe80000100800 */
[----:B------:R-:W-:Y:S04]  /*14670*/  STL [R1+0x608], RZ ;  /* 0x000608ff01007387 */ /* 0x000fe80000100800 */
[----:B------:R-:W-:Y:S04]  /*14680*/  STL [R1+0x60c], RZ ;  /* 0x00060cff01007387 */ /* 0x000fe80000100800 */
[----:B------:R-:W2:Y:S01]  /*14690*/  LDL.LU R8, [R1+0x1ec] ;  /* 0x0001ec0001087983 */ /* 0x000ea20000300800 */
[----:B------:R-:W-:-:S03]  /*146a0*/  IMAD.SHL.U32 R4, R28, 0x2, RZ ;  /* 0x000000021c047824 */ /* 0x000fc600078e00ff */
[----:B------:R-:W-:Y:S04]  /*146b0*/  STL [R1+0x5f0], RZ ;  /* 0x0005f0ff01007387 */ /* 0x000fe80000100800 */
[----:B------:R-:W-:Y:S04]  /*146c0*/  STL [R1+0x5f4], RZ ;  /* 0x0005f4ff01007387 */ /* 0x000fe80000100800 */
[----:B------:R-:W-:Y:S04]  /*146d0*/  STL [R1+0x5f8], RZ ;  /* 0x0005f8ff01007387 */ /* 0x000fe80000100800 */
[----:B------:R-:W-:Y:S04]  /*146e0*/  STL [R1+0x5fc], RZ ;  /* 0x0005fcff01007387 */ /* 0x000fe80000100800 */
[----:B------:R-:W3:Y:S04]  /*146f0*/  LDL.LU R28, [R1+0x1f0] ;  /* 0x0001f000011c7983 */ /* 0x000ee80000300800 */
        /* <DEDUP_REMOVED lines=14> */
[----:B------:R-:W-:-:S03]  /*147e0*/  LOP3.LUT R3, R3, 0x800, RZ, 0xc0, !PT ;  /* 0x0000080003037812 */ /* 0x000fc600078ec0ff */
        /* <DEDUP_REMOVED lines=8> */
[----:B------:R3:W-:Y:S01]  /*14870*/  STL [R1+0x13e4], R3 ;  /* 0x0013e40301007387 */ /* 0x0007e20000100800 */
[----:B--2---:R-:W-:-:S05]  /*14880*/  SHF.R.S32.HI R5, RZ, 0x7, R8 ;  /* 0x00000007ff057819 */ /* 0x004fca0000011408 */
[----:B------:R-:W-:Y:S04]  /*14890*/  STL [R1+0x13e0], R5 ;  /* 0x0013e00501007387 */ /* 0x000fe80000100800 */
[----:B------:R-:W-:Y:S04]  /*148a0*/  STL [R1+0x5b8], RZ ;  /* 0x0005b8ff01007387 */ /* 0x000fe80000100800 */
[----:B------:R-:W-:Y:S01]  /*148b0*/  STL [R1+0x5bc], RZ ;  /* 0x0005bcff01007387 */ /* 0x000fe20000100800 */
[----:B---3--:R-:W-:-:S03]  /*148c0*/  LOP3.LUT R3, R28, R3, RZ, 0xfc, !PT ;  /* 0x000000031c037212 */ /* 0x008fc600078efcff */
[----:B------:R-:W-:Y:S04]  /*148d0*/  STL [R1+0x5a0], RZ ;  /* 0x0005a0ff01007387 */ /* 0x000fe80000100800 */
        /* <DEDUP_REMOVED lines=32> */
[----:B------:R-:W2:Y:S04]  /*14ae0*/  LDL R28, [R1+0x5d4] ;  /* 0x0005d400011c7983 */ /* 0x000ea80000100800 */
[----:B------:R1:W-:Y:S04]  /*14af0*/  STL [R1+0x520], RZ ;  /* 0x000520ff01007387 */ /* 0x0003e80000100800 */
[----:B------:R1:W-:Y:S04]  /*14b00*/  STL [R1+0x524], RZ ;  /* 0x000524ff01007387 */ /* 0x0003e80000100800 */
[----:B------:R1:W-:Y:S04]  /*14b10*/  STL [R1+0x528], RZ ;  /* 0x000528ff01007387 */ /* 0x0003e80000100800 */
[----:B------:R1:W-:Y:S01]  /*14b20*/  STL [R1+0x52c], RZ ;  /* 0x00052cff01007387 */ /* 0x0003e20000100800 */
[----:B------:R-:W-:-:S03]  /*14b30*/  IMAD.SHL.U32 R2, R9, 0x80, RZ ;  /* 0x0000008009027824 */ /* 0x000fc600078e00ff */
[----:B------:R1:W-:Y:S04]  /*14b40*/  STL [R1+0x500], RZ ;  /* 0x000500ff01007387 */ /* 0x0003e80000100800 */
[----:B------:R1:W-:Y:S04]  /*14b50*/  STL [R1+0x504], RZ ;  /* 0x000504ff01007387 */ /* 0x0003e80000100800 */
[----:B------:R1:W-:Y:S04]  /*14b60*/  STL [R1+0x508], RZ ;  /* 0x000508ff01007387 */ /* 0x0003e80000100800 */
[----:B------:R1:W-:Y:S04]  /*14b70*/  STL [R1+0x50c], RZ ;  /* 0x00050cff01007387 */ /* 0x0003e80000100800 */
[----:B------:R1:W-:Y:S01]  /*14b80*/  STL [R1+0x220], RZ ;  /* 0x000220ff01007387 */ /* 0x0003e20000100800 */
[----:B------:R-:W-:-:S03]  /*14b90*/  SHF.R.S32.HI R0, RZ, 0x1f, R2 ;  /* 0x0000001fff007819 */ /* 0x000fc60000011402 */
[----:B------:R1:W-:Y:S04]  /*14ba0*/  STL [R1+0x224], RZ ;  /* 0x000224ff01007387 */ /* 0x0003e80000100800 */
[----:B------:R1:W-:Y:S04]  /*14bb0*/  STL [R1+0x228], RZ ;  /* 0x000228ff01007387 */ /* 0x0003e80000100800 */
[----:B------:R1:W-:Y:S04]  /*14bc0*/  STL [R1+0x22c], RZ ;  /* 0x00022cff01007387 */ /* 0x0003e80000100800 */
[----:B------:R1:W-:Y:S01]  /*14bd0*/  STL [R1+0x330], RZ ;  /* 0x000330ff01007387 */ /* 0x0003e20000100800 */
[----:B------:R-:W-:-:S03]  /*14be0*/  SHF.L.U64.HI R0, R2, 0x1, R0 ;  /* 0x0000000102007819 */ /* 0x000fc60000010200 */
[----:B------:R1:W-:Y:S01]  /*14bf0*/  STL [R1+0x334], RZ ;  /* 0x000334ff01007387 */ /* 0x0003e20000100800 */
[----:B------:R-:W-:-:S03]  /*14c00*/  LOP3.LUT R2, R4, 0x30, RZ, 0x3c, !PT ;  /* 0x0000003004027812 */ /* 0x000fc600078e3cff */
[----:B------:R1:W-:Y:S01]  /*14c10*/  STL [R1+0x338], RZ ;  /* 0x000338ff01007387 */ /* 0x0003e20000100800 */
[----:B------:R-:W-:-:S03]  /*14c20*/  LOP3.LUT R2, R4, 0x60, RZ, 0x3c, !PT ;  /* 0x0000006004027812 */ /* 0x000fc600078e3cff */
[----:B------:R1:W-:Y:S04]  /*14c30*/  STL [R1+0x33c], RZ ;  /* 0x00033cff01007387 */ /* 0x0003e80000100800 */
[----:B------:R1:W-:Y:S01]  /*14c40*/  STL [R1+0x450], RZ ;  /* 0x000450ff01007387 */ /* 0x0003e20000100800 */
[----:B0-----:R-:W-:-:S03]  /*14c50*/  LOP3.LUT R3, R3, 0x40, RZ, 0x3c, !PT ;  /* 0x0000004003037812 */ /* 0x001fc600078e3cff */
[----:B------:R1:W-:Y:S04]  /*14c60*/  STL [R1+0x454], RZ ;  /* 0x000454ff01007387 */ /* 0x0003e80000100800 */
[----:B------:R1:W-:Y:S04]  /*14c70*/  STL [R1+0x458], RZ ;  /* 0x000458ff01007387 */ /* 0x0003e80000100800 */
[----:B------:R1:W-:Y:S04]  /*14c80*/  STL [R1+0x45c], RZ ;  /* 0x00045cff01007387 */ /* 0x0003e80000100800 */
[----:B------:R1:W-:Y:S04]  /*14c90*/  STL [R1+0x460], RZ ;  /* 0x000460ff01007387 */ /* 0x0003e80000100800 */
[----:B------:R1:W-:Y:S04]  /*14ca0*/  STL [R1+0x464], RZ ;  /* 0x000464ff01007387 */ /* 0x0003e80000100800 */
[----:B------:R1:W-:Y:S04]  /*14cb0*/  STL [R1+0x468], RZ ;  /* 0x000468ff01007387 */ /* 0x0003e80000100800 */
[----:B------:R1:W-:Y:S01]  /*14cc0*/  STL [R1+0x46c], RZ ;  /* 0x00046cff01007387 */ /* 0x0003e20000100800 */
[----:B------:R-:W-:-:S02]  /*14cd0*/  ULDC UR4, c[0x0][0x18c] ;  /* 0x0000630000047ab9 */ /* 0x000fc40000000800 */
[----:B------:R-:W-:Y:S01]  /*14ce0*/  USHF.L.U32 UR4, UR4, 0x7, URZ ;  /* 0x0000000704047899 */ /* 0x000fe2000800063f */
[C---:B------:R-:W-:Y:S02]  /*14cf0*/  LOP3.LUT R6, R4.reuse, 0x10, RZ, 0x3c, !PT ;  /* 0x0000001004067812 */ /* 0x040fe400078e3cff */
[C---:B------:R-:W-:Y:S01]  /*14d00*/  LOP3.LUT R5, R4.reuse, 0x20, RZ, 0x3c, !PT ;  /* 0x0000002004057812 */ /* 0x040fe200078e3cff */
[----:B------:R-:W-:Y:S01]  /*14d10*/  USHF.R.S32.HI UR5, URZ, 0x1f, UR4 ;  /* 0x0000001f3f057899 */ /* 0x000fe20008011404 */
[C---:B------:R-:W-:Y:S02]  /*14d20*/  LOP3.LUT R6, R4.reuse, 0x40, RZ, 0x3c, !PT ;  /* 0x0000004004067812 */ /* 0x040fe400078e3cff */
[C---:B------:R-:W-:Y:S02]  /*14d30*/  LOP3.LUT R5, R4.reuse, 0x50, RZ, 0x3c, !PT ;  /* 0x0000005004057812 */ /* 0x040fe400078e3cff */
[----:B------:R-:W-:Y:S01]  /*14d40*/  LOP3.LUT R4, R4, 0x70, RZ, 0x3c, !PT ;  /* 0x0000007004047812 */ /* 0x000fe200078e3cff */
[----:B------:R-:W-:-:S02]  /*14d50*/  USHF.L.U32 UR8, UR4, 0x1, URZ ;  /* 0x0000000104087899 */ /* 0x000fc4000800063f */
[----:B------:R-:W-:Y:S01]  /*14d60*/  USHF.L.U64.HI UR5, UR4, 0x1, UR5 ;  /* 0x0000000104057899 */ /* 0x000fe20008010205 */
[----:B--2---:R-:W-:-:S05]  /*14d70*/  LOP3.LUT R2, R28, 0x40, RZ, 0x3c, !PT ;  /* 0x000000401c027812 */ /* 0x004fca00078e3cff */
[----:B------:R1:W-:Y:S04]  /*14d80*/  STL [R1+0x13dc], R2 ;  /* 0x0013dc0201007387 */ /* 0x0003e80000100800 */
[----:B------:R1:W-:Y:S02]  /*14d90*/  STL [R1+0x770], R3 ;  /* 0x0007700301007387 */ /* 0x0003e40000100800 */
.L_x_3:
[----:B------:R-:W2:Y:S04]  /*14da0*/  LDL.64 R4, [R1+0x5e8] ;  /* 0x0005e80001047983 */ /* 0x000ea80000100a00 */
        /* <DEDUP_REMOVED lines=188> */
[----:B-----5:R-:W-:Y:S04]  /*15970*/  STL [R1+0x39c4], R29 ;  /* 0x0039c41d01007387 */ /* 0x020fe80000100800 */
        /* <DEDUP_REMOVED lines=22> */
[----:B0-----:R0:W-:Y:S04]  /*15ae0*/  STL [R1+0x1760], R0 ;  /* 0x0017600001007387 */ /* 0x0011e80000100800 */
[----:B0-----:R-:W3:Y:S01]  /*15af0*/  LDL.LU R0, [R1+0x7cc] ;  /* 0x0007cc0001007983 */ /* 0x001ee20000300800 */
[----:B-1----:R-:W-:Y:S01]  /*15b00*/  IMAD.MOV.U32 R2, RZ, RZ, -0x80 ;  /* 0xffffff80ff027424 */ /* 0x002fe200078e00ff */
[----:B------:R-:W-:-:S02]  /*15b10*/  PRMT R15, RZ, 0x7610, R15 ;  /* 0x00007610ff0f7816 */ /* 0x000fc4000000000f */
[----:B------:R-:W-:Y:S01]  /*15b20*/  PRMT R14, RZ, 0x7610, R14 ;  /* 0x00007610ff0e7816 */ /* 0x000fe2000000000e */
[----:B---3--:R-:W-:Y:S01]  /*15b30*/  IMAD R2, R0, R2, c[0x0][0x180] ;  /* 0x0000600000027624 */ /* 0x008fe200078e0202 */
[----:B------:R-:W-:Y:S04]  /*15b40*/  STL [R1+0x1764], R0 ;  /* 0x0017640001007387 */ /* 0x000fe80000100800 */
[C---:B------:R-:W-:Y:S01]  /*15b50*/  ISETP.GT.AND P0, PT, R2.reuse, RZ, PT ;  /* 0x000000ff0200720c */ /* 0x040fe20003f04270 */
[----:B------:R-:W-:Y:S01]  /*15b60*/  STL [R1+0x3734], R0 ;  /* 0x0037340001007387 */ /* 0x000fe20000100800 */
[----:B------:R-:W-:-:S03]  /*15b70*/  ISETP.GT.AND P1, PT, R2, 0x1, PT ;  /* 0x000000010200780c */ /* 0x000fc60003f24270 */
[----:B------:R-:W-:Y:S04]  /*15b80*/  STL [R1+0x3738], R0 ;  /* 0x0037380001007387 */ /* 0x000fe80000100800 */
[----:B------:R-:W-:Y:S04]  /*15b90*/  STL [R1+0x373c], R0 ;  /* 0x00373c0001007387 */ /* 0x000fe80000100800 */
[----:B--2---:R-:W2:Y:S04]  /*15ba0*/  @P0 LDG.E.U16 R15, [R4.64] ;  /* 0x00000006040f0981 */ /* 0x004ea8000c1e1500 */
        /* <DEDUP_REMOVED lines=45> */
[----:B--2---:R0:W-:Y:S04]  /*15e80*/  STL [R1+0x3f8], R15 ;  /* 0x0003f80f01007387 */ /* 0x0041e80000100800 */
[----:B0-----:R-:W2:Y:S04]  /*15e90*/  LDL.LU R15, [R1+0x3cb4] ;  /* 0x003cb400010f7983 */ /* 0x001ea80000300800 */
[----:B------:R-:W3:Y:S04]  /*15ea0*/  LDL.64 R4, [R1+0x5e0] ;  /* 0x0005e00001047983 */ /* 0x000ee80000100a00 */
[----:B---3--:R-:W3:Y:S04]  /*15eb0*/  @P0 LDG.E.U16 R14, [R4.64] ;  /* 0x00000006040e0981 */ /* 0x008ee8000c1e1500 */
[----:B---3--:R0:W-:Y:S04]  /*15ec0*/  STL [R1+0x3f4], R14 ;  /* 0x0003f40e01007387 */ /* 0x0081e80000100800 */
[----:B0-----:R-:W3:Y:S04]  /*15ed0*/  LDL.LU R14, [R1+0x3cb0] ;  /* 0x003cb000010e7983 */ /* 0x001ee80000300800 */
[----:B------:R-:W4:Y:S04]  /*15ee0*/  LDL R4, [R1+0xfbc] ;  /* 0x000fbc0001047983 */ /* 0x000f280000100800 */
[----:B------:R-:W4:Y:S01]  /*15ef0*/  LDL R5, [R1+0xfc0] ;  /* 0x000fc00001057983 */ /* 0x000f220000100800 */
[----:B--2---:R-:W-:-:S02]  /*15f00*/  PRMT R15, RZ, 0x7610, R15 ;  /* 0x00007610ff0f7816 */ /* 0x004fc4000000000f */
[----:B----4-:R-:W-:-:S04]  /*15f10*/  @P1 LOP3.LUT R5, R5, R4, RZ, 0x3c, !PT ;  /* 0x0000000405051212 */ /* 0x010fc800078e3cff */
[----:B------:R-:W-:-:S04]  /*15f20*/  @P1 LOP3.LUT R4, R5, R4, RZ, 0x3c, !PT ;  /* 0x0000000405041212 */ /* 0x000fc800078e3cff */
[----:B------:R-:W-:-:S05]  /*15f30*/  @P1 LOP3.LUT R5, R5, R4, RZ, 0x3c, !PT ;  /* 0x0000000405051212 */ /* 0x000fca00078e3cff */
[----:B------:R-:W2:Y:S04]  /*15f40*/  @P1 LDG.E.U16 R15, [R4.64] ;  /* 0x00000006040f1981 */ /* 0x000ea8000c1e1500 */
[----:B--2---:R0:W-:Y:S04]  /*15f50*/  STL [R1+0x3f0], R15 ;  /* 0x0003f00f01007387 */ /* 0x0041e80000100800 */
[----:B0-----:R-:W2:Y:S04]  /*15f60*/  LDL.LU R15, [R1+0x3cac] ;  /* 0x003cac00010f7983 */ /* 0x001ea80000300800 */
[----:B------:R-:W4:Y:S04]  /*15f70*/  LDL R4, [R1+0xfb4] ;  /* 0x000fb40001047983 */ /* 0x000f280000100800 */
[----:B------:R-:W4:Y:S01]  /*15f80*/  LDL R5, [R1+0xfb8] ;  /* 0x000fb80001057983 */ /* 0x000f220000100800 */
[----:B---3--:R-:W-:-:S02]  /*15f90*/  PRMT R14, RZ, 0x7610, R14 ;  /* 0x00007610ff0e7816 */ /* 0x008fc4000000000e */
[----:B----4-:R-:W-:-:S04]  /*15fa0*/  @P1 LOP3.LUT R5, R5, R4, RZ, 0x3c, !PT ;  /* 0x0000000405051212 */ /* 0x010fc800078e3cff */
[----:B------:R-:W-:-:S04]  /*15fb0*/  @P1 LOP3.LUT R4, R5, R4, RZ, 0x3c, !PT ;  /* 0x0000000405041212 */ /* 0x000fc800078e3cff */
[----:B------:R-:W-:-:S05]  /*15fc0*/  @P1 LOP3.LUT R5, R5, R4, RZ, 0x3c, !PT ;  /* 0x0000000405051212 */ /* 0x000fca00078e3cff */
[----:B------:R-:W3:Y:S01]  /*15fd0*/  @P1 LDG.E.U16 R14, [R4.64] ;  /* 0x00000006040e1981 */ /* 0x000ee2000c1e1500 */
[----:B------:R-:W-:-:S03]  /*15fe0*/  ISETP.GT.AND P2, PT, R2, 0x2, PT ;  /* 0x000000020200780c */ /* 0x000fc60003f44270 */
        /* <DEDUP_REMOVED lines=545> */
[----:B------:R-:W-:-:S02]  /*18200*/  PRMT R0, RZ, 0x7610, R0 ;  /* 0x00007610ff007816 */ /* 0x000fc40000000000 */
[----:B----4-:R-:W-:-:S04]  /*18210*/  @P0 LOP3.LUT R5, R5, R4, RZ, 0x3c, !PT ;  /* 0x0000000405050212 */ /* 0x010fc800078e3cff */
[----:B------:R-:W-:-:S04]  /*18220*/  @P0 LOP3.LUT R4, R5, R4, RZ, 0x3c, !PT ;  /* 0x0000000405040212 */ /* 0x000fc800078e3cff */
[----:B------:R-:W-:-:S05]  /*18230*/  @P0 LOP3.LUT R5, R5, R4, RZ, 0x3c, !PT ;  /* 0x0000000405050212 */ /* 0x000fca00078e3cff */
[----:B------:R0:W4:Y:S04]  /*18240*/  @P0 LDG.E.U16 R0, [R4.64] ;  /* 0x0000000604000981 */ /* 0x000128000c1e1500 */
[----:B0-----:R-:W2:Y:S04]  /*18250*/  LDL R4, [R1+0xddc] ;  /* 0x000ddc0001047983 */ /* 0x001ea80000100800 */
[----:B------:R-:W2:Y:S01]  /*18260*/  LDL R5, [R1+0xde0] ;  /* 0x000de00001057983 */ /* 0x000ea20000100800 */
[----:B------:R-:W-:Y:S02]  /*18270*/  ISETP.GT.AND P1, PT, R2, 0x1f, PT ;  /* 0x0000001f0200780c */ /* 0x000fe40003f24270 */
[----:B---3--:R-:W-:-:S11]  /*18280*/  PRMT R14, RZ, 0x7610, R14 ;  /* 0x00007610ff0e7816 */ /* 0x008fd6000000000e */
[----:B--2---:R-:W-:-:S04]  /*18290*/  @P1 LOP3.LUT R5, R5, R4, RZ, 0x3c, !PT ;  /* 0x0000000405051212 */ /* 0x004fc800078e3cff */
[----:B------:R-:W-:-:S04]  /*182a0*/  @P1 LOP3.LUT R4, R5, R4, RZ, 0x3c, !PT ;  /* 0x0000000405041212 */ /* 0x000fc800078e3cff */
[----:B------:R-:W-:-:S05]  /*182b0*/  @P1 LOP3.LUT R5, R5, R4, RZ, 0x3c, !PT ;  /* 0x0000000405051212 */ /* 0x000fca00078e3cff */
[----:B------:R-:W2:Y:S04]  /*182c0*/  @P1 LDG.E.U16 R14, [R4.64] ;  /* 0x00000006040e1981 */ /* 0x000ea8000c1e1500 */
[----:B----4-:R-:W-:Y:S04]  /*182d0*/  STL [R1+0x38a0], R0 ;  /* 0x0038a00001007387 */ /* 0x010fe80000100800 */
[----:B--2---:R0:W-:Y:S04]  /*182e0*/  STL [R1+0x7a4], R14 ;  /* 0x0007a40e01007387 */ /* 0x0041e80000100800 */
[----:B0-----:R-:W2:Y:S04]  /*182f0*/  LDL.LU R14, [R1+0x3bc0] ;  /* 0x003bc000010e7983 */ /* 0x001ea80000300800 */
[----:B------:R-:W3:Y:S04]  /*18300*/  LDL R4, [R1+0xdd4] ;  /* 0x000dd40001047983 */ /* 0x000ee80000100800 */
[----:B------:R-:W3:Y:S01]  /*18310*/  LDL R5, [R1+0xdd8] ;  /* 0x000dd80001057983 */ /* 0x000ee20000100800 */
[----:B------:R-:W-:-:S02]  /*18320*/  PRMT R15, RZ, 0x7610, R15 ;  /* 0x00007610ff0f7816 */ /* 0x000fc4000000000f */
[----:B---3--:R-:W-:-:S04]  /*18330*/  @P1 LOP3.LUT R5, R5, R4, RZ, 0x3c, !PT ;  /* 0x0000000405051212 */ /* 0x008fc800078e3cff */
        /* <DEDUP_REMOVED lines=262> */
[----:B---3--:R-:W-:Y:S02]  /*193a0*/  PRMT R15, RZ, 0x7610, R15 ;  /* 0x00007610ff0f7816 */ /* 0x008fe4000000000f */
[----:B--2---:R-:W-:-:S04]  /*193b0*/  @P0 LOP3.LUT R5, R5, R4, RZ, 0x3c, !PT ;  /* 0x0000000405050212 */ /* 0x004fc800078e3cff */
[----:B------:R-:W-:-:S04]  /*193c0*/  @P0 LOP3.LUT R4, R5, R4, RZ, 0x3c, !PT ;  /* 0x0000000405040212 */ /* 0x000fc800078e3cff */
[----:B------:R-:W-:-:S05]  /*193d0*/  @P0 LOP3.LUT R5, R5, R4, RZ, 0x3c, !PT ;  /* 0x0000000405050212 */ /* 0x000fca00078e3cff */
[----:B------:R-:W2:Y:S04]  /*193e0*/  @P0 LDG.E.U16 R15, [R4.64] ;  /* 0x00000006040f0981 */ /* 0x000ea8000c1e1500 */
[----:B----4-:R-:W-:Y:S01]  /*193f0*/  STL [R1+0x38fc], R0 ;  /* 0x0038fc0001007387 */ /* 0x010fe20000100800 */
[----:B------:R-:W-:-:S03]  /*19400*/  ISETP.GT.AND P1, PT, R2, 0x2e, PT ;  /* 0x0000002e0200780c */ /* 0x000fc60003f24270 */
        /* <DEDUP_REMOVED lines=8> */
[----:B------:R-:W3:Y:S04]  /*19490*/  @P1 LDG.E.U16 R14, [R4.64] ;  /* 0x00000006040e1981 */ /* 0x000ee8000c1e1500 */
        /* <DEDUP_REMOVED lines=8> */
[----:B------:R-:W2:Y:S01]  /*19520*/  @P1 LDG.E.U16 R15, [R4.64] ;  /* 0x00000006040f1981 */ /* 0x000ea2000c1e1500 */
[----:B------:R-:W-:-:S03]  /*19530*/  ISETP.GT.AND P2, PT, R2, 0x2f, PT ;  /* 0x0000002f0200780c */ /* 0x000fc60003f44270 */
        /* <DEDUP_REMOVED lines=618> */
[----:B0-----:R-:W3:Y:S01]  /*1bbe0*/  LDL.LU R14, [R1+0x3a44] ;  /* 0x003a4400010e7983 */ /* 0x001ee20000300800 */
[----:B------:R-:W4:Y:S02]  /*1bbf0*/  LDL R4, [R1+0xad4] ;  /* 0x000ad40001047983 */ /* 0x000f240000100800 */
        /* <DEDUP_REMOVED lines=8> */
[----:B0-----:R-:W2:Y:S01]  /*1bc80*/  LDL.LU R15, [R1+0x3a40] ;  /* 0x003a4000010f7983 */ /* 0x001ea20000300800 */
[----:B------:R-:W4:Y:S02]  /*1bc90*/  LDL R4, [R1+0xacc] ;  /* 0x000acc0001047983 */ /* 0x000f240000100800 */
[----:B------:R-:W4:Y:S01]  /*1bca0*/  LDL R5, [R1+0xad0] ;  /* 0x000ad00001057983 */ /* 0x000f220000100800 */
[----:B---3--:R-:W-:Y:S02]  /*1bcb0*/  PRMT R14, RZ, 0x7610, R14 ;  /* 0x00007610ff0e7816 */ /* 0x008fe4000000000e */
        /* <DEDUP_REMOVED lines=131> */
[----:B------:R-:W4:Y:S03]  /*1c4f0*/  LDL R5, [R1+0xa60] ;  /* 0x000a600001057983 */ /* 0x000f260000100800 */
[----:B----4-:R-:W-:-:S02]  /*1c500*/  @P0 LOP3.LUT R5, R5, R4, RZ, 0x3c, !PT ;  /* 0x0000000405050212 */ /* 0x010fc400078e3cff */
[----:B--2---:R-:W-:Y:S02]  /*1c510*/  PRMT R15, RZ, 0x7610, R15 ;  /* 0x00007610ff0f7816 */ /* 0x004fe4000000000f */
[----:B------:R-:W-:-:S04]  /*1c520*/  @P0 LOP3.LUT R4, R5, R4, RZ, 0x3c, !PT ;  /* 0x0000000405040212 */ /* 0x000fc800078e3cff */
[----:B------:R-:W-:-:S05]  /*1c530*/  @P0 LOP3.LUT R5, R5, R4, RZ, 0x3c, !PT ;  /* 0x0000000405050212 */ /* 0x000fca00078e3cff */
[----:B------:R-:W2:Y:S04]  /*1c540*/  @P0 LDG.E.U16 R15, [R4.64] ;  /* 0x00000006040f0981 */ /* 0x000ea8000c1e1500 */
[----:B--2---:R0:W-:Y:S04]  /*1c550*/  STL [R1+0x410], R15 ;  /* 0x0004100f01007387 */ /* 0x0041e80000100800 */
[----:B0-----:R-:W2:Y:S01]  /*1c560*/  LDL.LU R15, [R1+0x3a04] ;  /* 0x003a0400010f7983 */ /* 0x001ea20000300800 */
[----:B------:R-:W4:Y:S02]  /*1c570*/  LDL R4, [R1+0xa54] ;  /* 0x000a540001047983 */ /* 0x000f240000100800 */
[----:B------:R-:W4:Y:S02]  /*1c580*/  LDL R5, [R1+0xa58] ;  /* 0x000a580001057983 */ /* 0x000f240000100800 */
[----:B----4-:R-:W-:-:S02]  /*1c590*/  @P0 LOP3.LUT R5, R5, R4, RZ, 0x3c, !PT ;  /* 0x0000000405050212 */ /* 0x010fc400078e3cff */
[----:B--2---:R-:W-:Y:S02]  /*1c5a0*/  PRMT R15, RZ, 0x7610, R15 ;  /* 0x00007610ff0f7816 */ /* 0x004fe4000000000f */
        /* <DEDUP_REMOVED lines=138> */
[----:B0-----:R-:W3:Y:S01]  /*1ce50*/  LDL.LU R14, [R1+0x39c8] ;  /* 0x0039c800010e7983 */ /* 0x001ee20000300800 */
[----:B------:R-:W4:Y:S02]  /*1ce60*/  LDL R4, [R1+0x9dc] ;  /* 0x0009dc0001047983 */ /* 0x000f240000100800 */
[----:B------:R-:W4:Y:S01]  /*1ce70*/  LDL R5, [R1+0x9e0] ;  /* 0x0009e00001057983 */ /* 0x000f220000100800 */
[----:B------:R-:W-:Y:S02]  /*1ce80*/  PRMT R29, RZ, 0x7610, R29 ;  /* 0x00007610ff1d7816 */ /* 0x000fe4000000001d */
[----:B----4-:R-:W-:-:S04]  /*1ce90*/  @P0 LOP3.LUT R5, R5, R4, RZ, 0x3c, !PT ;  /* 0x0000000405050212 */ /* 0x010fc800078e3cff */
[----:B------:R-:W-:-:S04]  /*1cea0*/  @P0 LOP3.LUT R4, R5, R4, RZ, 0x3c, !PT ;  /* 0x0000000405040212 */ /* 0x000fc800078e3cff */
[----:B------:R-:W-:-:S05]  /*1ceb0*/  @P0 LOP3.LUT R5, R5, R4, RZ, 0x3c, !PT ;  /* 0x0000000405050212 */ /* 0x000fca00078e3cff */
[----:B------:R-:W4:Y:S04]  /*1cec0*/  @P0 LDG.E.U16 R29, [R4.64] ;  /* 0x00000006041d0981 */ /* 0x000f28000c1e1500 */
[----:B----4-:R0:W-:Y:S04]  /*1ced0*/  STL [R1+0x400], R29 ;  /* 0x0004001d01007387 */ /* 0x0101e80000100800 */
[----:B0-----:R-:W4:Y:S01]  /*1cee0*/  LDL.LU R29, [R1+0x39c4] ;  /* 0x0039c400011d7983 */ /* 0x001f220000300800 */
[----:B------:R-:W2:Y:S02]  /*1cef0*/  LDL R4, [R1+0x9d4] ;  /* 0x0009d40001047983 */ /* 0x000ea40000100800 */
[----:B------:R-:W2:Y:S01]  /*1cf00*/  LDL R5, [R1+0x9d8] ;  /* 0x0009d80001057983 */ /* 0x000ea20000100800 */
[----:B------:R-:W-:-:S02]  /*1cf10*/  PRMT R28, RZ, 0x7610, R28 ;  /* 0x00007610ff1c7816 */ /* 0x000fc4000000001c */
[----:B--2---:R-:W-:-:S04]  /*1cf20*/  @P0 LOP3.LUT R5, R5, R4, RZ, 0x3c, !PT ;  /* 0x0000000405050212 */ /* 0x004fc800078e3cff */
[----:B------:R-:W-:-:S04]  /*1cf30*/  @P0 LOP3.LUT R4, R5, R4, RZ, 0x3c, !PT ;  /* 0x0000000405040212 */ /* 0x000fc800078e3cff */
[----:B------:R-:W-:-:S05]  /*1cf40*/  @P0 LOP3.LUT R5, R5, R4, RZ, 0x3c, !PT ;  /* 0x0000000405050212 */ /* 0x000fca00078e3cff */
[----:B------:R-:W2:Y:S01]  /*1cf50*/  @P0 LDG.E.U16 R28, [R4.64] ;  /* 0x00000006041c0981 */ /* 0x000ea2000c1e1500 */
[----:B------:R-:W-:-:S03]  /*1cf60*/  ISETP.GT.AND P1, PT, R2, 0x60, PT ;  /* 0x000000600200780c */ /* 0x000fc60003f24270 */
[----:B--2---:R0:W-:Y:S04]  /*1cf70*/  STL [R1+0x3fc], R28 ;  /* 0x0003fc1c01007387 */ /* 0x0041e80000100800 */
[----:B0-----:R-:W2:Y:S01]  /*1cf80*/  LDL.LU R28, [R1+0x39c0] ;  /* 0x0039c000011c7983 */ /* 0x001ea20000300800 */
[----:B------:R-:W2:Y:S02]  /*1cf90*/  LDL R4, [R1+0x9cc] ;  /* 0x0009cc0001047983 */ /* 0x000ea40000100800 */
[----:B------:R-:W2:Y:S01]  /*1cfa0*/  LDL R5, [R1+0x9d0] ;  /* 0x0009d00001057983 */ /* 0x000ea20000100800 */
[----:B------:R-:W-:Y:S02]  /*1cfb0*/  PRMT R16, RZ, 0x7610, R16 ;  /* 0x00007610ff107816 */ /* 0x000fe40000000010 */
[----:B--2---:R-:W-:-:S04]  /*1cfc0*/  @P1 LOP3.LUT R5, R5, R4, RZ, 0x3c, !PT ;  /* 0x0000000405051212 */ /* 0x004fc800078e3cff */
[----:B------:R-:W-:-:S04]  /*1cfd0*/  @P1 LOP3.LUT R4, R5, R4, RZ, 0x3c, !PT ;  /* 0x0000000405041212 */ /* 0x000fc800078e3cff */
[----:B------:R-:W-:-:S05]  /*1cfe0*/  @P1 LOP3.LUT R5, R5, R4, RZ, 0x3c, !PT ;  /* 0x0000000405051212 */ /* 0x000fca00078e3cff */
[----:B------:R-:W2:Y:S04]  /*1cff0*/  @P1 LDG.E.U16 R16, [R4.64] ;  /* 0x0000000604101981 */ /* 0x000ea8000c1e1500 */
[----:B--2---:R0:W-:Y:S04]  /*1d000*/  STL [R1+0x58], R16 ;  /* 0x0000581001007387 */ /* 0x0041e80000100800 */
[----:B0-----:R-:W2:Y:S01]  /*1d010*/  LDL.LU R16, [R1+0x39bc] ;  /* 0x0039bc0001107983 */ /* 0x001ea20000300800 */
        /* <DEDUP_REMOVED lines=101> */
[----:B------:R0:W2:Y:S04]  /*1d670*/  @P2 LDG.E.U16 R15, [R4.64] ;  /* 0x00000006040f2981 */ /* 0x0000a8000c1e1500 */
[----:B0-----:R-:W2:Y:S04]  /*1d680*/  LDL R4, [R1+0x96c] ;  /* 0x00096c0001047983 */ /* 0x001ea80000100800 */
[----:B------:R-:W2:Y:S01]  /*1d690*/  LDL R5, [R1+0x970] ;  /* 0x0009700001057983 */ /* 0x000ea20000100800 */
[----:B------:R-:W-:Y:S02]  /*1d6a0*/  ISETP.GT.AND P0, PT, R2, 0x66, PT ;  /* 0x000000660200780c */ /* 0x000fe40003f04270 */
[----:B------:R-:W-:-:S11]  /*1d6b0*/  PRMT R21, RZ, 0x7610, R21 ;  /* 0x00007610ff157816 */ /* 0x000fd60000000015 */
[----:B--2---:R-:W-:-:S04]  /*1d6c0*/  @P0 LOP3.LUT R5, R5, R4, RZ, 0x3c, !PT ;  /* 0x0000000405050212 */ /* 0x004fc800078e3cff */
[----:B------:R-:W-:-:S04]  /*1d6d0*/  @P0 LOP3.LUT R4, R5, R4, RZ, 0x3c, !PT ;  /* 0x0000000405040212 */ /* 0x000fc800078e3cff */
[----:B------:R-:W-:-:S05]  /*1d6e0*/  @P0 LOP3.LUT R5, R5, R4, RZ, 0x3c, !PT ;  /* 0x0000000405050212 */ /* 0x000fca00078e3cff */
[----:B------:R-:W2:Y:S04]  /*1d6f0*/  @P0 LDG.E.U16 R21, [R4.64] ;  /* 0x0000000604150981 */ /* 0x000ea8000c1e1500 */
[----:B------:R0:W-:Y:S04]  /*1d700*/  STL [R1+0x2c], R15 ;  /* 0x00002c0f01007387 */ /* 0x0001e80000100800 */
[----:B0-----:R-:W3:Y:S04]  /*1d710*/  LDL R15, [R1+0x938] ;  /* 0x00093800010f7983 */ /* 0x001ee80000100800 */
[----:B--2---:R0:W-:Y:S04]  /*1d720*/  STL [R1+0x3c0], R21 ;  /* 0x0003c01501007387 */ /* 0x0041e80000100800 */
[----:B0-----:R-:W2:Y:S01]  /*1d730*/  LDL.LU R21, [R1+0x3990] ;  /* 0x0039900001157983 */ /* 0x001ea20000300800 */
[----:B------:R-:W2:Y:S02]  /*1d740*/  LDL R4, [R1+0x94c] ;  /* 0x00094c0001047983 */ /* 0x000ea40000100800 */
[----:B------:R-:W2:Y:S01]  /*1d750*/  LDL R5, [R1+0x950] ;  /* 0x0009500001057983 */ /* 0x000ea20000100800 */
[----:B------:R-:W-:-:S02]  /*1d760*/  ISETP.GT.AND P1, PT, R2, 0x68, PT ;  /* 0x000000680200780c */ /* 0x000fc40003f24270 */
[----:B------:R-:W-:-:S11]  /*1d770*/  PRMT R8, RZ, 0x7610, R8 ;  /* 0x00007610ff087816 */ /* 0x000fd60000000008 */
        /* <DEDUP_REMOVED lines=22> */
[----:B------:R-:W2:Y:S01]  /*1d8e0*/  @P2 LDG.E.U16 R24, [R4.64] ;  /* 0x0000000604182981 */ /* 0x000ea2000c1e1500 */
[----:B------:R-:W-:-:S03]  /*1d8f0*/  PRMT R20, RZ, 0x7610, R20 ;  /* 0x00007610ff147816 */ /* 0x000fc60000000014 */
[----:B--2---:R0:W-:Y:S04]  /*1d900*/  STL [R1+0x20], R24 ;  /* 0x0000201801007387 */ /* 0x0041e80000100800 */
[----:B0-----:R-:W2:Y:S01]  /*1d910*/  LDL.LU R24, [R1+0x3984] ;  /* 0x0039840001187983 */ /* 0x001ea20000300800 */
[----:B------:R-:W2:Y:S02]  /*1d920*/  LDL R5, [R1+0x934] ;  /* 0x0009340001057983 */ /* 0x000ea40000100800 */
[----:B---3--:R-:W-:Y:S02]  /*1d930*/  @P2 IMAD.MOV.U32 R4, RZ, RZ, R15 ;  /* 0x000000ffff042224 */ /* 0x008fe400078e000f */
[----:B------:R-:W3:Y:S04]  /*1d940*/  LDL R15, [R1+0x910] ;  /* 0x00091000010f7983 */ /* 0x000ee80000100800 */
[----:B--2---:R-:W2:Y:S01]  /*1d950*/  @P2 LDG.E.U16 R20, [R4.64] ;  /* 0x0000000604142981 */ /* 0x004ea2000c1e1500 */
        /* <DEDUP_REMOVED lines=38> */
[----:B------:R-:W-:Y:S02]  /*1dbc0*/  ISETP.GT.AND P1, PT, R2, 0x6c, PT ;  /* 0x0000006c0200780c */ /* 0x000fe40003f24270 */
[----:B------:R-:W-:Y:S01]  /*1dbd0*/  PRMT R14, RZ, 0x7610, R14 ;  /* 0x00007610ff0e7816 */ /* 0x000fe2000000000e */
[----:B--2---:R0:W-:Y:S04]  /*1dbe0*/  STL [R1+0xc], R17 ;  /* 0x00000c1101007387 */ /* 0x0041e80000100800 */
[----:B0-----:R-:W2:Y:S01]  /*1dbf0*/  LDL.LU R17, [R1+0x3970] ;  /* 0x0039700001117983 */ /* 0x001ea20000300800 */
[----:B------:R-:W2:Y:S05]  /*1dc00*/  LDL R5, [R1+0x90c] ;  /* 0x00090c0001057983 */ /* 0x000eaa0000100800 */
[----:B---3--:R-:W-:Y:S01]  /*1dc10*/  @P1 IMAD.MOV.U32 R4, RZ, RZ, R15 ;  /* 0x000000ffff041224 */ /* 0x008fe200078e000f */
[----:B------:R-:W-:Y:S01]  /*1dc20*/  PRMT R0, RZ, 0x7610, R0 ;  /* 0x00007610ff007816 */ /* 0x000fe20000000000 */
[----:B------:R-:W3:Y:S04]  /*1dc30*/  LDL R15, [R1+0x84c] ;  /* 0x00084c00010f7983 */ /* 0x000ee80000100800 */
[----:B--2---:R0:W2:Y:S04]  /*1dc40*/  @P1 LDG.E.U16 R14, [R4.64] ;  /* 0x00000006040e1981 */ /* 0x0040a8000c1e1500 */
[----:B0-----:R-:W2:Y:S04]  /*1dc50*/  LDL R4, [R1+0x904] ;  /* 0x0009040001047983 */ /* 0x001ea80000100800 */
[----:B------:R-:W2:Y:S02]  /*1dc60*/  LDL R5, [R1+0x908] ;  /* 0x0009080001057983 */ /* 0x000ea40000100800 */
[----:B--2---:R-:W-:-:S04]  /*1dc70*/  @P1 LOP3.LUT R5, R5, R4, RZ, 0x3c, !PT ;  /* 0x0000000405051212 */ /* 0x004fc800078e3cff */
[----:B------:R-:W-:-:S04]  /*1dc80*/  @P1 LOP3.LUT R4, R5, R4, RZ, 0x3c, !PT ;  /* 0x0000000405041212 */ /* 0x000fc800078e3cff */
[----:B------:R-:W-:Y:S01]  /*1dc90*/  @P1 LOP3.LUT R5, R5, R4, RZ, 0x3c, !PT ;  /* 0x0000000405051212 */ /* 0x000fe200078e3cff */
[----:B------:R0:W-:Y:S04]  /*1dca0*/  STL [R1+0x8], R14 ;  /* 0x0000080e01007387 */ /* 0x0001e80000100800 */
[----:B------:R1:W2:Y:S01]  /*1dcb0*/  @P1 LDG.E.U16 R0, [R4.64] ;  /* 0x0000000604001981 */ /* 0x0002a2000c1e1500 */
[----:B------:R-:W-:Y:S02]  /*1dcc0*/  ISETP.GT.AND P2, PT, R2, 0x70, PT ;  /* 0x000000700200780c */ /* 0x000fe40003f44270 */
[----:B----4-:R-:W-:Y:S01]  /*1dcd0*/  PRMT R29, RZ, 0x7610, R29 ;  /* 0x00007610ff1d7816 */ /* 0x010fe2000000001d */
[----:B0-----:R-:W4:Y:S04]  /*1dce0*/  LDL R14, [R1+0x850] ;  /* 0x00085000010e7983 */ /* 0x001f280000100800 */
[----:B-1----:R-:W2:Y:S04]  /*1dcf0*/  LDL R4, [R1+0x8cc] ;  /* 0x0008cc0001047983 */ /* 0x002ea80000100800 */
[----:B------:R-:W2:Y:S02]  /*1dd00*/  LDL R5, [R1+0x8d0] ;  /* 0x0008d00001057983 */ /* 0x000ea40000100800 */
[----:B--2---:R-:W-:-:S04]  /*1dd10*/  @P2 LOP3.LUT R5, R5, R4, RZ, 0x3c, !PT ;  /* 0x0000000405052212 */ /* 0x004fc800078e3cff */
[----:B------:R-:W-:-:S04]  /*1dd20*/  @P2 LOP3.LUT R4, R5, R4, RZ, 0x3c, !PT ;  /* 0x0000000405042212 */ /* 0x000fc800078e3cff */
[----:B------:R-:W-:Y:S01]  /*1dd30*/  @P2 LOP3.LUT R5, R5, R4, RZ, 0x3c, !PT ;  /* 0x0000000405052212 */ /* 0x000fe200078e3cff */
[----:B------:R-:W-:Y:S04]  /*1dd40*/  STL [R1+0x3900], R0 ;  /* 0x0039000001007387 */ /* 0x000fe80000100800 */
[----:B------:R0:W2:Y:S04]  /*1dd50*/  @P2 LDG.E.U16 R29, [R4.64] ;  /* 0x00000006041d2981 */ /* 0x0000a8000c1e1500 */
[----:B0-----:R-:W2:Y:S04]  /*1dd60*/  LDL R4, [R1+0x8c4] ;  /* 0x0008c40001047983 */ /* 0x001ea80000100800 */
[----:B------:R-:W2:Y:S01]  /*1dd70*/  LDL R5, [R1+0x8c8] ;  /* 0x0008c80001057983 */ /* 0x000ea20000100800 */
[----:B------:R-:W-:-:S02]  /*1dd80*/  PRMT R28, RZ, 0x7610, R28 ;  /* 0x00007610ff1c7816 */ /* 0x000fc4000000001c */
[----:B------:R-:W-:Y:S02]  /*1dd90*/  ISETP.GT.AND P3, PT, R2, 0x78, PT ;  /* 0x000000780200780c */ /* 0x000fe40003f64270 */
[----:B--2---:R-:W-:-:S04]  /*1dda0*/  @P2 LOP3.LUT R5, R5, R4, RZ, 0x3c, !PT ;  /* 0x0000000405052212 */ /* 0x004fc800078e3cff */
[----:B------:R-:W-:-:S04]  /*1ddb0*/  @P2 LOP3.LUT R4, R5, R4, RZ, 0x3c, !PT ;  /* 0x0000000405042212 */ /* 0x000fc800078e3cff */
[----:B------:R-:W-:-:S05]  /*1ddc0*/  @P2 LOP3.LUT R5, R5, R4, RZ, 0x3c, !PT ;  /* 0x0000000405052212 */ /* 0x000fca00078e3cff */
[----:B------:R4:W2:Y:S01]  /*1ddd0*/  @P2 LDG.E.U16 R28, [R4.64] ;  /* 0x00000006041c2981 */ /* 0x0008a2000c1e1500 */
[----:B------:R-:W-:-:S03]  /*1dde0*/  PRMT R16, RZ, 0x7610, R16 ;  /* 0x00007610ff107816 */ /* 0x000fc60000000010 */
[----:B------:R0:W-:Y:S01]  /*1ddf0*/  STL [R1+0x395c], R29 ;  /* 0x00395c1d01007387 */ /* 0x0001e20000100800 */
[----:B----4-:R-:W-:Y:S02]  /*1de00*/  @P3 IMAD.MOV.U32 R4, RZ, RZ, R14 ;  /* 0x000000ffff043224 */ /* 0x010fe400078e000e */
[----:B---3--:R-:W-:Y:S01]  /*1de10*/  @P3 IMAD.MOV.U32 R5, RZ, RZ, R15 ;  /* 0x000000ffff053224 */ /* 0x008fe200078e000f */
[----:B0-----:R-:W3:Y:S04]  /*1de20*/  LDL R29, [R1+0x848] ;  /* 0x00084800011d7983 */ /* 0x001ee80000100800 */
[----:B------:R0:W4:Y:S04]  /*1de30*/  @P3 LDG.E.U16 R16, [R4.64] ;  /* 0x0000000604103981 */ /* 0x000128000c1e1500 */
[----:B--2---:R1:W-:Y:S01]  /*1de40*/  STL [R1+0x3960], R28 ;  /* 0x0039601c01007387 */ /* 0x0043e20000100800 */
[----:B0-----:R-:W2:Y:S01]  /*1de50*/  LDL R5, [R1+0x844] ;  /* 0x0008440001057983 */ /* 0x001ea20000100800 */
[----:B------:R-:W-:Y:S01]  /*1de60*/  PRMT R13, RZ, 0x7610, R13 ;  /* 0x00007610ff0d7816 */ /* 0x000fe2000000000d */
[----:B------:R-:W2:Y:S01]  /*1de70*/  LDL R15, [R1+0x8b4] ;  /* 0x0008b400010f7983 */ /* 0x000ea20000100800 */
[----:B------:R-:W2:Y:S04]  /*1de80*/  LDL R14, [R1+0x8b8] ;  /* 0x0008b800010e7983 */ /* 0x000ea80000100800 */
[----:B-1----:R-:W2:Y:S01]  /*1de90*/  LDL R28, [R1+0x8c0] ;  /* 0x0008c000011c7983 */ /* 0x002ea20000100800 */
[----:B---3--:R-:W-:-:S03]  /*1dea0*/  @P3 IMAD.MOV.U32 R4, RZ, RZ, R29 ;  /* 0x000000ffff043224 */ /* 0x008fc600078e001d */
[----:B----4-:R-:W-:Y:S01]  /*1deb0*/  STL [R1+0x3964], R16 ;  /* 0x0039641001007387 */ /* 0x010fe20000100800 */
[----:B------:R-:W-:Y:S02]  /*1dec0*/  ISETP.GT.AND P1, PT, R2, 0x6d, PT ;  /* 0x0000006d0200780c */ /* 0x000fe40003f24270 */
[----:B------:R-:W-:Y:S01]  /*1ded0*/  PRMT R3, RZ, 0x7610, R3 ;  /* 0x00007610ff037816 */ /* 0x000fe20000000003 */
[----:B------:R-:W3:Y:S01]  /*1dee0*/  LDL R29, [R1+0x840] ;  /* 0x00084000011d7983 */ /* 0x000ee20000100800 */
[----:B--2---:R0:W2:Y:S04]  /*1def0*/  @P3 LDG.E.U16 R13, [R4.64] ;  /* 0x00000006040d3981 */ /* 0x0040a8000c1e1500 */
[----:B0-----:R-:W4:Y:S04]  /*1df00*/  LDL R4, [R1+0x8fc] ;  /* 0x0008fc0001047983 */ /* 0x001f280000100800 */
[----:B------:R-:W4:Y:S02]  /*1df10*/  LDL R5, [R1+0x900] ;  /* 0x0009000001057983 */ /* 0x000f240000100800 */
[----:B----4-:R-:W-:-:S04]  /*1df20*/  @P1 LOP3.LUT R5, R5, R4, RZ, 0x3c, !PT ;  /* 0x0000000405051212 */ /* 0x010fc800078e3cff */
[----:B------:R-:W-:-:S04]  /*1df30*/  @P1 LOP3.LUT R4, R5, R4, RZ, 0x3c, !PT ;  /* 0x0000000405041212 */ /* 0x000fc800078e3cff */
[----:B------:R-:W-:-:S05]  /*1df40*/  @P1 LOP3.LUT R5, R5, R4, RZ, 0x3c, !PT ;  /* 0x0000000405051212 */ /* 0x000fca00078e3cff */
[----:B------:R-:W4:Y:S04]  /*1df50*/  @P1 LDG.E.U16 R3, [R4.64] ;  /* 0x0000000604031981 */ /* 0x000f28000c1e1500 */
[----:B--2---:R-:W-:Y:S01]  /*1df60*/  STL [R1+0x3968], R13 ;  /* 0x0039680d01007387 */ /* 0x004fe20000100800 */
[----:B------:R-:W-:Y:S02]  /*1df70*/  ISETP.GT.AND P2, PT, R2, 0x71, PT ;  /* 0x000000710200780c */ /* 0x000fe40003f44270 */
[----:B------:R-:W-:Y:S01]  /*1df80*/  PRMT R27, RZ, 0x7610, R27 ;  /* 0x00007610ff1b7816 */ /* 0x000fe2000000001b */
[----:B----4-:R0:W-:Y:S04]  /*1df90*/  STL [R1], R3 ;  /* 0x0000000301007387 */ /* 0x0101e80000100800 */
[----:B0-----:R-:W2:Y:S01]  /*1dfa0*/  LDL.LU R3, [R1+0x396c] ;  /* 0x00396c0001037983 */ /* 0x001ea20000300800 */
[----:B------:R-:W4:Y:S05]  /*1dfb0*/  LDL R5, [R1+0x8bc] ;  /* 0x0008bc0001057983 */ /* 0x000f2a0000100800 */
[----:B------:R-:W-:Y:S01]  /*1dfc0*/  @P2 IMAD.MOV.U32 R4, RZ, RZ, R28 ;  /* 0x000000ffff042224 */ /* 0x000fe200078e001c */
[----:B------:R-:W-:Y:S01]  /*1dfd0*/  PRMT R26, RZ, 0x7610, R26 ;  /* 0x00007610ff1a7816 */ /* 0x000fe2000000001a */
[----:B------:R-:W2:Y:S04]  /*1dfe0*/  LDL R28, [R1+0x838] ;  /* 0x00083800011c7983 */ /* 0x000ea80000100800 */
[----:B----4-:R0:W4:Y:S02]  /*1dff0*/  @P2 LDG.E.U16 R27, [R4.64] ;  /* 0x00000006041b2981 */ /* 0x010124000c1e1500 */
[----:B0-----:R-:W-:-:S02]  /*1e000*/  @P2 IMAD.MOV.U32 R4, RZ, RZ, R14 ;  /* 0x000000ffff042224 */ /* 0x001fc400078e000e */
[----:B------:R-:W-:-:S05]  /*1e010*/  @P2 IMAD.MOV.U32 R5, RZ, RZ, R15 ;  /* 0x000000ffff052224 */ /* 0x000fca00078e000f */
[----:B------:R-:W2:Y:S04]  /*1e020*/  @P2 LDG.E.U16 R26, [R4.64] ;  /* 0x00000006041a2981 */ /* 0x000ea8000c1e1500 */
[----:B----4-:R0:W-:Y:S01]  /*1e030*/  STL [R1+0x3948], R27 ;  /* 0x0039481b01007387 */ /* 0x0101e20000100800 */
[----:B------:R-:W4:Y:S02]  /*1e040*/  LDL R15, [R1+0x8ac] ;  /* 0x0008ac00010f7983 */ /* 0x000f240000100800 */
[----:B------:R-:W4:Y:S01]  /*1e050*/  LDL R14, [R1+0x8b0] ;  /* 0x0008b000010e7983 */ /* 0x000f220000100800 */
[----:B0-----:R-:W4:Y:S04]  /*1e060*/  LDL R27, [R1+0x83c] ;  /* 0x00083c00011b7983 */ /* 0x001f280000100800 */
[----:B--2---:R0:W-:Y:S04]  /*1e070*/  STL [R1+0x394c], R26 ;  /* 0x00394c1a01007387 */ /* 0x0041e80000100800 */
[----:B0-----:R-:W2:Y:S01]  /*1e080*/  LDL R26, [R1+0x834] ;  /* 0x00083400011a7983 */ /* 0x001ea20000100800 */
[----:B------:R-:W-:-:S02]  /*1e090*/  ISETP.GT.AND P3, PT, R2, 0x79, PT ;  /* 0x000000790200780c */ /* 0x000fc40003f64270 */
[----:B------:R-:W-:-:S11]  /*1e0a0*/  PRMT R12, RZ, 0x7610, R12 ;  /* 0x00007610ff0c7816 */ /* 0x000fd6000000000c */
[----:B---3--:R-:W-:Y:S02]  /*1e0b0*/  @P3 IMAD.MOV.U32 R4, RZ, RZ, R29 ;  /* 0x000000ffff043224 */ /* 0x008fe400078e001d */
[----:B------:R-:W3:Y:S01]  /*1e0c0*/  LDL R29, [R1+0x8a4] ;  /* 0x0008a400011d7983 */ /* 0x000ee20000100800 */
[----:B------:R-:W-:Y:S02]  /*1e0d0*/  ISETP.GT.AND P2, PT, R2, 0x72, PT ;  /* 0x000000720200780c */ /* 0x000fe40003f44270 */
[----:B------:R-:W-:Y:S02]  /*1e0e0*/  PRMT R11, RZ, 0x7610, R11 ;  /* 0x00007610ff0b7816 */ /* 0x000fe4000000000b */
[----:B------:R-:W-:Y:S01]  /*1e0f0*/  PRMT R25, RZ, 0x7610, R25 ;  /* 0x00007610ff197816 */ /* 0x000fe20000000019 */
[----:B----4-:R-:W-:Y:S02]  /*1e100*/  @P3 IMAD.MOV.U32 R5, RZ, RZ, R27 ;  /* 0x000000ffff053224 */ /* 0x010fe400078e001b */
[----:B------:R-:W4:Y:S04]  /*1e110*/  LDL R27, [R1+0x8a8] ;  /* 0x0008a800011b7983 */ /* 0x000f280000100800 */
[----:B------:R0:W4:Y:S02]  /*1e120*/  @P3 LDG.E.U16 R12, [R4.64] ;  /* 0x00000006040c3981 */ /* 0x000124000c1e1500 */
[----:B0-----:R-:W-:-:S02]  /*1e130*/  @P3 IMAD.MOV.U32 R4, RZ, RZ, R28 ;  /* 0x000000ffff043224 */ /* 0x001fc400078e001c */
[----:B--2---:R-:W-:-:S05]  /*1e140*/  @P3 IMAD.MOV.U32 R5, RZ, RZ, R26 ;  /* 0x000000ffff053224 */ /* 0x004fca00078e001a */
[----:B------:R0:W2:Y:S02]  /*1e150*/  @P3 LDG.E.U16 R11, [R4.64] ;  /* 0x00000006040b3981 */ /* 0x0000a4000c1e1500 */
[----:B0-----:R-:W-:Y:S02]  /*1e160*/  @P2 IMAD.MOV.U32 R4, RZ, RZ, R14 ;  /* 0x000000ffff042224 */ /* 0x001fe400078e000e */
[----:B------:R-:W-:-:S05]  /*1e170*/  @P2 IMAD.MOV.U32 R5, RZ, RZ, R15 ;  /* 0x000000ffff052224 */ /* 0x000fca00078e000f */
[----:B------:R3:W2:Y:S01]  /*1e180*/  @P2 LDG.E.U16 R25, [R4.64] ;  /* 0x0000000604192981 */ /* 0x0006a2000c1e1500 */
[----:B------:R-:W-:Y:S01]  /*1e190*/  PRMT R23, RZ, 0x7610, R23 ;  /* 0x00007610ff177816 */ /* 0x000fe20000000017 */
[----:B---3--:R-:W-:Y:S02]  /*1e1a0*/  @P2 IMAD.MOV.U32 R5, RZ, RZ, R29 ;  /* 0x000000ffff052224 */ /* 0x008fe400078e001d */
[----:B----4-:R-:W-:Y:S01]  /*1e1b0*/  @P2 IMAD.MOV.U32 R4, RZ, RZ, R27 ;  /* 0x000000ffff042224 */ /* 0x010fe200078e001b */
[----:B------:R0:W-:Y:S01]  /*1e1c0*/  STL [R1+0x3950], R12 ;  /* 0x0039500c01007387 */ /* 0x0001e20000100800 */
[----:B------:R-:W3:Y:S02]  /*1e1d0*/  LDL R28, [R1+0x82c] ;  /* 0x00082c00011c7983 */ /* 0x000ee40000100800 */
[----:B------:R-:W4:Y:S01]  /*1e1e0*/  LDL R26, [R1+0x830] ;  /* 0x00083000011a7983 */ /* 0x000f220000100800 */
[----:B------:R3:W4:Y:S04]  /*1e1f0*/  @P2 LDG.E.U16 R23, [R4.64] ;  /* 0x0000000604172981 */ /* 0x000728000c1e1500 */
[----:B--2---:R-:W-:Y:S01]  /*1e200*/  STL [R1+0x3954], R11 ;  /* 0x0039540b01007387 */ /* 0x004fe20000100800 */
[----:B------:R-:W2:Y:S02]  /*1e210*/  LDL R15, [R1+0x824] ;  /* 0x00082400010f7983 */ /* 0x000ea40000100800 */
[----:B------:R-:W2:Y:S01]  /*1e220*/  LDL R14, [R1+0x828] ;  /* 0x00082800010e7983 */ /* 0x000ea20000100800 */
[----:B------:R1:W-:Y:S01]  /*1e230*/  STL [R1+0x3930], R25 ;  /* 0x0039301901007387 */ /* 0x0003e20000100800 */
[----:B------:R-:W2:Y:S02]  /*1e240*/  LDL R27, [R1+0x89c] ;  /* 0x00089c00011b7983 */ /* 0x000ea40000100800 */
[----:B0-----:R-:W2:Y:S01]  /*1e250*/  LDL R12, [R1+0x8a0] ;  /* 0x0008a000010c7983 */ /* 0x001ea20000100800 */
[----:B------:R-:W-:-:S02]  /*1e260*/  ISETP.GT.AND P3, PT, R2, 0x7a, PT ;  /* 0x0000007a0200780c */ /* 0x000fc40003f64270 */
[----:B------:R-:W-:Y:S02]  /*1e270*/  PRMT R10, RZ, 0x7610, R10 ;  /* 0x00007610ff0a7816 */ /* 0x000fe4000000000a */
[----:B------:R-:W-:Y:S02]  /*1e280*/  ISETP.GT.AND P2, PT, R2, 0x73, PT ;  /* 0x000000730200780c */ /* 0x000fe40003f44270 */
[----:B------:R-:W-:Y:S02]  /*1e290*/  PRMT R9, RZ, 0x7610, R9 ;  /* 0x00007610ff097816 */ /* 0x000fe40000000009 */
[----:B------:R-:W-:-:S05]  /*1e2a0*/  PRMT R22, RZ, 0x7610, R22 ;  /* 0x00007610ff167816 */ /* 0x000fca0000000016 */
[----:B---3--:R-:W-:Y:S02]  /*1e2b0*/  @P3 IMAD.MOV.U32 R5, RZ, RZ, R28 ;  /* 0x000000ffff053224 */ /* 0x008fe400078e001c */
[----:B----4-:R-:W-:Y:S01]  /*1e2c0*/  @P3 IMAD.MOV.U32 R4, RZ, RZ, R26 ;  /* 0x000000ffff043224 */ /* 0x010fe200078e001a */
[----:B------:R-:W-:Y:S01]  /*1e2d0*/  STL [R1+0x3934], R23 ;  /* 0x0039341701007387 */ /* 0x000fe20000100800 */
[----:B------:R-:W3:Y:S02]  /*1e2e0*/  LDL R26, [R1+0x894] ;  /* 0x00089400011a7983 */ /* 0x000ee40000100800 */
[----:B-1----:R-:W4:Y:S01]  /*1e2f0*/  LDL R25, [R1+0x898] ;  /* 0x0008980001197983 */ /* 0x002f220000100800 */
[----:B------:R2:W4:Y:S02]  /*1e300*/  @P3 LDG.E.U16 R10, [R4.64] ;  /* 0x00000006040a3981 */ /* 0x000524000c1e1500 */
[----:B--2---:R-:W-:Y:S02]  /*1e310*/  @P3 IMAD.MOV.U32 R5, RZ, RZ, R15 ;  /* 0x000000ffff053224 */ /* 0x004fe400078e000f */
[----:B------:R-:W-:-:S05]  /*1e320*/  @P3 IMAD.MOV.U32 R4, RZ, RZ, R14 ;  /* 0x000000ffff043224 */ /* 0x000fca00078e000e */
        /* <DEDUP_REMOVED lines=13> */
[----:B0-----:R-:W2:Y:S01]  /*1e400*/  LDL R10, [R1+0x818] ;  /* 0x00081800010a7983 */ /* 0x001ea20000100800 */
[----:B------:R0:W-:Y:S01]  /*1e410*/  STL [R1+0x3914], R22 ;  /* 0x0039141601007387 */ /* 0x0001e20000100800 */
[----:B------:R-:W2:Y:S03]  /*1e420*/  LDL R25, [R1+0x8f4] ;  /* 0x0008f40001197983 */ /* 0x000ea60000100800 */
[----:B0-----:R-:W2:Y:S01]  /*1e430*/  LDL R22, [R1+0x8f8] ;  /* 0x0008f80001167983 */ /* 0x001ea20000100800 */
[----:B------:R-:W-:-:S02]  /*1e440*/  ISETP.GT.AND P3, PT, R2, 0x7b, PT ;  /* 0x0000007b0200780c */ /* 0x000fc40003f64270 */
[----:B------:R-:W-:Y:S02]  /*1e450*/  PRMT R8, RZ, 0x7610, R8 ;  /* 0x00007610ff087816 */ /* 0x000fe40000000008 */
[----:B------:R-:W-:Y:S02]  /*1e460*/  PRMT R7, RZ, 0x7610, R7 ;  /* 0x00007610ff077816 */ /* 0x000fe40000000007 */
[----:B------:R-:W-:-:S07]  /*1e470*/  PRMT R24, RZ, 0x7610, R24 ;  /* 0x00007610ff187816 */ /* 0x000fce0000000018 */
[----:B---3--:R-:W-:Y:S02]  /*1e480*/  @P3 IMAD.MOV.U32 R5, RZ, RZ, R15 ;  /* 0x000000ffff053224 */ /* 0x008fe400078e000f */
[----:B----4-:R-:W-:Y:S01]  /*1e490*/  @P3 IMAD.MOV.U32 R4, RZ, RZ, R14 ;  /* 0x000000ffff043224 */ /* 0x010fe200078e000e */
[----:B------:R-:W-:Y:S01]  /*1e4a0*/  STL [R1+0x3918], R21 ;  /* 0x0039181501007387 */ /* 0x000fe20000100800 */
[----:B------:R-:W3:Y:S02]  /*1e4b0*/  LDL R15, [R1+0x88c] ;  /* 0x00088c00010f7983 */ /* 0x000ee40000100800 */
[----:B------:R-:W4:Y:S01]  /*1e4c0*/  LDL R14, [R1+0x890] ;  /* 0x00089000010e7983 */ /* 0x000f220000100800 */
[----:B------:R2:W4:Y:S02]  /*1e4d0*/  @P3 LDG.E.U16 R8, [R4.64] ;  /* 0x0000000604083981 */ /* 0x000524000c1e1500 */
[----:B--2---:R-:W-:Y:S02]  /*1e4e0*/  @P3 IMAD.MOV.U32 R5, RZ, RZ, R12 ;  /* 0x000000ffff053224 */ /* 0x004fe400078e000c */
[----:B------:R-:W-:-:S05]  /*1e4f0*/  @P3 IMAD.MOV.U32 R4, RZ, RZ, R10 ;  /* 0x000000ffff043224 */ /* 0x000fca00078e000a */
[----:B------:R0:W2:Y:S02]  /*1e500*/  @P3 LDG.E.U16 R7, [R4.64] ;  /* 0x0000000604073981 */ /* 0x0000a4000c1e1500 */
[----:B0-----:R-:W-:Y:S02]  /*1e510*/  @P1 IMAD.MOV.U32 R5, RZ, RZ, R25 ;  /* 0x000000ffff051224 */ /* 0x001fe400078e0019 */
[----:B------:R-:W-:-:S05]  /*1e520*/  @P1 IMAD.MOV.U32 R4, RZ, RZ, R22 ;  /* 0x000000ffff041224 */ /* 0x000fca00078e0016 */
[----:B------:R3:W2:Y:S01]  /*1e530*/  @P1 LDG.E.U16 R24, [R4.64] ;  /* 0x0000000604181981 */ /* 0x0006a2000c1e1500 */
[----:B------:R-:W-:Y:S02]  /*1e540*/  ISETP.GT.AND P2, PT, R2, 0x74, PT ;  /* 0x000000740200780c */ /* 0x000fe40003f44270 */
[----:B------:R-:W-:-:S11]  /*1e550*/  PRMT R20, RZ, 0x7610, R20 ;  /* 0x00007610ff147816 */ /* 0x000fd60000000014 */
[----:B---3--:R-:W-:Y:S02]  /*1e560*/  @P2 IMAD.MOV.U32 R5, RZ, RZ, R15 ;  /* 0x000000ffff052224 */ /* 0x008fe400078e000f */
[----:B----4-:R-:W-:Y:S01]  /*1e570*/  @P2 IMAD.MOV.U32 R4, RZ, RZ, R14 ;  /* 0x000000ffff042224 */ /* 0x010fe200078e000e */
[----:B------:R-:W-:Y:S01]  /*1e580*/  STL [R1+0x391c], R8 ;  /* 0x00391c0801007387 */ /* 0x000fe20000100800 */
[----:B------:R-:W3:Y:S02]  /*1e590*/  LDL R12, [R1+0x884] ;  /* 0x00088400010c7983 */ /* 0x000ee40000100800 */
[----:B------:R-:W4:Y:S01]  /*1e5a0*/  LDL R10, [R1+0x888] ;  /* 0x00088800010a7983 */ /* 0x000f220000100800 */
[----:B------:R3:W4:Y:S04]  /*1e5b0*/  @P2 LDG.E.U16 R20, [R4.64] ;  /* 0x0000000604142981 */ /* 0x000728000c1e1500 */
[----:B--2---:R0:W-:Y:S01]  /*1e5c0*/  STL [R1+0x3920], R7 ;  /* 0x0039200701007387 */ /* 0x0041e20000100800 */
[----:B------:R-:W2:Y:S03]  /*1e5d0*/  LDL R22, [R1+0x80c] ;  /* 0x00080c0001167983 */ /* 0x000ea60000100800 */
[----:B0-----:R-:W2:Y:S04]  /*1e5e0*/  LDL R7, [R1+0x810] ;  /* 0x0008100001077983 */ /* 0x001ea80000100800 */
[----:B------:R-:W-:Y:S01]  /*1e5f0*/  STL [R1+0x38c0], R24 ;  /* 0x0038c01801007387 */ /* 0x000fe20000100800 */
[----:B------:R-:W2:Y:S02]  /*1e600*/  LDL R15, [R1+0x804] ;  /* 0x00080400010f7983 */ /* 0x000ea40000100800 */
[----:B------:R-:W2:Y:S01]  /*1e610*/  LDL R14, [R1+0x808] ;  /* 0x00080800010e7983 */ /* 0x000ea20000100800 */
[----:B------:R-:W-:-:S02]  /*1e620*/  PRMT R19, RZ, 0x7610, R19 ;  /* 0x00007610ff137816 */ /* 0x000fc40000000013 */
[----:B------:R-:W-:Y:S02]  /*1e630*/  ISETP.GT.AND P3, PT, R2, 0x7c, PT ;  /* 0x0000007c0200780c */ /* 0x000fe40003f64270 */
[----:B------:R-:W-:Y:S01]  /*1e640*/  PRMT R6, RZ, 0x7610, R6 ;  /* 0x00007610ff067816 */ /* 0x000fe20000000006 */
[----:B---3--:R-:W-:Y:S02]  /*1e650*/  @P2 IMAD.MOV.U32 R5, RZ, RZ, R12 ;  /* 0x000000ffff052224 */ /* 0x008fe400078e000c */
[----:B----4-:R-:W-:Y:S01]  /*1e660*/  @P2 IMAD.MOV.U32 R4, RZ, RZ, R10 ;  /* 0x000000ffff042224 */ /* 0x010fe200078e000a */
[----:B------:R-:W-:Y:S01]  /*1e670*/  STL [R1+0x3904], R20 ;  /* 0x0039041401007387 */ /* 0x000fe20000100800 */
[----:B------:R-:W3:Y:S02]  /*1e680*/  LDL R12, [R1+0x87c] ;  /* 0x00087c00010c7983 */ /* 0x000ee40000100800 */
[----:B------:R-:W4:Y:S01]  /*1e690*/  LDL R10, [R1+0x880] ;  /* 0x00088000010a7983 */ /* 0x000f220000100800 */
[----:B------:R2:W4:Y:S03]  /*1e6a0*/  @P2 LDG.E.U16 R19, [R4.64] ;  /* 0x0000000604132981 */ /* 0x000526000c1e1500 */
[----:B--2---:R-:W-:-:S02]  /*1e6b0*/  @P3 IMAD.MOV.U32 R5, RZ, RZ, R22 ;  /* 0x000000ffff053224 */ /* 0x004fc400078e0016 */
[----:B------:R-:W-:-:S05]  /*1e6c0*/  @P3 IMAD.MOV.U32 R4, RZ, RZ, R7 ;  /* 0x000000ffff043224 */ /* 0x000fca00078e0007 */
[----:B------:R0:W2:Y:S02]  /*1e6d0*/  @P3 LDG.E.U16 R6, [R4.64] ;  /* 0x0000000604063981 */ /* 0x0000a4000c1e1500 */
[----:B0-----:R-:W-:-:S06]  /*1e6e0*/  PRMT R5, RZ, 0x7610, R5 ;  /* 0x00007610ff057816 */ /* 0x001fcc0000000005 */
        /* <DEDUP_REMOVED lines=10> */
[----:B------:R-:W2:Y:S02]  /*1e790*/  LDL R27, [R1+0x7fc] ;  /* 0x0007fc00011b7983 */ /* 0x000ea40000100800 */
[----:B------:R-:W2:Y:S01]  /*1e7a0*/  LDL R25, [R1+0x800] ;  /* 0x0008000001197983 */ /* 0x000ea20000100800 */
[----:B------:R-:W-:Y:S01]  /*1e7b0*/  STL [R1+0x3910], R5 ;  /* 0x0039100501007387 */ /* 0x000fe20000100800 */
[----:B------:R-:W2:Y:S02]  /*1e7c0*/  LDL R12, [R1+0x7f4] ;  /* 0x0007f400010c7983 */ /* 0x000ea40000100800 */
[----:B------:R-:W2:Y:S01]  /*1e7d0*/  LDL R10, [R1+0x7f8] ;  /* 0x0007f800010a7983 */ /* 0x000ea20000100800 */
[----:B------:R-:W-:-:S02]  /*1e7e0*/  ISETP.GT.AND P2, PT, R2, 0x7d, PT ;  /* 0x0000007d0200780c */ /* 0x000fc40003f44270 */
[----:B------:R-:W-:Y:S02]  /*1e7f0*/  PRMT R17, RZ, 0x7610, R17 ;  /* 0x00007610ff117816 */ /* 0x000fe40000000011 */
[----:B------:R-:W-:Y:S02]  /*1e800*/  PRMT R4, RZ, 0x7610, R4 ;  /* 0x00007610ff047816 */ /* 0x000fe40000000004 */
[----:B------:R-:W-:Y:S01]  /*1e810*/  PRMT R3, RZ, 0x7610, R3 ;  /* 0x00007610ff037816 */ /* 0x000fe20000000003 */
[----:B---3--:R-:W-:Y:S01]  /*1e820*/  @P1 IMAD.MOV.U32 R15, RZ, RZ, R22 ;  /* 0x000000ffff0f1224 */ /* 0x008fe200078e0016 */
[----:B----4-:R-:W-:Y:S01]  /*1e830*/  STL [R1+0x38c4], R18 ;  /* 0x0038c41201007387 */ /* 0x010fe20000100800 */
[----:B------:R-:W3:Y:S02]  /*1e840*/  LDL R26, [R1+0x964] ;  /* 0x00096400011a7983 */ /* 0x000ee40000100800 */
[----:B------:R-:W4:Y:S02]  /*1e850*/  LDL R22, [R1+0x968] ;  /* 0x0009680001167983 */ /* 0x000f240000100800 */
[----:B------:R-:W-:Y:S01]  /*1e860*/  @P1 IMAD.MOV.U32 R14, RZ, RZ, R7 ;  /* 0x000000ffff0e1224 */ /* 0x000fe200078e0007 */
[----:B0-----:R-:W4:Y:S04]  /*1e870*/  LDL R6, [R1+0x960] ;  /* 0x0009600001067983 */ /* 0x001f280000100800 */
[----:B------:R-:W4:Y:S04]  /*1e880*/  LDL R7, [R1+0x95c] ;  /* 0x00095c0001077983 */ /* 0x000f280000100800 */
[----:B------:R2:W4:Y:S02]  /*1e890*/  @P1 LDG.E.U16 R17, [R14.64] ;  /* 0x000000060e111981 */ /* 0x000524000c1e1500 */
[----:B--2---:R-:W-:-:S02]  /*1e8a0*/  @P2 IMAD.MOV.U32 R15, RZ, RZ, R27 ;  /* 0x000000ffff0f2224 */ /* 0x004fc400078e001b */
[----:B------:R-:W-:-:S05]  /*1e8b0*/  @P2 IMAD.MOV.U32 R14, RZ, RZ, R25 ;  /* 0x000000ffff0e2224 */ /* 0x000fca00078e0019 */
[----:B------:R0:W2:Y:S02]  /*1e8c0*/  @P2 LDG.E.U16 R4, [R14.64] ;  /* 0x000000060e042981 */ /* 0x0000a4000c1e1500 */
[----:B0-----:R-:W-:Y:S02]  /*1e8d0*/  @P2 IMAD.MOV.U32 R15, RZ, RZ, R12 ;  /* 0x000000ffff0f2224 */ /* 0x001fe400078e000c */
[----:B------:R-:W-:-:S05]  /*1e8e0*/  @P2 IMAD.MOV.U32 R14, RZ, RZ, R10 ;  /* 0x000000ffff0e2224 */ /* 0x000fca00078e000a */
[----:B------:R3:W2:Y:S01]  /*1e8f0*/  @P2 LDG.E.U16 R3, [R14.64] ;  /* 0x000000060e032981 */ /* 0x0006a2000c1e1500 */
[----:B------:R-:W-:Y:S02]  /*1e900*/  PRMT R21, RZ, 0x7610, R21 ;  /* 0x00007610ff157816 */ /* 0x000fe40000000015 */
[----:B------:R-:W-:Y:S01]  /*1e910*/  ISETP.GT.AND P1, PT, R2, 0x67, PT ;  /* 0x000000670200780c */ /* 0x000fe20003f24270 */
[----:B---3--:R-:W-:Y:S02]  /*1e920*/  @P0 IMAD.MOV.U32 R15, RZ, RZ, R26 ;  /* 0x000000ffff0f0224 */ /* 0x008fe400078e001a */
[----:B----4-:R-:W-:-:S05]  /*1e930*/  @P0 IMAD.MOV.U32 R14, RZ, RZ, R22 ;  /* 0x000000ffff0e0224 */ /* 0x010fca00078e0016 */
[----:B------:R0:W3:Y:S04]  /*1e940*/  @P0 LDG.E.U16 R21, [R14.64] ;  /* 0x000000060e150981 */ /* 0x0000e8000c1e1500 */
[----:B------:R-:W-:Y:S01]  /*1e950*/  STL [R1+0x38c8], R17 ;  /* 0x0038c81101007387 */ /* 0x000fe20000100800 */
[----:B0-----:R-:W-:Y:S02]  /*1e960*/  @P1 IMAD.MOV.U32 R14, RZ, RZ, R6 ;  /* 0x000000ffff0e1224 */ /* 0x001fe400078e0006 */
[----:B------:R-:W-:Y:S01]  /*1e970*/  @P1 IMAD.MOV.U32 R15, RZ, RZ, R7 ;  /* 0x000000ffff0f1224 */ /* 0x000fe200078e0007 */
[----:B--2---:R0:W-:Y:S01]  /*1e980*/  STL [R1+0x38cc], R4 ;  /* 0x0038cc0401007387 */ /* 0x0041e20000100800 */
[----:B------:R-:W2:Y:S02]  /*1e990*/  LDL R25, [R1+0x954] ;  /* 0x0009540001197983 */ /* 0x000ea40000100800 */
[----:B------:R-:W4:Y:S02]  /*1e9a0*/  LDL R12, [R1+0x8ec] ;  /* 0x0008ec00010c7983 */ /* 0x000f240000100800 */
[----:B------:R-:W4:Y:S01]  /*1e9b0*/  LDL R10, [R1+0x8f0] ;  /* 0x0008f000010a7983 */ /* 0x000f220000100800 */
[----:B0-----:R-:W4:Y:S04]  /*1e9c0*/  LDL R4, [R1+0x958] ;  /* 0x0009580001047983 */ /* 0x001f280000100800 */
[----:B------:R0:W-:Y:S01]  /*1e9d0*/  STL [R1+0x38d0], R3 ;  /* 0x0038d00301007387 */ /* 0x0001e20000100800 */
[----:B------:R-:W4:Y:S01]  /*1e9e0*/  LDL R22, [R1+0x8e4] ;  /* 0x0008e40001167983 */ /* 0x000f220000100800 */
[----:B0-----:R-:W-:-:S06]  /*1e9f0*/  PRMT R3, RZ, 0x7610, R3 ;  /* 0x00007610ff037816 */ /* 0x001fcc0000000003 */
[----:B------:R2:W4:Y:S01]  /*1ea00*/  @P1 LDG.E.U16 R3, [R14.64] ;  /* 0x000000060e031981 */ /* 0x000522000c1e1500 */
[----:B------:R-:W-:Y:S02]  /*1ea10*/  ISETP.GT.AND P0, PT, R2, 0x6e, PT ;  /* 0x0000006e0200780c */ /* 0x000fe40003f04270 */
[----:B------:R-:W-:Y:S01]  /*1ea20*/  PRMT R24, RZ, 0x7610, R24 ;  /* 0x00007610ff187816 */ /* 0x000fe20000000018 */
[----:B---3--:R0:W-:Y:S01]  /*1ea30*/  STL [R1+0x2d0], R21 ;  /* 0x0002d01501007387 */ /* 0x0081e20000100800 */
[----:B------:R-:W3:Y:S02]  /*1ea40*/  LDL R7, [R1+0x8dc] ;  /* 0x0008dc0001077983 */ /* 0x000ee40000100800 */
[----:B------:R-:W3:Y:S01]  /*1ea50*/  LDL R6, [R1+0x8e0] ;  /* 0x0008e00001067983 */ /* 0x000ee20000100800 */
[----:B0-----:R-:W3:Y:S01]  /*1ea60*/  LDL R21, [R1+0x8e8] ;  /* 0x0008e80001157983 */ /* 0x001ee20000100800 */
[----:B--2---:R-:W-:Y:S02]  /*1ea70*/  @P1 IMAD.MOV.U32 R15, RZ, RZ, R25 ;  /* 0x000000ffff0f1224 */ /* 0x004fe400078e0019 */
[----:B----4-:R-:W-:-:S02]  /*1ea80*/  @P1 IMAD.MOV.U32 R14, RZ, RZ, R4 ;  /* 0x000000ffff0e1224 */ /* 0x010fc400078e0004 */
[----:B------:R-:W2:Y:S04]  /*1ea90*/  LDL R4, [R1+0x8d4] ;  /* 0x0008d40001047983 */ /* 0x000ea80000100800 */
[----:B------:R0:W4:Y:S02]  /*1eaa0*/  @P1 LDG.E.U16 R24, [R14.64] ;  /* 0x000000060e181981 */ /* 0x000124000c1e1500 */
[----:B0-----:R-:W-:Y:S02]  /*1eab0*/  @P0 IMAD.MOV.U32 R14, RZ, RZ, R10 ;  /* 0x000000ffff0e0224 */ /* 0x001fe400078e000a */
[----:B------:R-:W-:Y:S01]  /*1eac0*/  @P0 IMAD.MOV.U32 R15, RZ, RZ, R12 ;  /* 0x000000ffff0f0224 */ /* 0x000fe200078e000c */
[----:B------:R0:W-:Y:S01]  /*1ead0*/  STL [R1+0x2c8], R3 ;  /* 0x0002c80301007387 */ /* 0x0001e20000100800 */
[----:B------:R-:W4:Y:S02]  /*1eae0*/  LDL R12, [R1+0x86c] ;  /* 0x00086c00010c7983 */ /* 0x000f240000100800 */
[----:B------:R-:W4:Y:S01]  /*1eaf0*/  LDL R10, [R1+0x870] ;  /* 0x00087000010a7983 */ /* 0x000f220000100800 */
[----:B0-----:R-:W4:Y:S01]  /*1eb00*/  LDL R3, [R1+0x8d8] ;  /* 0x0008d80001037983 */ /* 0x001f220000100800 */
[----:B------:R-:W-:-:S02]  /*1eb10*/  PRMT R23, RZ, 0x7610, R23 ;  /* 0x00007610ff177816 */ /* 0x000fc40000000017 */
[----:B------:R-:W-:Y:S02]  /*1eb20*/  ISETP.GT.AND P1, PT, R2, 0x6f, PT ;  /* 0x0000006f0200780c */ /* 0x000fe40003f24270 */
[----:B------:R-:W-:Y:S02]  /*1eb30*/  PRMT R18, RZ, 0x7610, R18 ;  /* 0x00007610ff127816 */ /* 0x000fe40000000012 */
[----:B------:R0:W4:Y:S01]  /*1eb40*/  @P0 LDG.E.U16 R23, [R14.64] ;  /* 0x000000060e170981 */ /* 0x000122000c1e1500 */
[----:B------:R-:W-:Y:S01]  /*1eb50*/  PRMT R17, RZ, 0x7610, R17 ;  /* 0x00007610ff117816 */ /* 0x000fe20000000011 */
[----:B0-----:R-:W-:Y:S01]  /*1eb60*/  @P0 IMAD.MOV.U32 R15, RZ, RZ, R22 ;  /* 0x000000ffff0f0224 */ /* 0x001fe200078e0016 */
[----:B------:R-:W-:Y:S02]  /*1eb70*/  PRMT R13, RZ, 0x7610, R13 ;  /* 0x00007610ff0d7816 */ /* 0x000fe4000000000d */
[----:B------:R-:W-:Y:S01]  /*1eb80*/  PRMT R9, RZ, 0x7610, R9 ;  /* 0x00007610ff097816 */ /* 0x000fe20000000009 */
[----:B---3--:R-:W-:-:S05]  /*1eb90*/  @P0 IMAD.MOV.U32 R14, RZ, RZ, R21 ;  /* 0x000000ffff0e0224 */ /* 0x008fca00078e0015 */
[----:B------:R0:W3:Y:S02]  /*1eba0*/  @P0 LDG.E.U16 R18, [R14.64] ;  /* 0x000000060e120981 */ /* 0x0000e4000c1e1500 */
[----:B0-----:R-:W-:Y:S02]  /*1ebb0*/  @P1 IMAD.MOV.U32 R14, RZ, RZ, R6 ;  /* 0x000000ffff0e1224 */ /* 0x001fe400078e0006 */
[----:B------:R-:W-:Y:S01]  /*1ebc0*/  @P1 IMAD.MOV.U32 R15, RZ, RZ, R7 ;  /* 0x000000ffff0f1224 */ /* 0x000fe200078e0007 */
[----:B------:R-:W-:Y:S01]  /*1ebd0*/  ISETP.GT.AND P0, PT, R2, 0x76, PT ;  /* 0x000000760200780c */ /* 0x000fe20003f04270 */
[----:B------:R-:W3:Y:S04]  /*1ebe0*/  LDL R7, [R1+0x864] ;  /* 0x0008640001077983 */ /* 0x000ee80000100800 */
[----:B------:R2:W3:Y:S04]  /*1ebf0*/  @P1 LDG.E.U16 R17, [R14.64] ;  /* 0x000000060e111981 */ /* 0x0004e8000c1e1500 */
[----:B------:R-:W3:Y:S01]  /*1ec00*/  LDL R6, [R1+0x868] ;  /* 0x0008680001067983 */ /* 0x000ee20000100800 */
[----:B--2---:R-:W-:-:S03]  /*1ec10*/  @P1 IMAD.MOV.U32 R15, RZ, RZ, R4 ;  /* 0x000000ffff0f1224 */ /* 0x004fc600078e0004 */
[----:B------:R-:W2:Y:S01]  /*1ec20*/  LDL R4, [R1+0x85c] ;  /* 0x00085c0001047983 */ /* 0x000ea20000100800 */
[----:B----4-:R-:W-:-:S03]  /*1ec30*/  @P1 IMAD.MOV.U32 R14, RZ, RZ, R3 ;  /* 0x000000ffff0e1224 */ /* 0x010fc600078e0003 */
[----:B------:R-:W4:Y:S04]  /*1ec40*/  LDL R3, [R1+0x860] ;  /* 0x0008600001037983 */ /* 0x000f280000100800 */
[----:B------:R0:W2:Y:S02]  /*1ec50*/  @P1 LDG.E.U16 R13, [R14.64] ;  /* 0x000000060e0d1981 */ /* 0x0000a4000c1e1500 */
[----:B0-----:R-:W-:Y:S02]  /*1ec60*/  @P0 IMAD.MOV.U32 R14, RZ, RZ, R10 ;  /* 0x000000ffff0e0224 */ /* 0x001fe400078e000a */
[----:B------:R-:W-:-:S05]  /*1ec70*/  @P0 IMAD.MOV.U32 R15, RZ, RZ, R12 ;  /* 0x000000ffff0f0224 */ /* 0x000fca00078e000c */
[----:B------:R0:W4:Y:S01]  /*1ec80*/  @P0 LDG.E.U16 R9, [R14.64] ;  /* 0x000000060e090981 */ /* 0x000122000c1e1500 */
[----:B------:R-:W-:Y:S02]  /*1ec90*/  ISETP.GT.AND P1, PT, R2, 0x77, PT ;  /* 0x000000770200780c */ /* 0x000fe40003f24270 */
[----:B------:R-:W-:Y:S01]  /*1eca0*/  PRMT R20, RZ, 0x7610, R20 ;  /* 0x00007610ff147816 */ /* 0x000fe20000000014 */
[----:B---3--:R1:W-:Y:S04]  /*1ecb0*/  STL [R1+0x2b0], R18 ;  /* 0x0002b01201007387 */ /* 0x0083e80000100800 */
[----:B-1----:R-:W3:Y:S04]  /*1ecc0*/  LDL R18, [R1+0x854] ;  /* 0x0008540001127983 */ /* 0x002ee80000100800 */
[----:B------:R1:W-:Y:S04]  /*1ecd0*/  STL [R1+0x2a8], R17 ;  /* 0x0002a81101007387 */ /* 0x0003e80000100800 */
[----:B-1----:R-:W3:Y:S01]  /*1ece0*/  LDL R17, [R1+0x858] ;  /* 0x0008580001117983 */ /* 0x002ee20000100800 */
[----:B0-----:R-:W-:-:S02]  /*1ecf0*/  @P0 IMAD.MOV.U32 R14, RZ, RZ, R6 ;  /* 0x000000ffff0e0224 */ /* 0x001fc400078e0006 */
[----:B------:R-:W-:-:S05]  /*1ed00*/  @P0 IMAD.MOV.U32 R15, RZ, RZ, R7 ;  /* 0x000000ffff0f0224 */ /* 0x000fca00078e0007 */
[----:B------:R0:W3:Y:S04]  /*1ed10*/  @P0 LDG.E.U16 R20, [R14.64] ;  /* 0x000000060e140981 */ /* 0x0000e8000c1e1500 */
[----:B--2---:R1:W-:Y:S01]  /*1ed20*/  STL [R1+0x2a0], R13 ;  /* 0x0002a00d01007387 */ /* 0x0043e20000100800 */
[----:B------:R-:W2:Y:S03]  /*1ed30*/  LDL R12, [R1+0x7f0] ;  /* 0x0007f000010c7983 */ /* 0x000ea60000100800 */
[----:B-1----:R-:W2:Y:S01]  /*1ed40*/  LDL R13, [R1+0x7ec] ;  /* 0x0007ec00010d7983 */ /* 0x002ea20000100800 */
[----:B------:R-:W-:Y:S02]  /*1ed50*/  STL [R1+0x2c0], R24 ;  /* 0x0002c01801007387 */ /* 0x000fe40000100800 */
[----:B------:R-:W2:Y:S01]  /*1ed60*/  LDL R10, [R1+0x7e4] ;  /* 0x0007e400010a7983 */ /* 0x000ea20000100800 */
[----:B----4-:R1:W-:Y:S04]  /*1ed70*/  STL [R1+0x298], R9 ;  /* 0x0002980901007387 */ /* 0x0103e80000100800 */
[----:B-1----:R-:W4:Y:S01]  /*1ed80*/  LDL R9, [R1+0x7e8] ;  /* 0x0007e80001097983 */ /* 0x002f220000100800 */
[----:B------:R-:W-:Y:S02]  /*1ed90*/  STL [R1+0x2b8], R23 ;  /* 0x0002b81701007387 */ /* 0x000fe40000100800 */
[----:B------:R-:W4:Y:S02]  /*1eda0*/  LDL R7, [R1+0x7dc] ;  /* 0x0007dc0001077983 */ /* 0x000f240000100800 */
[----:B------:R-:W4:Y:S02]  /*1edb0*/  LDL R6, [R1+0x7e0] ;  /* 0x0007e00001067983 */ /* 0x000f240000100800 */
[----:B0-----:R-:W-:-:S02]  /*1edc0*/  @P1 IMAD.MOV.U32 R14, RZ, RZ, R3 ;  /* 0x000000ffff0e1224 */ /* 0x001fc400078e0003 */
[----:B------:R-:W-:Y:S01]  /*1edd0*/  @P1 IMAD.MOV.U32 R15, RZ, RZ, R4 ;  /* 0x000000ffff0f1224 */ /* 0x000fe200078e0004 */
[----:B------:R-:W4:Y:S04]  /*1ede0*/  LDL R3, [R1+0x7d8] ;  /* 0x0007d80001037983 */ /* 0x000f280000100800 */
[----:B------:R-:W4:Y:S01]  /*1edf0*/  LDL R4, [R1+0x7d4] ;  /* 0x0007d40001047983 */ /* 0x000f220000100800 */
[----:B------:R-:W-:Y:S02]  /*1ee00*/  PRMT R19, RZ, 0x7610, R19 ;  /* 0x00007610ff137816 */ /* 0x000fe40000000013 */
[----:B------:R-:W-:-:S04]  /*1ee10*/  PRMT R16, RZ, 0x7610, R16 ;  /* 0x00007610ff107816 */ /* 0x000fc80000000010 */
[----:B------:R3:W4:Y:S01]  /*1ee20*/  @P1 LDG.E.U16 R19, [R14.64] ;  /* 0x000000060e131981 */ /* 0x000722000c1e1500 */
[----:B------:R-:W-:Y:S02]  /*1ee30*/  ISETP.GT.AND P0, PT, R2, 0x7e, PT ;  /* 0x0000007e0200780c */ /* 0x000fe40003f04270 */
[----:B------:R-:W-:Y:S02]  /*1ee40*/  PRMT R11, RZ, 0x7610, R11 ;  /* 0x00007610ff0b7816 */ /* 0x000fe4000000000b */
[----:B------:R-:W-:Y:S02]  /*1ee50*/  PRMT R8, RZ, 0x7610, R8 ;  /* 0x00007610ff087816 */ /* 0x000fe40000000008 */
[----:B------:R-:W-:Y:S01]  /*1ee60*/  PRMT R5, RZ, 0x7610, R5 ;  /* 0x00007610ff057816 */ /* 0x000fe20000000005 */
[----:B---3--:R-:W-:Y:S02]  /*1ee70*/  @P1 IMAD.MOV.U32 R15, RZ, RZ, R18 ;  /* 0x000000ffff0f1224 */ /* 0x008fe400078e0012 */
[----:B------:R-:W-:-:S05]  /*1ee80*/  @P1 IMAD.MOV.U32 R14, RZ, RZ, R17 ;  /* 0x000000ffff0e1224 */ /* 0x000fca00078e0011 */
[----:B------:R2:W3:Y:S01]  /*1ee90*/  @P1 LDG.E.U16 R16, [R14.64] ;  /* 0x000000060e101981 */ /* 0x0004e2000c1e1500 */
[----:B------:R-:W-:Y:S01]  /*1eea0*/  ISETP.GT.AND P1, PT, R2, 0x7f, PT ;  /* 0x0000007f0200780c */ /* 0x000fe20003f24270 */
[----:B--2---:R-:W-:Y:S02]  /*1eeb0*/  @P0 IMAD.MOV.U32 R14, RZ, RZ, R12 ;  /* 0x000000ffff0e0224 */ /* 0x004fe400078e000c */
[----:B------:R-:W-:Y:S01]  /*1eec0*/  @P0 IMAD.MOV.U32 R15, RZ, RZ, R13 ;  /* 0x000000ffff0f0224 */ /* 0x000fe200078e000d */
[----:B------:R-:W-:Y:S01]  /*1eed0*/  PRMT R0, RZ, 0x7610, R0 ;  /* 0x00007610ff007816 */ /* 0x000fe20000000000 */
[----:B------:R-:W2:Y:S04]  /*1eee0*/  LDL.LU R13, [R1+0x3f8] ;  /* 0x0003f800010d7983 */ /* 0x000ea80000300800 */
[----:B------:R0:W2:Y:S02]  /*1eef0*/  @P0 LDG.E.U16 R11, [R14.64] ;  /* 0x000000060e0b0981 */ /* 0x0000a4000c1e1500 */
[----:B0-----:R-:W-:-:S02]  /*1ef00*/  @P0 IMAD.MOV.U32 R15, RZ, RZ, R10 ;  /* 0x000000ffff0f0224 */ /* 0x001fc400078e000a */
[----:B----4-:R-:W-:-:S05]  /*1ef10*/  @P0 IMAD.MOV.U32 R14, RZ, RZ, R9 ;  /* 0x000000ffff0e0224 */ /* 0x010fca00078e0009 */
[----:B------:R0:W4:Y:S02]  /*1ef20*/  @P0 LDG.E.U16 R8, [R14.64] ;  /* 0x000000060e080981 */ /* 0x000124000c1e1500 */
[----:B0-----:R-:W-:Y:S02]  /*1ef30*/  @P1 IMAD.MOV.U32 R14, RZ, RZ, R6 ;  /* 0x000000ffff0e1224 */ /* 0x001fe400078e0006 */
[----:B------:R-:W-:-:S05]  /*1ef40*/  @P1 IMAD.MOV.U32 R15, RZ, RZ, R7 ;  /* 0x000000ffff0f1224 */ /* 0x000fca00078e0007 */
[----:B------:R0:W2:Y:S02]  /*1ef50*/  @P1 LDG.E.U16 R5, [R14.64] ;  /* 0x000000060e051981 */ /* 0x0000a4000c1e1500 */
[----:B0-----:R-:W-:Y:S02]  /*1ef60*/  @P1 IMAD.MOV.U32 R14, RZ, RZ, R3 ;  /* 0x000000ffff0e1224 */ /* 0x001fe400078e0003 */
[----:B------:R-:W-:-:S05]  /*1ef70*/  @P1 IMAD.MOV.U32 R15, RZ, RZ, R4 ;  /* 0x000000ffff0f1224 */ /* 0x000fca00078e0004 */
[----:B------:R-:W4:Y:S04]  /*1ef80*/  @P1 LDG.E.U16 R0, [R14.64] ;  /* 0x000000060e001981 */ /* 0x000f28000c1e1500 */
[----:B------:R-:W0:Y:S01]  /*1ef90*/  S2R R25, SR_TID.X ;  /* 0x0000000000197919 */ /* 0x000e220000002100 */
[----:B------:R-:W-:Y:S06]  /*1efa0*/  BAR.SYNC.DEFER_BLOCKING 0x0 ;  /* 0x0000000000007b1d */ /* 0x000fec0000010000 */
[----:B---3--:R1:W-:Y:S04]  /*1efb0*/  STL [R1+0x280], R16 ;  /* 0x0002801001007387 */ /* 0x0083e80000100800 */
[----:B-1----:R-:W3:Y:S01]  /*1efc0*/  LDL.LU R16, [R1+0x3f4] ;  /* 0x0003f40001107983 */ /* 0x002ee20000300800 */
[----:B------:R-:W3:Y:S02]  /*1efd0*/  LDL.LU R28, [R1+0x3bc] ;  /* 0x0003bc00011c7983 */ /* 0x000ee40000300800 */
[----:B------:R-:W3:Y:S02]  /*1efe0*/  LDL.LU R29, [R1+0x3b8] ;  /* 0x0003b800011d7983 */ /* 0x000ee40000300800 */
[----:B------:R-:W3:Y:S01]  /*1eff0*/  LDL.LU R3, [R1+0x21c] ;  /* 0x00021c0001037983 */ /* 0x000ee20000300800 */
[----:B------:R-:W3:Y:S01]  /*1f000*/  LDL.LU R4, [R1+0x214] ;  /* 0x0002140001047983 */ /* 0x000ee20000300800 */
[----:B------:R-:W3:Y:S02]  /*1f010*/  LDL.LU R17, [R1+0x1e8] ;  /* 0x0001e80001117983 */ /* 0x000ee40000300800 */
[----:B------:R-:W3:Y:S02]  /*1f020*/  LDL.LU R18, [R1+0x1e4] ;  /* 0x0001e40001127983 */ /* 0x000ee40000300800 */
[----:B------:R-:W-:Y:S01]  /*1f030*/  STL [R1+0x290], R20 ;  /* 0x0002901401007387 */ /* 0x000fe20000100800 */
[----:B--2---:R1:W-:Y:S04]  /*1f040*/  STL [R1+0x270], R5 ;  /* 0x0002700501007387 */ /* 0x0043e80000100800 */
[----:B-1----:R-:W2:Y:S01]  /*1f050*/  LDL.LU R5, [R1+0x1b8] ;  /* 0x0001b80001057983 */ /* 0x002ea20000300800 */
[----:B------:R-:W2:Y:S02]  /*1f060*/  LDL.LU R6, [R1+0x1b4] ;  /* 0x0001b40001067983 */ /* 0x000ea40000300800 */
[----:B------:R1:W-:Y:S02]  /*1f070*/  STL [R1+0x288], R19 ;  /* 0x0002881301007387 */ /* 0x0003e40000100800 */
[----:B-1----:R-:W2:Y:S01]  /*1f080*/  LDL.LU R19, [R1+0x188] ;  /* 0x0001880001137983 */ /* 0x002ea20000300800 */
[----:B------:R-:W2:Y:S02]  /*1f090*/  LDL.LU R20, [R1+0x184] ;  /* 0x0001840001147983 */ /* 0x000ea40000300800 */
[----:B------:R-:W2:Y:S02]  /*1f0a0*/  LDL.LU R24, [R1+0x158] ;  /* 0x0001580001187983 */ /* 0x000ea40000300800 */
[----:B------:R-:W2:Y:S01]  /*1f0b0*/  LDL.LU R7, [R1+0x154] ;  /* 0x0001540001077983 */ /* 0x000ea20000300800 */
[----:B----4-:R1:W-:Y:S04]  /*1f0c0*/  STL [R1+0x274], R8 ;  /* 0x0002740801007387 */ /* 0x0103e80000100800 */
[----:B-1----:R-:W2:Y:S01]  /*1f0d0*/  LDL.LU R8, [R1+0xe8] ;  /* 0x0000e80001087983 */ /* 0x002ea20000300800 */
[----:B------:R-:W2:Y:S02]  /*1f0e0*/  LDL.LU R21, [R1+0xe4] ;  /* 0x0000e40001157983 */ /* 0x000ea40000300800 */
[----:B------:R-:W2:Y:S02]  /*1f0f0*/  LDL.LU R22, [R1+0xb8] ;  /* 0x0000b80001167983 */ /* 0x000ea40000300800 */
[----:B------:R-:W2:Y:S01]  /*1f100*/  LDL.LU R9, [R1+0xb4] ;  /* 0x0000b40001097983 */ /* 0x000ea20000300800 */
[----:B------:R-:W2:Y:S01]  /*1f110*/  LDL.LU R10, [R1+0x88] ;  /* 0x00008800010a7983 */ /* 0x000ea20000300800 */
[----:B------:R1:W-:Y:S02]  /*1f120*/  STL [R1+0x278], R11 ;  /* 0x0002780b01007387 */ /* 0x0003e40000100800 */
[----:B------:R-:W2:Y:S01]  /*1f130*/  LDL.LU R23, [R1+0x84] ;  /* 0x0000840001177983 */ /* 0x000ea20000300800 */
[----:B-1----:R-:W2:Y:S01]  /*1f140*/  LDL.LU R11, [R1+0x58] ;  /* 0x00005800010b7983 */ /* 0x002ea20000300800 */
[----:B------:R-:W2:Y:S02]  /*1f150*/  LDL.LU R27, [R1+0x54] ;  /* 0x00005400011b7983 */ /* 0x000ea40000300800 */
[----:B------:R-:W2:Y:S02]  /*1f160*/  LDL.LU R12, [R1+0x28] ;  /* 0x00002800010c7983 */ /* 0x000ea40000300800 */
[----:B------:R-:W2:Y:S01]  /*1f170*/  LDL.LU R26, [R1+0x24] ;  /* 0x00002400011a7983 */ /* 0x000ea20000300800 */
[----:B------:R-:W-:Y:S01]  /*1f180*/  STL [R1+0x3754], R14 ;  /* 0x0037540e01007387 */ /* 0x000fe20000100800 */
[----:B------:R-:W-:Y:S02]  /*1f190*/  STL [R1+0x375c], R14 ;  /* 0x00375c0e01007387 */ /* 0x000fe40000100800 */
[----:B------:R-:W-:Y:S02]  /*1f1a0*/  STL [R1+0x3764], R14 ;  /* 0x0037640e01007387 */ /* 0x000fe40000100800 */
[----:B------:R-:W-:Y:S01]  /*1f1b0*/  STL [R1+0x3770], R14 ;  /* 0x0037700e01007387 */ /* 0x000fe20000100800 */
[----:B------:R-:W-:Y:S01]  /*1f1c0*/  STL [R1+0x3778], R14 ;  /* 0x0037780e01007387 */ /* 0x000fe20000100800 */
[----:B------:R-:W-:Y:S02]  /*1f1d0*/  STL [R1+0x3780], R14 ;  /* 0x0037800e01007387 */ /* 0x000fe40000100800 */
[----:B------:R-:W-:Y:S02]  /*1f1e0*/  STL [R1+0x3788], R14 ;  /* 0x0037880e01007387 */ /* 0x000fe40000100800 */
[----:B------:R0:W-:Y:S01]  /*1f1f0*/  STL [R1+0x218], R0 ;  /* 0x0002180001007387 */ /* 0x0001e20000100800 */
[----:B------:R-:W-:Y:S01]  /*1f200*/  STL [R1+0x3790], R14 ;  /* 0x0037900e01007387 */ /* 0x000fe20000100800 */
[----:B------:R-:W-:Y:S02]  /*1f210*/  STL [R1+0x3798], R14 ;  /* 0x0037980e01007387 */ /* 0x000fe40000100800 */
[----:B------:R-:W-:Y:S02]  /*1f220*/  STL [R1+0x37a4], R14 ;  /* 0x0037a40e01007387 */ /* 0x000fe40000100800 */
[----:B------:R-:W-:Y:S01]  /*1f230*/  STL [R1+0x37ac], R14 ;  /* 0x0037ac0e01007387 */ /* 0x000fe20000100800 */
        /* <DEDUP_REMOVED lines=29> */
[----:B0-----:R-:W-:Y:S01]  /*1f410*/  LOP3.LUT R0, R25, 0x7f, RZ, 0xc0, !PT ;  /* 0x0000007f19007812 */ /* 0x001fe200078ec0ff */
[----:B------:R0:W-:Y:S03]  /*1f420*/  STL [R1+0x3958], R25 ;  /* 0x0039581901007387 */ /* 0x0001e60000100800 */
[C---:B------:R-:W-:Y:S01]  /*1f430*/  ISETP.GE.AND P0, PT, R0.reuse, R2, PT ;  /* 0x000000020000720c */ /* 0x040fe20003f06270 */
[----:B0-----:R-:W2:Y:S01]  /*1f440*/  LDL.LU R25, [R1+0x2d8] ;  /* 0x0002d80001197983 */ /* 0x001ea20000300800 */
[----:B------:R-:W-:Y:S02]  /*1f450*/  STL [R1+0x3740], R15 ;  /* 0x0037400f01007387 */ /* 0x000fe40000100800 */
[----:B------:R-:W-:Y:S02]  /*1f460*/  STL [R1+0x3748], R15 ;  /* 0x0037480f01007387 */ /* 0x000fe40000100800 */
[----:B------:R-:W-:Y:S01]  /*1f470*/  STL [R1+0x3894], R15 ;  /* 0x0038940f01007387 */ /* 0x000fe20000100800 */
[----:B------:R0:W-:Y:S01]  /*1f480*/  STL [R1+0x38a4], R15 ;  /* 0x0038a40f01007387 */ /* 0x0001e20000100800 */
[----:B------:R-:W-:-:S03]  /*1f490*/  IMAD.SHL.U32 R14, R0, 0x2, RZ ;  /* 0x00000002000e7824 */ /* 0x000fc600078e00ff */
[----:B0-----:R-:W2:Y:S01]  /*1f4a0*/  LDL.LU R15, [R1+0x2dc] ;  /* 0x0002dc00010f7983 */ /* 0x001ea20000300800 */
[----:B------:R-:W2:Y:S02]  /*1f4b0*/  LDL.LU R2, [R1+0x310] ;  /* 0x0003100001027983 */ /* 0x000ea40000300800 */
[----:B------:R0:W-:Y:S02]  /*1f4c0*/  STL [R1+0x3940], R0 ;  /* 0x0039400001007387 */ /* 0x0001e40000100800 */
[----:B0-----:R-:W2:Y:S04]  /*1f4d0*/  LDL.LU R0, [R1+0x314] ;  /* 0x0003140001007983 */ /* 0x001ea80000300800 */
[----:B------:R0:W-:Y:S04]  /*1f4e0*/  STS.U16 [R14], R13 ;  /* 0x0000000d0e007388 */ /* 0x0001e80000000400 */
[----:B0-----:R-:W2:Y:S04]  /*1f4f0*/  LDL.LU R13, [R1+0x3968] ;  /* 0x00396800010d7983 */ /* 0x001ea80000300800 */
[----:B---3--:R0:W-:Y:S01]  /*1f500*/  STS.U16 [R14+0x100], R16 ;  /* 0x000100100e007388 */ /* 0x0081e20000000400 */
[----:B------:R1:W-:Y:S02]  /*1f510*/  STS.U16 [R14+0x1000], R28 ;  /* 0x0010001c0e007388 */ /* 0x0003e40000000400 */
[----:B------:R3:W-:Y:S01]  /*1f520*/  STS.U16 [R14+0x1100], R29 ;  /* 0x0011001d0e007388 */ /* 0x0007e20000000400 */
[----:B0-----:R-:W4:Y:S01]  /*1f530*/  LDL.LU R16, [R1+0x3964] ;  /* 0x0039640001107983 */ /* 0x001f220000300800 */
[----:B-1----:R-:W4:Y:S02]  /*1f540*/  LDL.LU R28, [R1+0x3960] ;  /* 0x00396000011c7983 */ /* 0x002f240000300800 */
[----:B---3--:R-:W3:Y:S01]  /*1f550*/  LDL.LU R29, [R1+0x395c] ;  /* 0x00395c00011d7983 */ /* 0x008ee20000300800 */
[----:B--2---:R-:W-:Y:S01]  /*1f560*/  STS.U16 [R14+0x2000], R0 ;  /* 0x002000000e007388 */ /* 0x004fe20000000400 */
[----:B------:R-:W-:Y:S02]  /*1f570*/  STS.U16 [R14+0x2100], R2 ;  /* 0x002100020e007388 */ /* 0x000fe40000000400 */
[----:B------:R-:W-:Y:S02]  /*1f580*/  STS.U16 [R14+0x3000], R15 ;  /* 0x0030000f0e007388 */ /* 0x000fe40000000400 */
[----:B------:R-:W-:Y:S01]  /*1f590*/  STS.U16 [R14+0x3100], R25 ;  /* 0x003100190e007388 */ /* 0x000fe20000000400 */
[----:B------:R-:W-:Y:S01]  /*1f5a0*/  STS.U16 [R14+0x4000], R3 ;  /* 0x004000030e007388 */ /* 0x000fe20000000400 */
        /* <DEDUP_REMOVED lines=16> */
[----:B------:R0:W-:Y:S03]  /*1f6b0*/  STS.U16 [R14+0xc100], R27 ;  /* 0x00c1001b0e007388 */ /* 0x0001e60000000400 */
[----:B0-----:R-:W0:Y:S01]  /*1f6c0*/  S2R R27, SR_TID.X ;  /* 0x00000000001b7919 */ /* 0x001e220000002100 */
[----:B------:R1:W-:Y:S02]  /*1f6d0*/  STS.U16 [R14+0xd000], R12 ;  /* 0x00d0000c0e007388 */ /* 0x0003e40000000400 */
[----:B------:R2:W-:Y:S01]  /*1f6e0*/  STS.U16 [R14+0xd100], R26 ;  /* 0x00d1001a0e007388 */ /* 0x0005e20000000400 */
[----:B0-----:R-:W-:-:S05]  /*1f6f0*/  LOP3.LUT R27, R27, 0x7f, RZ, 0xc0, !PT ;  /* 0x0000007f1b1b7812 */ /* 0x001fca00078ec0ff */
[----:B------:R-:W-:-:S05]  /*1f700*/  IMAD.SHL.U32 R27, R27, 0x2, RZ ;  /* 0x000000021b1b7824 */ /* 0x000fca00078e00ff */
[----:B------:R-:W-:Y:S01]  /*1f710*/  LOP3.LUT R0, R27, 0x10, RZ, 0x3c, !PT ;  /* 0x000000101b007812 */ /* 0x000fe200078e3cff */
[----:B---3--:R-:W-:Y:S01]  /*1f720*/  STL [R1+0x3730], R29 ;  /* 0x0037301d01007387 */ /* 0x008fe20000100800 */
[----:B------:R-:W-:Y:S02]  /*1f730*/  STL [R1+0x38a8], R29 ;  /* 0x0038a81d01007387 */ /* 0x000fe40000100800 */
[----:B----4-:R-:W-:Y:S02]  /*1f740*/  STL [R1+0x38ac], R28 ;  /* 0x0038ac1c01007387 */ /* 0x010fe40000100800 */
[----:B------:R-:W-:Y:S01]  /*1f750*/  STL [R1+0x38b0], R16 ;  /* 0x0038b01001007387 */ /* 0x000fe20000100800 */
[----:B------:R-:W3:Y:S01]  /*1f760*/  LDL.LU R25, [R1+0x3f0] ;  /* 0x0003f00001197983 */ /* 0x000ee20000300800 */
[----:B------:R-:W4:Y:S02]  /*1f770*/  LDL.LU R11, [R1+0x3ec] ;  /* 0x0003ec00010b7983 */ /* 0x000f240000300800 */
[----:B-1----:R-:W4:Y:S02]  /*1f780*/  LDL.LU R12, [R1+0x3b4] ;  /* 0x0003b400010c7983 */ /* 0x002f240000300800 */
[----:B--2---:R-:W2:Y:S01]  /*1f790*/  LDL.LU R26, [R1+0x3b0] ;  /* 0x0003b000011a7983 */ /* 0x004ea20000300800 */
[----:B------:R-:W2:Y:S04]  /*1f7a0*/  LDL.LU R27, [R1+0x30c] ;  /* 0x00030c00011b7983 */ /* 0x000ea80000300800 */
[----:B------:R-:W-:Y:S01]  /*1f7b0*/  STS.U16 [R14+0xe000], R29 ;  /* 0x00e0001d0e007388 */ /* 0x000fe20000000400 */
[----:B------:R-:W-:Y:S02]  /*1f7c0*/  STS.U16 [R14+0xe100], R28 ;  /* 0x00e1001c0e007388 */ /* 0x000fe40000000400 */
[----:B------:R0:W-:Y:S02]  /*1f7d0*/  STS.U16 [R14+0xf000], R16 ;  /* 0x00f000100e007388 */ /* 0x0001e40000000400 */
[----:B0-----:R-:W2:Y:S01]  /*1f7e0*/  LDL.LU R16, [R1+0x2cc] ;  /* 0x0002cc0001107983 */ /* 0x001ea20000300800 */
[----:B------:R-:W2:Y:S02]  /*1f7f0*/  LDL.LU R28, [R1+0x210] ;  /* 0x00021000011c7983 */ /* 0x000ea40000300800 */
[----:B------:R-:W2:Y:S02]  /*1f800*/  LDL.LU R29, [R1+0x20c] ;  /* 0x00020c00011d7983 */ /* 0x000ea40000300800 */
[----:B------:R-:W2:Y:S01]  /*1f810*/  LDL.LU R2, [R1+0x1e0] ;  /* 0x0001e00001027983 */ /* 0x000ea20000300800 */
[----:B------:R-:W2:Y:S01]  /*1f820*/  LDL.LU R15, [R1+0x1dc] ;  /* 0x0001dc00010f7983 */ /* 0x000ea20000300800 */
        /* <DEDUP_REMOVED lines=15> */
[----:B------:R-:W2:Y:S04]  /*1f920*/  LDL.LU R23, [R1+0x1c] ;  /* 0x00001c0001177983 */ /* 0x000ea80000300800 */
[----:B------:R-:W-:Y:S01]  /*1f930*/  STS.U16 [R14+0xf100], R13 ;  /* 0x00f1000d0e007388 */ /* 0x000fe20000000400 */
[----:B------:R0:W-:Y:S03]  /*1f940*/  STL [R1+0x3924], R14 ;  /* 0x0039240e01007387 */ /* 0x0001e60000100800 */
[----:B0-----:R-:W2:Y:S01]  /*1f950*/  LDL.LU R14, [R1+0x2d4] ;  /* 0x0002d400010e7983 */ /* 0x001ea20000300800 */
[----:B------:R0:W-:Y:S03]  /*1f960*/  STL [R1+0x38b4], R13 ;  /* 0x0038b40d01007387 */ /* 0x0001e60000100800 */
[----:B0-----:R-:W2:Y:S04]  /*1f970*/  LDL.LU R13, [R1+0x308] ;  /* 0x00030800010d7983 */ /* 0x001ea80000300800 */
[----:B---3--:R0:W-:Y:S01]  /*1f980*/  STS.U16 [R0+0x200], R25 ;  /* 0x0002001900007388 */ /* 0x0081e20000000400 */
[----:B----4-:R1:W-:Y:S03]  /*1f990*/  STS.U16 [R0+0x300], R11 ;  /* 0x0003000b00007388 */ /* 0x0103e60000000400 */
[----:B0-----:R-:W3:Y:S01]  /*1f9a0*/  LDL.LU R25, [R1+0x3958] ;  /* 0x0039580001197983 */ /* 0x001ee20000300800 */
[----:B-1----:R-:W4:Y:S02]  /*1f9b0*/  LDL.LU R11, [R1+0x3954] ;  /* 0x00395400010b7983 */ /* 0x002f240000300800 */
[----:B------:R0:W-:Y:S02]  /*1f9c0*/  STS.U16 [R0+0x1200], R12 ;  /* 0x0012000c00007388 */ /* 0x0001e40000000400 */
[----:B--2---:R1:W-:Y:S01]  /*1f9d0*/  STS.U16 [R0+0x1300], R26 ;  /* 0x0013001a00007388 */ /* 0x0043e20000000400 */
[----:B------:R2:W-:Y:S04]  /*1f9e0*/  STS.U16 [R0+0x2200], R27 ;  /* 0x0022001b00007388 */ /* 0x0005e80000000400 */
[----:B0-----:R-:W4:Y:S04]  /*1f9f0*/  LDL.LU R12, [R1+0x3950] ;  /* 0x00395000010c7983 */ /* 0x001f280000300800 */
[----:B-1----:R-:W4:Y:S01]  /*1fa00*/  LDL.LU R26, [R1+0x394c] ;  /* 0x00394c00011a7983 */ /* 0x002f220000300800 */
[----:B--2---:R-:W2:Y:S03]  /*1fa10*/  LDL.LU R27, [R1+0x3948] ;  /* 0x00394800011b7983 */ /* 0x004ea60000300800 */
        /* <DEDUP_REMOVED lines=19> */
[----:B------:R0:W-:Y:S01]  /*1fb50*/  STS.U16 [R0+0xc200], R22 ;  /* 0x00c2001600007388 */ /* 0x0001e20000000400 */
[----:B------:R-:W-:Y:S01]  /*1fb60*/  STS.U16 [R0+0xc300], R9 ;  /* 0x00c3000900007388 */ /* 0x000fe20000000400 */
[----:B------:R-:W-:Y:S02]  /*1fb70*/  STS.U16 [R0+0xd200], R10 ;  /* 0x00d2000a00007388 */ /* 0x000fe40000000400 */
[----:B------:R-:W-:Y:S01]  /*1fb80*/  STS.U16 [R0+0xd300], R23 ;  /* 0x00d3001700007388 */ /* 0x000fe20000000400 */
[----:B---3--:R-:W-:-:S05]  /*1fb90*/  LOP3.LUT R25, R25, 0x7f, RZ, 0xc0, !PT ;  /* 0x0000007f19197812 */ /* 0x008fca00078ec0ff */
[----:B0-----:R-:W-:-:S05]  /*1fba0*/  IMAD.SHL.U32 R22, R25, 0x2, RZ ;  /* 0x0000000219167824 */ /* 0x001fca00078e00ff */
[C---:B------:R-:W-:Y:S01]  /*1fbb0*/  LOP3.LUT R2, R22.reuse, 0x20, RZ, 0x3c, !PT ;  /* 0x0000002016027812 */ /* 0x040fe200078e3cff */
[----:B--2---:R-:W-:Y:S04]  /*1fbc0*/  STS.U16 [R0+0xe200], R27 ;  /* 0x00e2001b00007388 */ /* 0x004fe80000000400 */
[----:B------:R-:W-:Y:S01]  /*1fbd0*/  STL [R1+0x38b8], R27 ;  /* 0x0038b81b01007387 */ /* 0x000fe20000100800 */
[----:B----4-:R-:W-:Y:S02]  /*1fbe0*/  STS.U16 [R0+0xe300], R26 ;  /* 0x00e3001a00007388 */ /* 0x010fe40000000400 */
[----:B------:R-:W-:Y:S02]  /*1fbf0*/  STL [R1+0x38bc], R26 ;  /* 0x0038bc1a01007387 */ /* 0x000fe40000100800 */
[----:B------:R0:W-:Y:S01]  /*1fc00*/  STS.U16 [R0+0xf200], R12 ;  /* 0x00f2000c00007388 */ /* 0x0001e20000000400 */
[----:B------:R1:W-:Y:S04]  /*1fc10*/  STL [R1+0x3944], R2 ;  /* 0x0039440201007387 */ /* 0x0003e80000100800 */
[----:B0-----:R-:W2:Y:S01]  /*1fc20*/  LDL.LU R0, [R1+0x3e8] ;  /* 0x0003e80001007983 */ /* 0x001ea20000300800 */
[----:B------:R-:W3:Y:S02]  /*1fc30*/  LDL.LU R9, [R1+0x3e4] ;  /* 0x0003e40001097983 */ /* 0x000ee40000300800 */
[----:B------:R-:W4:Y:S02]  /*1fc40*/  LDL.LU R10, [R1+0x3ac] ;  /* 0x0003ac00010a7983 */ /* 0x000f240000300800 */
        /* <DEDUP_REMOVED lines=19> */
[----:B------:R-:W2:Y:S01]  /*1fd80*/  LDL.LU R7, [R1+0x48] ;  /* 0x0000480001077983 */ /* 0x000ea20000300800 */
[----:B-1----:R-:W-:Y:S01]  /*1fd90*/  LOP3.LUT R2, R22, 0x10, RZ, 0x3c, !PT ;  /* 0x0000001016027812 */ /* 0x002fe200078e3cff */
[----:B------:R-:W2:Y:S01]  /*1fda0*/  LDL.LU R8, [R1+0x44] ;  /* 0x0000440001087983 */ /* 0x000ea20000300800 */
[----:B------:R-:W2:Y:S02]  /*1fdb0*/  LDL.LU R21, [R1+0x18] ;  /* 0x0000180001157983 */ /* 0x000ea40000300800 */
[----:B------:R-:W2:Y:S02]  /*1fdc0*/  LDL.LU R22, [R1+0x14] ;  /* 0x0000140001167983 */ /* 0x000ea40000300800 */
[----:B------:R0:W-:Y:S01]  /*1fdd0*/  STL [R1+0x38d4], R12 ;  /* 0x0038d40c01007387 */ /* 0x0001e20000100800 */
[----:B------:R1:W-:Y:S04]  /*1fde0*/  STS.U16 [R2+0xf300], R11 ;  /* 0x00f3000b02007388 */ /* 0x0003e80000000400 */
[----:B0-----:R-:W2:Y:S01]  /*1fdf0*/  LDL.LU R12, [R1+0x2c4] ;  /* 0x0002c400010c7983 */ /* 0x001ea20000300800 */
[----:B-1----:R-:W2:Y:S02]  /*1fe00*/  LDL.LU R2, [R1+0x3944] ;  /* 0x0039440001027983 */ /* 0x002ea40000300800 */
[----:B------:R0:W-:Y:S02]  /*1fe10*/  STL [R1+0x38d8], R11 ;  /* 0x0038d80b01007387 */ /* 0x0001e40000100800 */
[----:B0-----:R-:W4:Y:S04]  /*1fe20*/  LDL.LU R11, [R1+0x300] ;  /* 0x00030000010b7983 */ /* 0x001f280000300800 */
[----:B--2---:R0:W-:Y:S01]  /*1fe30*/  STS.U16 [R2+0x400], R0 ;  /* 0x0004000002007388 */ /* 0x0041e20000000400 */
[----:B---3--:R1:W-:Y:S02]  /*1fe40*/  STS.U16 [R2+0x500], R9 ;  /* 0x0005000902007388 */ /* 0x0083e40000000400 */
[----:B----4-:R2:W-:Y:S01]  /*1fe50*/  STS.U16 [R2+0x1400], R10 ;  /* 0x0014000a02007388 */ /* 0x0105e20000000400 */
[----:B------:R3:W-:Y:S04]  /*1fe60*/  STS.U16 [R2+0x1500], R23 ;  /* 0x0015001702007388 */ /* 0x0007e80000000400 */
[----:B------:R3:W-:Y:S04]  /*1fe70*/  STS.U16 [R2+0x2400], R25 ;  /* 0x0024001902007388 */ /* 0x0007e80000000400 */
[----:B0-----:R-:W4:Y:S01]  /*1fe80*/  LDL.LU R0, [R1+0x3940] ;  /* 0x0039400001007983 */ /* 0x001f220000300800 */
[----:B-1----:R-:W4:Y:S03]  /*1fe90*/  LDL.LU R9, [R1+0x393c] ;  /* 0x00393c0001097983 */ /* 0x002f260000300800 */
[----:B--2---:R-:W2:Y:S01]  /*1fea0*/  LDL.LU R10, [R1+0x3938] ;  /* 0x00393800010a7983 */ /* 0x004ea20000300800 */
[----:B---3--:R-:W3:Y:S03]  /*1feb0*/  LDL.LU R23, [R1+0x3934] ;  /* 0x0039340001177983 */ /* 0x008ee60000300800 */
[----:B------:R-:W2:Y:S04]  /*1fec0*/  LDL.LU R25, [R1+0x3930] ;  /* 0x0039300001197983 */ /* 0x000ea80000300800 */
[----:B------:R-:W-:Y:S01]  /*1fed0*/  STS.U16 [R2+0x2500], R11 ;  /* 0x0025000b02007388 */ /* 0x000fe20000000400 */
[----:B------:R-:W-:Y:S02]  /*1fee0*/  STS.U16 [R2+0x3400], R12 ;  /* 0x0034000c02007388 */ /* 0x000fe40000000400 */
[----:B------:R-:W-:Y:S02]  /*1fef0*/  STS.U16 [R2+0x3500], R26 ;  /* 0x0035001a02007388 */ /* 0x000fe40000000400 */
[----:B------:R-:W-:Y:S01]  /*1ff00*/  STS.U16 [R2+0x4400], R27 ;  /* 0x0044001b02007388 */ /* 0x000fe20000000400 */
[----:B------:R-:W-:Y:S01]  /*1ff10*/  STS.U16 [R2+0x4500], R13 ;  /* 0x0045000d02007388 */ /* 0x000fe20000000400 */
[----:B------:R0:W-:Y:S03]  /*1ff20*/  STS.U16 [R2+0x5400], R14 ;  /* 0x0054000e02007388 */ /* 0x0001e60000000400 */
[----:B--2---:R-:W-:Y:S01]  /*1ff30*/  STL [R1+0x38dc], R25 ;  /* 0x0038dc1901007387 */ /* 0x004fe20000100800 */
[----:B0-----:R-:W2:Y:S02]  /*1ff40*/  LDL.LU R14, [R1+0x3dc] ;  /* 0x0003dc00010e7983 */ /* 0x001ea40000300800 */
[----:B------:R-:W-:Y:S02]  /*1ff50*/  STS.U16 [R2+0x5500], R16 ;  /* 0x0055001002007388 */ /* 0x000fe40000000400 */
[----:B------:R-:W-:Y:S01]  /*1ff60*/  STS.U16 [R2+0x6400], R28 ;  /* 0x0064001c02007388 */ /* 0x000fe20000000400 */
[----:B------:R-:W-:Y:S01]  /*1ff70*/  STS.U16 [R2+0x6500], R29 ;  /* 0x0065001d02007388 */ /* 0x000fe20000000400 */
[----:B------:R-:W-:Y:S02]  /*1ff80*/  STS.U16 [R2+0x7400], R15 ;  /* 0x0074000f02007388 */ /* 0x000fe40000000400 */
[----:B------:R-:W-:Y:S02]  /*1ff90*/  STS.U16 [R2+0x7500], R3 ;  /* 0x0075000302007388 */ /* 0x000fe40000000400 */
[----:B------:R-:W-:Y:S01]  /*1ffa0*/  STS.U16 [R2+0x8400], R4 ;  /* 0x0084000402007388 */ /* 0x000fe20000000400 */
[----:B--2---:R0:W-:Y:S04]  /*1ffb0*/  STL [R1+0x3928], R14 ;  /* 0x0039280e01007387 */ /* 0x0041e80000100800 */
[----:B0-----:R-:W2:Y:S04]  /*1ffc0*/  LDL.LU R14, [R1+0x3e0] ;  /* 0x0003e000010e7983 */ /* 0x001ea80000300800 */
        /* <DEDUP_REMOVED lines=8> */
[----:B------:R1:W-:Y:S01]  /*20050*/  STS.U16 [R2+0xc500], R8 ;  /* 0x00c5000802007388 */ /* 0x0003e20000000400 */
[----:B------:R0:W-:Y:S02]  /*20060*/  STS.U16 [R2+0xd400], R21 ;  /* 0x00d4001502007388 */ /* 0x0001e40000000400 */
[----:B------:R0:W-:Y:S02]  /*20070*/  STS.U16 [R2+0xd500], R22 ;  /* 0x00d5001602007388 */ /* 0x0001e40000000400 */
[----:B------:R0:W-:Y:S02]  /*20080*/  STS.U16 [R2+0xe400], R25 ;  /* 0x00e4001902007388 */ /* 0x0001e40000000400 */
[----:B----4-:R-:W-:-:S02]  /*20090*/  IMAD.SHL.U32 R4, R0, 0x2, RZ ;  /* 0x0000000200047824 */ /* 0x010fc400078e00ff */
[----:B------:R-:W-:Y:S01]  /*200a0*/  IMAD.SHL.U32 R0, R0, 0x2, RZ ;  /* 0x0000000200007824 */ /* 0x000fe200078e00ff */
[----:B--2---:R2:W-:Y:S01]  /*200b0*/  STL [R1+0x392c], R14 ;  /* 0x00392c0e01007387 */ /* 0x0045e20000100800 */
[----:B0-----:R-:W4:Y:S02]  /*200c0*/  LDL.LU R7, [R1+0x3a4] ;  /* 0x0003a40001077983 */ /* 0x001f240000300800 */
[----:B-1----:R-:W4:Y:S02]  /*200d0*/  LDL.LU R8, [R1+0x3a0] ;  /* 0x0003a00001087983 */ /* 0x002f240000300800 */
[----:B------:R-:W4:Y:S01]  /*200e0*/  LDL.LU R21, [R1+0x2fc] ;  /* 0x0002fc0001157983 */ /* 0x000f220000300800 */
[----:B------:R-:W4:Y:S01]  /*200f0*/  LDL.LU R22, [R1+0x2f8] ;  /* 0x0002f80001167983 */ /* 0x000f220000300800 */
[----:B------:R-:W4:Y:S02]  /*20100*/  LDL.LU R25, [R1+0x1fc] ;  /* 0x0001fc0001197983 */ /* 0x000f240000300800 */
[----:B------:R-:W4:Y:S02]  /*20110*/  LDL.LU R11, [R1+0x1d0] ;  /* 0x0001d000010b7983 */ /* 0x000f240000300800 */
        /* <DEDUP_REMOVED lines=13> */
[----:B--2---:R-:W-:Y:S01]  /*201f0*/  LOP3.LUT R14, R0, 0x20, RZ, 0x3c, !PT ;  /* 0x00000020000e7812 */ /* 0x004fe200078e3cff */
[----:B------:R-:W2:Y:S01]  /*20200*/  LDL.LU R19, [R1+0x40] ;  /* 0x0000400001137983 */ /* 0x000ea20000300800 */
[----:B------:R-:W2:Y:S02]  /*20210*/  LDL.LU R20, [R1+0x3c] ;  /* 0x00003c0001147983 */ /* 0x000ea40000300800 */
[----:B------:R-:W2:Y:S02]  /*20220*/  LDL.LU R24, [R1+0x10] ;  /* 0x0000100001187983 */ /* 0x000ea40000300800 */
[----:B------:R-:W2:Y:S01]  /*20230*/  LDL.LU R0, [R1+0xc] ;  /* 0x00000c0001007983 */ /* 0x000ea20000300800 */
[----:B---3--:R-:W-:Y:S04]  /*20240*/  STS.U16 [R14+0xe500], R23 ;  /* 0x00e500170e007388 */ /* 0x008fe80000000400 */
[----:B------:R0:W-:Y:S01]  /*20250*/  STL [R1+0x38e0], R23 ;  /* 0x0038e01701007387 */ /* 0x0001e20000100800 */
[----:B------:R-:W-:Y:S02]  /*20260*/  STS.U16 [R14+0xf400], R10 ;  /* 0x00f4000a0e007388 */ /* 0x000fe40000000400 */
[----:B------:R-:W-:Y:S01]  /*20270*/  STS.U16 [R14+0xf500], R9 ;  /* 0x00f500090e007388 */ /* 0x000fe20000000400 */
[----:B0-----:R-:W4:Y:S01]  /*20280*/  LDL.LU R23, [R1+0x200] ;  /* 0x0002000001177983 */ /* 0x001f220000300800 */
[----:B------:R0:W-:Y:S03]  /*20290*/  STL [R1+0x38e4], R10 ;  /* 0x0038e40a01007387 */ /* 0x0001e60000100800 */
[----:B0-----:R-:W2:Y:S01]  /*202a0*/  LDL.LU R10, [R1+0x2ac] ;  /* 0x0002ac00010a7983 */ /* 0x001ea20000300800 */
[----:B------:R-:W2:Y:S01]  /*202b0*/  LDL.LU R14, [R1+0x392c] ;  /* 0x00392c00010e7983 */ /* 0x000ea20000300800 */
[C---:B------:R-:W-:Y:S01]  /*202c0*/  LOP3.LUT R3, R4.reuse, 0x30, RZ, 0x3c, !PT ;  /* 0x0000003004037812 */ /* 0x040fe200078e3cff */
[----:B------:R0:W-:Y:S02]  /*202d0*/  STL [R1+0x38e8], R9 ;  /* 0x0038e80901007387 */ /* 0x0001e40000100800 */
[----:B0-----:R-:W4:Y:S04]  /*202e0*/  LDL.LU R9, [R1+0x2b4] ;  /* 0x0002b40001097983 */ /* 0x001f280000300800 */
[----:B--2---:R0:W-:Y:S04]  /*202f0*/  STS.U16 [R3+0x600], R14 ;  /* 0x0006000e03007388 */ /* 0x0041e80000000400 */
[----:B0-----:R-:W2:Y:S04]  /*20300*/  LDL.LU R14, [R1+0x3928] ;  /* 0x00392800010e7983 */ /* 0x001ea80000300800 */
[----:B--2---:R0:W-:Y:S01]  /*20310*/  STS.U16 [R3+0x700], R14 ;  /* 0x0007000e03007388 */ /* 0x0041e20000000400 */
[----:B----4-:R1:W-:Y:S02]  /*20320*/  STS.U16 [R3+0x1600], R7 ;  /* 0x0016000703007388 */ /* 0x0103e40000000400 */
[----:B------:R2:W-:Y:S02]  /*20330*/  STS.U16 [R3+0x1700], R8 ;  /* 0x0017000803007388 */ /* 0x0005e40000000400 */
[----:B------:R4:W-:Y:S01]  /*20340*/  STS.U16 [R3+0x2600], R21 ;  /* 0x0026001503007388 */ /* 0x0009e20000000400 */
[----:B------:R4:W-:Y:S04]  /*20350*/  STS.U16 [R3+0x2700], R22 ;  /* 0x0027001603007388 */ /* 0x0009e80000000400 */
[----:B0-----:R-:W3:Y:S01]  /*20360*/  LDL.LU R14, [R1+0x3924] ;  /* 0x00392400010e7983 */ /* 0x001ee20000300800 */
[----:B-1----:R-:W3:Y:S02]  /*20370*/  LDL.LU R7, [R1+0x3920] ;  /* 0x0039200001077983 */ /* 0x002ee40000300800 */
[----:B--2---:R-:W2:Y:S02]  /*20380*/  LDL.LU R8, [R1+0x391c] ;  /* 0x00391c0001087983 */ /* 0x004ea40000300800 */
[----:B----4-:R-:W4:Y:S01]  /*20390*/  LDL.LU R21, [R1+0x3918] ;  /* 0x0039180001157983 */ /* 0x010f220000300800 */
[----:B------:R-:W2:Y:S04]  /*203a0*/  LDL.LU R22, [R1+0x3914] ;  /* 0x0039140001167983 */ /* 0x000ea80000300800 */
        /* <DEDUP_REMOVED lines=16> */
[----:B------:R0:W-:Y:S01]  /*204b0*/  STS.U16 [R3+0xb600], R5 ;  /* 0x00b6000503007388 */ /* 0x0001e20000000400 */
[----:B------:R1:W-:Y:S02]  /*204c0*/  STS.U16 [R3+0xb700], R6 ;  /* 0x00b7000603007388 */ /* 0x0003e40000000400 */
[----:B------:R1:W-:Y:S02]  /*204d0*/  STS.U16 [R3+0xc600], R19 ;  /* 0x00c6001303007388 */ /* 0x0003e40000000400 */
[----:B------:R1:W-:Y:S01]  /*204e0*/  STS.U16 [R3+0xc700], R20 ;  /* 0x00c7001403007388 */ /* 0x0003e20000000400 */
[----:B------:R-:W-:Y:S01]  /*204f0*/  STS.U16 [R3+0xd600], R24 ;  /* 0x00d6001803007388 */ /* 0x000fe20000000400 */
[----:B------:R1:W-:Y:S03]  /*20500*/  STS.U16 [R3+0xd700], R0 ;  /* 0x00d7000003007388 */ /* 0x0003e60000000400 */
[----:B0-----:R-:W3:Y:S01]  /*20510*/  LDL.LU R5, [R1+0x3d8] ;  /* 0x0003d80001057983 */ /* 0x001ee20000300800 */
[----:B-1----:R-:W3:Y:S02]  /*20520*/  LDL.LU R6, [R1+0x3d4] ;  /* 0x0003d40001067983 */ /* 0x002ee40000300800 */
[----:B------:R-:W3:Y:S02]  /*20530*/  LDL.LU R19, [R1+0x32c] ;  /* 0x00032c0001137983 */ /* 0x000ee40000300800 */
[----:B------:R-:W3:Y:S01]  /*20540*/  LDL.LU R20, [R1+0x328] ;  /* 0x0003280001147983 */ /* 0x000ee20000300800 */
[----:B------:R-:W3:Y:S01]  /*20550*/  LDL.LU R0, [R1+0x2f4] ;  /* 0x0002f40001007983 */ /* 0x000ee20000300800 */
[----:B------:R-:W3:Y:S02]  /*20560*/  LDL.LU R17, [R1+0x1f4] ;  /* 0x0001f40001117983 */ /* 0x000ee40000300800 */
[----:B------:R-:W3:Y:S02]  /*20570*/  LDL.LU R18, [R1+0x1c8] ;  /* 0x0001c80001127983 */ /* 0x000ee40000300800 */
[----:B------:R-:W3:Y:S01]  /*20580*/  LDL.LU R24, [R1+0x1c4] ;  /* 0x0001c40001187983 */ /* 0x000ee20000300800 */
[----:B------:R-:W-:Y:S01]  /*20590*/  LOP3.LUT R2, R4, 0x40, RZ, 0x3c, !PT ;  /* 0x0000004004027812 */ /* 0x000fe200078e3cff */
[----:B--2---:R-:W-:Y:S04]  /*205a0*/  STS.U16 [R3+0xe600], R22 ;  /* 0x00e6001603007388 */ /* 0x004fe80000000400 */
[----:B------:R0:W-:Y:S01]  /*205b0*/  STL [R1+0x38ec], R22 ;  /* 0x0038ec1601007387 */ /* 0x0001e20000100800 */
[----:B----4-:R-:W-:Y:S02]  /*205c0*/  STS.U16 [R3+0xe700], R21 ;  /* 0x00e7001503007388 */ /* 0x010fe40000000400 */
[----:B------:R-:W-:Y:S01]  /*205d0*/  STS.U16 [R3+0xf600], R8 ;  /* 0x00f6000803007388 */ /* 0x000fe20000000400 */
[----:B0-----:R-:W2:Y:S01]  /*205e0*/  LDL.LU R22, [R1+0x1f8] ;  /* 0x0001f80001167983 */ /* 0x001ea20000300800 */
[----:B------:R0:W-:Y:S03]  /*205f0*/  STL [R1+0x38f0], R21 ;  /* 0x0038f01501007387 */ /* 0x0001e60000100800 */
[----:B0-----:R-:W4:Y:S01]  /*20600*/  LDL.LU R21, [R1+0x29c] ;  /* 0x00029c0001157983 */ /* 0x001f220000300800 */
[----:B------:R0:W-:Y:S03]  /*20610*/  STL [R1+0x38f4], R8 ;  /* 0x0038f40801007387 */ /* 0x0001e60000100800 */
        /* <DEDUP_REMOVED lines=13> */
[----:B---3--:R0:W-:Y:S01]  /*206f0*/  STS.U16 [R3+0xf700], R7 ;  /* 0x00f7000703007388 */ /* 0x0081e20000000400 */
[----:B------:R-:W3:Y:S03]  /*20700*/  LDL.LU R15, [R1+0x38] ;  /* 0x00003800010f7983 */ /* 0x000ee60000300800 */
[----:B0-----:R-:W2:Y:S01]  /*20710*/  LDL.LU R3, [R1+0x34] ;  /* 0x0000340001037983 */ /* 0x001ea20000300800 */
[----:B------:R-:W2:Y:S02]  /*20720*/  LDL.LU R4, [R1+0x8] ;  /* 0x0000080001047983 */ /* 0x000ea40000300800 */
[----:B------:R0:W-:Y:S02]  /*20730*/  STL [R1+0x38f8], R7 ;  /* 0x0038f80701007387 */ /* 0x0001e40000100800 */
[----:B0-----:R-:W2:Y:S01]  /*20740*/  LDL.LU R7, [R1+0x2f0] ;  /* 0x0002f00001077983 */ /* 0x001ea20000300800 */
[----:B------:R0:W-:Y:S02]  /*20750*/  STS.U16 [R2+0x800], R5 ;  /* 0x0008000502007388 */ /* 0x0001e40000000400 */
[----:B------:R1:W-:Y:S02]  /*20760*/  STS.U16 [R2+0x900], R6 ;  /* 0x0009000602007388 */ /* 0x0003e40000000400 */
[----:B------:R1:W-:Y:S01]  /*20770*/  STS.U16 [R2+0x1800], R19 ;  /* 0x0018001302007388 */ /* 0x0003e20000000400 */
[----:B------:R1:W-:Y:S01]  /*20780*/  STS.U16 [R2+0x1900], R20 ;  /* 0x0019001402007388 */ /* 0x0003e20000000400 */
[----:B------:R1:W-:Y:S03]  /*20790*/  STS.U16 [R2+0x2800], R0 ;  /* 0x0028000002007388 */ /* 0x0003e60000000400 */
[----:B0-----:R-:W3:Y:S01]  /*207a0*/  LDL.LU R5, [R1+0x3910] ;  /* 0x0039100001057983 */ /* 0x001ee20000300800 */
[----:B-1----:R-:W3:Y:S03]  /*207b0*/  LDL.LU R6, [R1+0x390c] ;  /* 0x00390c0001067983 */ /* 0x002ee60000300800 */
[----:B------:R-:W3:Y:S01]  /*207c0*/  LDL.LU R19, [R1+0x3908] ;  /* 0x0039080001137983 */ /* 0x000ee20000300800 */
[----:B------:R-:W3:Y:S03]  /*207d0*/  LDL.LU R20, [R1+0x3904] ;  /* 0x0039040001147983 */ /* 0x000ee60000300800 */
[----:B------:R-:W3:Y:S04]  /*207e0*/  LDL.LU R0, [R1+0x3900] ;  /* 0x0039000001007983 */ /* 0x000ee80000300800 */
[----:B--2---:R-:W-:Y:S01]  /*207f0*/  STS.U16 [R2+0x2900], R7 ;  /* 0x0029000702007388 */ /* 0x004fe20000000400 */
[----:B------:R-:W-:Y:S02]  /*20800*/  STS.U16 [R2+0x3800], R8 ;  /* 0x0038000802007388 */ /* 0x000fe40000000400 */
[----:B----4-:R-:W-:Y:S02]  /*20810*/  STS.U16 [R2+0x3900], R21 ;  /* 0x0039001502007388 */ /* 0x010fe40000000400 */
[----:B------:R-:W-:Y:S01]  /*20820*/  STS.U16 [R2+0x4800], R22 ;  /* 0x0048001602007388 */ /* 0x000fe20000000400 */
[----:B------:R0:W-:Y:S01]  /*20830*/  STS.U16 [R2+0x4900], R17 ;  /* 0x0049001102007388 */ /* 0x0001e20000000400 */
[----:B------:R1:W-:Y:S02]  /*20840*/  STS.U16 [R2+0x5800], R18 ;  /* 0x0058001202007388 */ /* 0x0003e40000000400 */
[----:B------:R2:W-:Y:S02]  /*20850*/  STS.U16 [R2+0x5900], R24 ;  /* 0x0059001802007388 */ /* 0x0005e40000000400 */
        /* <DEDUP_REMOVED lines=11> */
[----:B------:R-:W-:Y:S01]  /*20910*/  STS.U16 [R2+0xb900], R29 ;  /* 0x00b9001d02007388 */ /* 0x000fe20000000400 */
[----:B0-----:R-:W4:Y:S01]  /*20920*/  LDL.LU R17, [R1+0x3d0] ;  /* 0x0003d00001117983 */ /* 0x001f220000300800 */
[----:B---3--:R-:W-:Y:S02]  /*20930*/  STS.U16 [R2+0xc800], R15 ;  /* 0x00c8000f02007388 */ /* 0x008fe40000000400 */
[----:B-1----:R-:W3:Y:S02]  /*20940*/  LDL.LU R18, [R1+0x3cc] ;  /* 0x0003cc0001127983 */ /* 0x002ee40000300800 */
[----:B------:R-:W-:Y:S01]  /*20950*/  STS.U16 [R2+0xc900], R3 ;  /* 0x00c9000302007388 */ /* 0x000fe20000000400 */
[----:B--2---:R-:W2:Y:S04]  /*20960*/  LDL.LU R24, [R1+0x324] ;  /* 0x0003240001187983 */ /* 0x004ea80000300800 */
[----:B------:R-:W-:Y:S01]  /*20970*/  STS.U16 [R2+0xd800], R4 ;  /* 0x00d8000402007388 */ /* 0x000fe20000000400 */
[----:B------:R0:W-:Y:S03]  /*20980*/  STS.U16 [R2+0xd900], R0 ;  /* 0x00d9000002007388 */ /* 0x0001e60000000400 */
        /* <DEDUP_REMOVED lines=13> */
[C---:B------:R-:W-:Y:S01]  /*20a60*/  LOP3.LUT R26, R14.reuse, 0x50, RZ, 0x3c, !PT ;  /* 0x000000500e1a7812 */ /* 0x040fe200078e3cff */
[----:B------:R-:W2:Y:S02]  /*20a70*/  LDL.LU R23, [R1+0xec] ;  /* 0x0000ec0001177983 */ /* 0x000ea40000300800 */
[----:B------:R-:W-:Y:S01]  /*20a80*/  STS.U16 [R2+0xe800], R20 ;  /* 0x00e8001402007388 */ /* 0x000fe20000000400 */
[----:B------:R-:W2:Y:S02]  /*20a90*/  LDL.LU R25, [R1+0xc0] ;  /* 0x0000c00001197983 */ /* 0x000ea40000300800 */
[----:B------:R-:W-:Y:S02]  /*20aa0*/  STS.U16 [R2+0xe900], R19 ;  /* 0x00e9001302007388 */ /* 0x000fe40000000400 */
[----:B------:R-:W2:Y:S01]  /*20ab0*/  LDL.LU R11, [R1+0xbc] ;  /* 0x0000bc00010b7983 */ /* 0x000ea20000300800 */
[----:B------:R-:W-:Y:S04]  /*20ac0*/  STS.U16 [R2+0xf800], R6 ;  /* 0x00f8000602007388 */ /* 0x000fe80000000400 */
[----:B------:R-:W2:Y:S01]  /*20ad0*/  LDL.LU R12, [R1+0x90] ;  /* 0x00009000010c7983 */ /* 0x000ea20000300800 */
[----:B------:R-:W-:Y:S02]  /*20ae0*/  STS.U16 [R2+0xf900], R5 ;  /* 0x00f9000502007388 */ /* 0x000fe40000000400 */
[----:B------:R-:W2:Y:S02]  /*20af0*/  LDL.LU R3, [R1+0x8c] ;  /* 0x00008c0001037983 */ /* 0x000ea40000300800 */
[----:B------:R-:W2:Y:S01]  /*20b00*/  LDL.LU R4, [R1+0x60] ;  /* 0x0000600001047983 */ /* 0x000ea20000300800 */
[----:B----4-:R0:W-:Y:S01]  /*20b10*/  STS.U16 [R26+0xa00], R17 ;  /* 0x000a00111a007388 */ /* 0x0101e20000000400 */
[----:B---3--:R1:W-:Y:S03]  /*20b20*/  STS.U16 [R26+0xb00], R18 ;  /* 0x000b00121a007388 */ /* 0x0083e60000000400 */
[----:B--2---:R2:W-:Y:S04]  /*20b30*/  STS.U16 [R26+0x1a00], R24 ;  /* 0x001a00181a007388 */ /* 0x0045e80000000400 */
[----:B0-----:R-:W4:Y:S01]  /*20b40*/  LDL.LU R17, [R1+0x5c] ;  /* 0x00005c0001117983 */ /* 0x001f220000300800 */
[----:B-1----:R-:W4:Y:S03]  /*20b50*/  LDL.LU R18, [R1+0x30] ;  /* 0x0000300001127983 */ /* 0x002f260000300800 */
[----:B--2---:R-:W2:Y:S01]  /*20b60*/  LDL.LU R24, [R1+0x2c] ;  /* 0x00002c0001187983 */ /* 0x004ea20000300800 */
[----:B------:R-:W2:Y:S03]  /*20b70*/  LDL.LU R2, [R1] ;  /* 0x0000000001027983 */ /* 0x000ea60000300800 */
[----:B------:R0:W-:Y:S04]  /*20b80*/  STS.U16 [R26+0x1b00], R0 ;  /* 0x001b00001a007388 */ /* 0x0001e80000000400 */
[----:B0-----:R-:W2:Y:S01]  /*20b90*/  LDL.LU R0, [R1+0x38fc] ;  /* 0x0038fc0001007983 */ /* 0x001ea20000300800 */
[----:B------:R0:W-:Y:S02]  /*20ba0*/  STS.U16 [R26+0x2a00], R27 ;  /* 0x002a001b1a007388 */ /* 0x0001e40000000400 */
[----:B------:R1:W-:Y:S02]  /*20bb0*/  STS.U16 [R26+0x2b00], R13 ;  /* 0x002b000d1a007388 */ /* 0x0003e40000000400 */
[----:B------:R1:W-:Y:S01]  /*20bc0*/  STS.U16 [R26+0x3a00], R16 ;  /* 0x003a00101a007388 */ /* 0x0003e20000000400 */
[----:B------:R1:W-:Y:S01]  /*20bd0*/  STS.U16 [R26+0x3b00], R28 ;  /* 0x003b001c1a007388 */ /* 0x0003e20000000400 */
[----:B------:R1:W-:Y:S02]  /*20be0*/  STS.U16 [R26+0x4a00], R29 ;  /* 0x004a001d1a007388 */ /* 0x0003e40000000400 */
[----:B------:R1:W-:Y:S01]  /*20bf0*/  STS.U16 [R26+0x4b00], R15 ;  /* 0x004b000f1a007388 */ /* 0x0003e20000000400 */
[----:B0-----:R-:W4:Y:S01]  /*20c00*/  LDL.LU R27, [R1+0x3c8] ;  /* 0x0003c800011b7983 */ /* 0x001f220000300800 */
[----:B-1----:R-:W4:Y:S03]  /*20c10*/  LDL.LU R13, [R1+0x3c4] ;  /* 0x0003c400010d7983 */ /* 0x002f260000300800 */
[----:B------:R-:W4:Y:S01]  /*20c20*/  LDL.LU R16, [R1+0x31c] ;  /* 0x00031c0001107983 */ /* 0x000f220000300800 */
[----:B------:R-:W4:Y:S03]  /*20c30*/  LDL.LU R28, [R1+0x318] ;  /* 0x00031800011c7983 */ /* 0x000f260000300800 */
[----:B------:R-:W4:Y:S01]  /*20c40*/  LDL.LU R29, [R1+0x2e4] ;  /* 0x0002e400011d7983 */ /* 0x000f220000300800 */
[----:B------:R-:W4:Y:S03]  /*20c50*/  LDL.LU R15, [R1+0x2e0] ;  /* 0x0002e000010f7983 */ /* 0x000f260000300800 */
[----:B--2---:R0:W-:Y:S01]  /*20c60*/  STS.U16 [R26+0x5a00], R0 ;  /* 0x005a00001a007388 */ /* 0x0041e20000000400 */
[----:B------:R1:W-:Y:S02]  /*20c70*/  STS.U16 [R26+0x5b00], R7 ;  /* 0x005b00071a007388 */ /* 0x0003e40000000400 */
[----:B------:R2:W-:Y:S02]  /*20c80*/  STS.U16 [R26+0x6a00], R8 ;  /* 0x006a00081a007388 */ /* 0x0005e40000000400 */
[----:B------:R4:W-:Y:S01]  /*20c90*/  STS.U16 [R26+0x6b00], R21 ;  /* 0x006b00151a007388 */ /* 0x0009e20000000400 */
[----:B------:R4:W-:Y:S01]  /*20ca0*/  STS.U16 [R26+0x7a00], R22 ;  /* 0x007a00161a007388 */ /* 0x0009e20000000400 */
[----:B------:R4:W-:Y:S03]  /*20cb0*/  STS.U16 [R26+0x7b00], R9 ;  /* 0x007b00091a007388 */ /* 0x0009e60000000400 */
[----:B0-----:R-:W3:Y:S01]  /*20cc0*/  LDL.LU R0, [R1+0x284] ;  /* 0x0002840001007983 */ /* 0x001ee20000300800 */
[----:B-1----:R-:W3:Y:S02]  /*20cd0*/  LDL.LU R7, [R1+0x38f8] ;  /* 0x0038f80001077983 */ /* 0x002ee40000300800 */
[----:B--2---:R-:W2:Y:S02]  /*20ce0*/  LDL.LU R8, [R1+0x38f4] ;  /* 0x0038f40001087983 */ /* 0x004ea40000300800 */
[----:B----4-:R-:W4:Y:S01]  /*20cf0*/  LDL.LU R21, [R1+0x38f0] ;  /* 0x0038f00001157983 */ /* 0x010f220000300800 */
[----:B------:R-:W2:Y:S01]  /*20d00*/  LDL.LU R22, [R1+0x38ec] ;  /* 0x0038ec0001167983 */ /* 0x000ea20000300800 */
[----:B------:R-:W2:Y:S03]  /*20d10*/  LDL.LU R9, [R1+0x38e8] ;  /* 0x0038e80001097983 */ /* 0x000ea60000300800 */
[----:B------:R0:W-:Y:S01]  /*20d20*/  STS.U16 [R26+0x8a00], R10 ;  /* 0x008a000a1a007388 */ /* 0x0001e20000000400 */
[----:B------:R1:W-:Y:S02]  /*20d30*/  STS.U16 [R26+0x8b00], R23 ;  /* 0x008b00171a007388 */ /* 0x0003e40000000400 */
[----:B------:R1:W-:Y:S02]  /*20d40*/  STS.U16 [R26+0x9a00], R25 ;  /* 0x009a00191a007388 */ /* 0x0003e40000000400 */
[----:B------:R1:W-:Y:S01]  /*20d50*/  STS.U16 [R26+0x9b00], R11 ;  /* 0x009b000b1a007388 */ /* 0x0003e20000000400 */
[----:B------:R1:W-:Y:S01]  /*20d60*/  STS.U16 [R26+0xaa00], R12 ;  /* 0x00aa000c1a007388 */ /* 0x0003e20000000400 */
[----:B------:R1:W-:Y:S03]  /*20d70*/  STS.U16 [R26+0xab00], R3 ;  /* 0x00ab00031a007388 */ /* 0x0003e60000000400 */
[----:B0-----:R-:W2:Y:S01]  /*20d80*/  LDL.LU R10, [R1+0x38e4] ;  /* 0x0038e400010a7983 */ /* 0x001ea20000300800 */
[----:B-1----:R-:W2:Y:S03]  /*20d90*/  LDL.LU R23, [R1+0x38e0] ;  /* 0x0038e00001177983 */ /* 0x002ea60000300800 */
[----:B------:R-:W2:Y:S01]  /*20da0*/  LDL.LU R25, [R1+0x38dc] ;  /* 0x0038dc0001197983 */ /* 0x000ea20000300800 */
[----:B------:R-:W2:Y:S03]  /*20db0*/  LDL.LU R11, [R1+0x38d8] ;  /* 0x0038d800010b7983 */ /* 0x000ea60000300800 */
[----:B------:R-:W2:Y:S01]  /*20dc0*/  LDL.LU R12, [R1+0x38d4] ;  /* 0x0038d400010c7983 */ /* 0x000ea20000300800 */
[----:B------:R-:W2:Y:S03]  /*20dd0*/  LDL.LU R3, [R1+0x38d0] ;  /* 0x0038d00001037983 */ /* 0x000ea60000300800 */
[----:B------:R0:W-:Y:S01]  /*20de0*/  STS.U16 [R26+0xba00], R4 ;  /* 0x00ba00041a007388 */ /* 0x0001e20000000400 */
[----:B------:R1:W-:Y:S02]  /*20df0*/  STS.U16 [R26+0xbb00], R17 ;  /* 0x00bb00111a007388 */ /* 0x0003e40000000400 */
[----:B------:R1:W-:Y:S02]  /*20e00*/  STS.U16 [R26+0xca00], R18 ;  /* 0x00ca00121a007388 */ /* 0x0003e40000000400 */
[----:B------:R1:W-:Y:S01]  /*20e10*/  STS.U16 [R26+0xcb00], R24 ;  /* 0x00cb00181a007388 */ /* 0x0003e20000000400 */
[----:B0-----:R-:W2:Y:S01]  /*20e20*/  LDL.LU R4, [R1+0x38cc] ;  /* 0x0038cc0001047983 */ /* 0x001ea20000300800 */
[----:B-1----:R-:W2:Y:S02]  /*20e30*/  LDL.LU R17, [R1+0x38c8] ;  /* 0x0038c80001117983 */ /* 0x002ea40000300800 */
[----:B------:R-:W2:Y:S02]  /*20e40*/  LDL.LU R18, [R1+0x38c4] ;  /* 0x0038c40001127983 */ /* 0x000ea40000300800 */
[----:B------:R-:W2:Y:S01]  /*20e50*/  LDL.LU R24, [R1+0x38c0] ;  /* 0x0038c00001187983 */ /* 0x000ea20000300800 */
[----:B------:R0:W-:Y:S01]  /*20e60*/  STS.U16 [R26+0xda00], R2 ;  /* 0x00da00021a007388 */ /* 0x0001e20000000400 */
[----:B------:R-:W-:-:S03]  /*20e70*/  LOP3.LUT R14, R14, 0x60, RZ, 0x3c, !PT ;  /* 0x000000600e0e7812 */ /* 0x000fc600078e3cff */
[----:B0-----:R-:W3:Y:S04]  /*20e80*/  LDL R2, [R1+0x13b0] ;  /* 0x0013b00001027983 */ /* 0x001ee80000100800 */
[----:B--2---:R-:W-:Y:S01]  /*20e90*/  STS.U16 [R26+0xdb00], R24 ;  /* 0x00db00181a007388 */ /* 0x004fe20000000400 */
[----:B------:R-:W-:Y:S02]  /*20ea0*/  STS.U16 [R26+0xea00], R18 ;  /* 0x00ea00121a007388 */ /* 0x000fe40000000400 */
[----:B------:R-:W-:Y:S02]  /*20eb0*/  STS.U16 [R26+0xeb00], R17 ;  /* 0x00eb00111a007388 */ /* 0x000fe40000000400 */
[----:B------:R-:W-:Y:S01]  /*20ec0*/  STS.U16 [R26+0xfa00], R4 ;  /* 0x00fa00041a007388 */ /* 0x000fe20000000400 */
[----:B------:R0:W-:Y:S01]  /*20ed0*/  STS.U16 [R26+0xfb00], R3 ;  /* 0x00fb00031a007388 */ /* 0x0001e20000000400 */
[----:B------:R1:W-:Y:S02]  /*20ee0*/  STS.U16 [R14+0xc00], R27 ;  /* 0x000c001b0e007388 */ /* 0x0003e40000000400 */
[----:B------:R2:W-:Y:S02]  /*20ef0*/  STS.U16 [R14+0xd00], R13 ;  /* 0x000d000d0e007388 */ /* 0x0005e40000000400 */
[----:B------:R2:W-:Y:S01]  /*20f00*/  STS.U16 [R14+0x1c00], R16 ;  /* 0x001c00100e007388 */ /* 0x0005e20000000400 */
[----:B------:R3:W-:Y:S01]  /*20f10*/  STS.U16 [R14+0x1d00], R28 ;  /* 0x001d001c0e007388 */ /* 0x0007e20000000400 */
[----:B------:R3:W-:Y:S03]  /*20f20*/  STS.U16 [R14+0x2c00], R29 ;  /* 0x002c001d0e007388 */ /* 0x0007e60000000400 */
[----:B0-----:R-:W4:Y:S01]  /*20f30*/  LDL.LU R26, [R1+0x38bc] ;  /* 0x0038bc00011a7983 */ /* 0x001f220000300800 */
[----:B------:R-:W4:Y:S02]  /*20f40*/  LDL R3, [R1+0x139c] ;  /* 0x00139c0001037983 */ /* 0x000f240000100800 */
[----:B-1----:R-:W4:Y:S02]  /*20f50*/  LDL.LU R27, [R1+0x38b8] ;  /* 0x0038b800011b7983 */ /* 0x002f240000300800 */
[----:B--2---:R-:W2:Y:S01]  /*20f60*/  LDL.LU R13, [R1+0x38b4] ;  /* 0x0038b400010d7983 */ /* 0x004ea20000300800 */
[----:B------:R-:W2:Y:S01]  /*20f70*/  LDL.LU R16, [R1+0x38b0] ;  /* 0x0038b00001107983 */ /* 0x000ea20000300800 */
[----:B---3--:R-:W3:Y:S02]  /*20f80*/  LDL.LU R28, [R1+0x38ac] ;  /* 0x0038ac00011c7983 */ /* 0x008ee40000300800 */
[----:B------:R-:W2:Y:S01]  /*20f90*/  LDL.LU R29, [R1+0x38a8] ;  /* 0x0038a800011d7983 */ /* 0x000ea20000300800 */
[----:B------:R0:W-:Y:S04]  /*20fa0*/  STS.U16 [R14+0x2d00], R15 ;  /* 0x002d000f0e007388 */ /* 0x0001e80000000400 */
[----:B0-----:R-:W2:Y:S01]  /*20fb0*/  LDL.LU R15, [R1+0x38a4] ;  /* 0x0038a400010f7983 */ /* 0x001ea20000300800 */
[----:B------:R0:W-:Y:S03]  /*20fc0*/  STS.U16 [R14+0x3c00], R0 ;  /* 0x003c00000e007388 */ /* 0x0001e60000000400 */
[----:B0-----:R-:W3:Y:S01]  /*20fd0*/  LDL.LU R0, [R1+0x38a0] ;  /* 0x0038a00001007983 */ /* 0x001ee20000300800 */
[----:B--2---:R-:W-:-:S06]  /*20fe0*/  PRMT R15, RZ, 0x7610, R15 ;  /* 0x00007610ff0f7816 */ /* 0x004fcc000000000f */
[----:B----4-:R-:W2:Y:S04]  /*20ff0*/  @!P0 LDG.E.U16 R15, [R2.64] ;  /* 0x00000006020f8981 */ /* 0x010ea8000c1e1500 */
[----:B---3--:R0:W-:Y:S04]  /*21000*/  STS.U16 [R14+0x3d00], R0 ;  /* 0x003d00000e007388 */ /* 0x0081e80000000400 */
[----:B0-----:R-:W3:Y:S01]  /*21010*/  LDL.LU R14, [R1+0x389c] ;  /* 0x00389c00010e7983 */ /* 0x001ee20000300800 */
[----:B------:R-:W4:Y:S03]  /*21020*/  LDL.LU R0, [R1+0x3898] ;  /* 0x0038980001007983 */ /* 0x000f260000300800 */
[----:B--2---:R0:W-:Y:S04]  /*21030*/  STL [R1+0x1cc], R15 ;  /* 0x0001cc0f01007387 */ /* 0x0041e80000100800 */
[----:B0-----:R-:W2:Y:S01]  /*21040*/  LDL.LU R15, [R1+0x3894] ;  /* 0x00389400010f7983 */ /* 0x001ea20000300800 */
[----:B------:R-:W2:Y:S02]  /*21050*/  LDL R2, [R1+0xfdc] ;  /* 0x000fdc0001027983 */ /* 0x000ea40000100800 */
[----:B------:R-:W2:Y:S01]  /*21060*/  LDL R3, [R1+0x1340] ;  /* 0x0013400001037983 */ /* 0x000ea20000100800 */
[----:B----4-:R-:W-:-:S02]  /*21070*/  PRMT R0, RZ, 0x7610, R0 ;  /* 0x00007610ff007816 */ /* 0x010fc40000000000 */
[----:B--2---:R-:W-:-:S04]  /*21080*/  @!P0 LOP3.LUT R3, R3, R2, RZ, 0x3c, !PT ;  /* 0x0000000203038212 */ /* 0x004fc800078e3cff */
[----:B------:R-:W-:-:S04]  /*21090*/  @!P0 LOP3.LUT R2, R3, R2, RZ, 0x3c, !PT ;  /* 0x0000000203028212 */ /* 0x000fc800078e3cff */
[----:B------:R-:W-:-:S05]  /*210a0*/  @!P0 LOP3.LUT R3, R3, R2, RZ, 0x3c, !PT ;  /* 0x0000000203038212 */ /* 0x000fca00078e3cff */
[----:B------:R-:W2:Y:S04]  /*210b0*/  @!P0 LDG.E.U16 R0, [R2.64] ;  /* 0x0000000602008981 */ /* 0x000ea8000c1e1500 */
[----:B--2---:R0:W-:Y:S04]  /*210c0*/  STL [R1+0x1d4], R0 ;  /* 0x0001d40001007387 */ /* 0x0041e80000100800 */
[----:B0-----:R-:W2:Y:S01]  /*210d0*/  LDL.LU R0, [R1+0x3890] ;  /* 0x0038900001007983 */ /* 0x001ea20000300800 */
[----:B------:R-:W4:Y:S02]  /*210e0*/  LDL R2, [R1+0x131c] ;  /* 0x00131c0001027983 */ /* 0x000f240000100800 */
[----:B------:R-:W4:Y:S01]  /*210f0*/  LDL R3, [R1+0x1320] ;  /* 0x0013200001037983 */ /* 0x000f220000100800 */
[----:B---3--:R-:W-:-:S02]  /*21100*/  PRMT R14, RZ, 0x7610, R14 ;  /* 0x00007610ff0e7816 */ /* 0x008fc4000000000e */
[----:B----4-:R-:W-:-:S04]  /*21110*/  @!P0 LOP3.LUT R3, R3, R2, RZ, 0x3c, !PT ;  /* 0x0000000203038212 */ /* 0x010fc800078e3cff */
[----:B------:R-:W-:-:S04]  /*21120*/  @!P0 LOP3.LUT R2, R3, R2, RZ, 0x3c, !PT ;  /* 0x0000000203028212 */ /* 0x000fc800078e3cff */
[----:B------:R-:W-:-:S05]  /*21130*/  @!P0 LOP3.LUT R3, R3, R2, RZ, 0x3c, !PT ;  /* 0x0000000203038212 */ /* 0x000fca00078e3cff */
[----:B------:R-:W3:Y:S04]  /*21140*/  @!P0 LDG.E.U16 R14, [R2.64] ;  /* 0x00000006020e8981 */ /* 0x000ee8000c1e1500 */
[----:B---3--:R0:W-:Y:S04]  /*21150*/  STL [R1+0x1d0], R14 ;  /* 0x0001d00e01007387 */ /* 0x0081e80000100800 */
[----:B0-----:R-:W3:Y:S01]  /*21160*/  LDL.LU R14, [R1+0x388c] ;  /* 0x00388c00010e7983 */ /* 0x001ee20000300800 */
[----:B------:R-:W4:Y:S02]  /*21170*/  LDL R2, [R1+0x12dc] ;  /* 0x0012dc0001027983 */ /* 0x000f240000100800 */
[----:B------:R-:W4:Y:S01]  /*21180*/  LDL R3, [R1+0x12e0] ;  /* 0x0012e00001037983 */ /* 0x000f220000100800 */
[----:B--2---:R-:W-:-:S02]  /*21190*/  PRMT R0, RZ, 0x7610, R0 ;  /* 0x00007610ff007816 */ /* 0x004fc40000000000 */
[----:B----4-:R-:W-:-:S04]  /*211a0*/  @!P0 LOP3.LUT R3, R3, R2, RZ, 0x3c, !PT ;  /* 0x0000000203038212 */ /* 0x010fc800078e3cff */
        /* <DEDUP_REMOVED lines=529> */
[----:B------:R-:W-:-:S02]  /*232c0*/  PRMT R13, RZ, 0x7610, R13 ;  /* 0x00007610ff0d7816 */ /* 0x000fc4000000000d */
[----:B----4-:R-:W-:-:S04]  /*232d0*/  @!P0 LOP3.LUT R3, R3, R2, RZ, 0x3c, !PT ;  /* 0x0000000203038212 */ /* 0x010fc800078e3cff */
[----:B------:R-:W-:-:S04]  /*232e0*/  @!P0 LOP3.LUT R2, R3, R2, RZ, 0x3c, !PT ;  /* 0x0000000203028212 */ /* 0x000fc800078e3cff */
[----:B------:R-:W-:-:S05]  /*232f0*/  @!P0 LOP3.LUT R3, R3, R2, RZ, 0x3c, !PT ;  /* 0x0000000203038212 */ /* 0x000fca00078e3cff */
[----:B------:R0:W4:Y:S04]  /*23300*/  @!P0 LDG.E.U16 R13, [R2.64] ;  /* 0x00000006020d8981 */ /* 0x000128000c1e1500 */
[----:B0-----:R-:W2:Y:S04]  /*23310*/  LDL R2, [R1+0xfe0] ;  /* 0x000fe00001027983 */ /* 0x001ea80000100800 */
[----:B------:R-:W2:Y:S01]  /*23320*/  LDL R3, [R1+0x1378] ;  /* 0x0013780001037983 */ /* 0x000ea20000100800 */
[----:B------:R-:W-:Y:S02]  /*23330*/  PRMT R12, RZ, 0x7610, R12 ;  /* 0x00007610ff0c7816 */ /* 0x000fe4000000000c */
[----:B--2---:R-:W-:-:S04]  /*23340*/  @!P0 LOP3.LUT R3, R3, R2, RZ, 0x3c, !PT ;  /* 0x0000000203038212 */ /* 0x004fc800078e3cff */
[----:B------:R-:W-:-:S04]  /*23350*/  @!P0 LOP3.LUT R2, R3, R2, RZ, 0x3c, !PT ;  /* 0x0000000203028212 */ /* 0x000fc800078e3cff */
[----:B------:R-:W-:Y:S01]  /*23360*/  @!P0 LOP3.LUT R3, R3, R2, RZ, 0x3c, !PT ;  /* 0x0000000203038212 */ /* 0x000fe200078e3cff */
[----:B----4-:R-:W-:Y:S04]  /*23370*/  STL [R1+0x370c], R13 ;  /* 0x00370c0d01007387 */ /* 0x010fe80000100800 */
[----:B------:R0:W2:Y:S04]  /*23380*/  @!P0 LDG.E.U16 R12, [R2.64] ;  /* 0x00000006020c8981 */ /* 0x0000a8000c1e1500 */
[----:B0-----:R-:W4:Y:S04]  /*23390*/  LDL R2, [R1+0x137c] ;  /* 0x00137c0001027983 */ /* 0x001f280000100800 */
[----:B------:R-:W4:Y:S01]  /*233a0*/  LDL R3, [R1+0x13ac] ;  /* 0x0013ac0001037983 */ /* 0x000f220000100800 */
[----:B------:R-:W-:-:S02]  /*233b0*/  PRMT R11, RZ, 0x7610, R11 ;  /* 0x00007610ff0b7816 */ /* 0x000fc4000000000b */
[----:B----4-:R-:W-:-:S04]  /*233c0*/  @!P0 LOP3.LUT R3, R3, R2, RZ, 0x3c, !PT ;  /* 0x0000000203038212 */ /* 0x010fc800078e3cff */
[----:B------:R-:W-:-:S04]  /*233d0*/  @!P0 LOP3.LUT R2, R3, R2, RZ, 0x3c, !PT ;  /* 0x0000000203028212 */ /* 0x000fc800078e3cff */
[----:B------:R-:W-:Y:S01]  /*233e0*/  @!P0 LOP3.LUT R3, R3, R2, RZ, 0x3c, !PT ;  /* 0x0000000203038212 */ /* 0x000fe200078e3cff */
[----:B--2---:R-:W-:Y:S04]  /*233f0*/  STL [R1+0x3710], R12 ;  /* 0x0037100c01007387 */ /* 0x004fe80000100800 */
[----:B------:R0:W2:Y:S04]  /*23400*/  @!P0 LDG.E.U16 R11, [R2.64] ;  /* 0x00000006020b8981 */ /* 0x0000a8000c1e1500 */
[----:B0-----:R-:W4:Y:S04]  /*23410*/  LDL R2, [R1+0xfcc] ;  /* 0x000fcc0001027983 */ /* 0x001f280000100800 */
[----:B------:R-:W4:Y:S01]  /*23420*/  LDL R3, [R1+0x1334] ;  /* 0x0013340001037983 */ /* 0x000f220000100800 */
[----:B------:R-:W-:-:S02]  /*23430*/  PRMT R0, RZ, 0x7610, R0 ;  /* 0x00007610ff007816 */ /* 0x000fc40000000000 */
[----:B----4-:R-:W-:-:S04]  /*23440*/  @!P0 LOP3.LUT R3, R3, R2, RZ, 0x3c, !PT ;  /* 0x0000000203038212 */ /* 0x010fc800078e3cff */
[----:B------:R-:W-:-:S04]  /*23450*/  @!P0 LOP3.LUT R2, R3, R2, RZ, 0x3c, !PT ;  /* 0x0000000203028212 */ /* 0x000fc800078e3cff */
[----:B------:R-:W-:-:S05]  /*23460*/  @!P0 LOP3.LUT R3, R3, R2, RZ, 0x3c, !PT ;  /* 0x0000000203038212 */ /* 0x000fca00078e3cff */
[----:B------:R-:W4:Y:S04]  /*23470*/  @!P0 LDG.E.U16 R0, [R2.64] ;  /* 0x0000000602008981 */ /* 0x000f28000c1e1500 */
[----:B--2---:R-:W-:Y:S04]  /*23480*/  STL [R1+0x3714], R11 ;  /* 0x0037140b01007387 */ /* 0x004fe80000100800 */
[----:B----4-:R0:W-:Y:S04]  /*23490*/  STL [R1+0xb8], R0 ;  /* 0x0000b80001007387 */ /* 0x0101e80000100800 */
        /* <DEDUP_REMOVED lines=202> */
[----:B------:R0:W3:Y:S04]  /*24140*/  @!P0 LDG.E.U16 R14, [R2.64] ;  /* 0x00000006020e8981 */ /* 0x0000e8000c1e1500 */
[----:B0-----:R-:W4:Y:S04]  /*24150*/  LDL R2, [R1+0x1134] ;  /* 0x0011340001027983 */ /* 0x001f280000100800 */
[----:B------:R-:W4:Y:S01]  /*24160*/  LDL R3, [R1+0x1138] ;  /* 0x0011380001037983 */ /* 0x000f220000100800 */
[----:B--2---:R-:W-:Y:S02]  /*24170*/  PRMT R0, RZ, 0x7610, R0 ;  /* 0x00007610ff007816 */ /* 0x004fe40000000000 */
[----:B----4-:R-:W-:-:S04]  /*24180*/  @!P0 LOP3.LUT R3, R3, R2, RZ, 0x3c, !PT ;  /* 0x0000000203038212 */ /* 0x010fc800078e3cff */
[----:B------:R-:W-:-:S04]  /*24190*/  @!P0 LOP3.LUT R2, R3, R2, RZ, 0x3c, !PT ;  /* 0x0000000203028212 */ /* 0x000fc800078e3cff */
[----:B------:R-:W-:-:S05]  /*241a0*/  @!P0 LOP3.LUT R3, R3, R2, RZ, 0x3c, !PT ;  /* 0x0000000203038212 */ /* 0x000fca00078e3cff */
[----:B------:R-:W2:Y:S04]  /*241b0*/  @!P0 LDG.E.U16 R0, [R2.64] ;  /* 0x0000000602008981 */ /* 0x000ea8000c1e1500 */
[----:B---3--:R0:W-:Y:S04]  /*241c0*/  STL [R1+0x60], R14 ;  /* 0x0000600e01007387 */ /* 0x0081e80000100800 */
[----:B0-----:R-:W3:Y:S04]  /*241d0*/  LDL R14, [R1+0x1348] ;  /* 0x00134800010e7983 */ /* 0x001ee80000100800 */
        /* <DEDUP_REMOVED lines=8> */
[----:B------:R-:W4:Y:S04]  /*24260*/  @!P0 LDG.E.U16 R15, [R2.64] ;  /* 0x00000006020f8981 */ /* 0x000f28000c1e1500 */
[----:B----4-:R0:W-:Y:S04]  /*24270*/  STL [R1+0x58], R15 ;  /* 0x0000580f01007387 */ /* 0x0101e80000100800 */
[----:B0-----:R-:W4:Y:S01]  /*24280*/  LDL.LU R15, [R1+0x3748] ;  /* 0x00374800010f7983 */ /* 0x001f220000300800 */
[----:B------:R-:W3:Y:S02]  /*24290*/  LDL R2, [R1+0x10b4] ;  /* 0x0010b40001027983 */ /* 0x000ee40000100800 */
[----:B------:R-:W3:Y:S01]  /*242a0*/  LDL R3, [R1+0x10b8] ;  /* 0x0010b80001037983 */ /* 0x000ee20000100800 */
[----:B--2---:R-:W-:-:S02]  /*242b0*/  PRMT R0, RZ, 0x7610, R0 ;  /* 0x00007610ff007816 */ /* 0x004fc40000000000 */
[----:B---3--:R-:W-:-:S04]  /*242c0*/  @!P0 LOP3.LUT R3, R3, R2, RZ, 0x3c, !PT ;  /* 0x0000000203038212 */ /* 0x008fc800078e3cff */
[----:B------:R-:W-:-:S04]  /*242d0*/  @!P0 LOP3.LUT R2, R3, R2, RZ, 0x3c, !PT ;  /* 0x0000000203028212 */ /* 0x000fc800078e3cff */
[----:B------:R-:W-:-:S05]  /*242e0*/  @!P0 LOP3.LUT R3, R3, R2, RZ, 0x3c, !PT ;  /* 0x0000000203038212 */ /* 0x000fca00078e3cff */
[----:B------:R-:W2:Y:S04]  /*242f0*/  @!P0 LDG.E.U16 R0, [R2.64] ;  /* 0x0000000602008981 */ /* 0x000ea8000c1e1500 */
[----:B--2---:R0:W-:Y:S04]  /*24300*/  STL [R1+0x50], R0 ;  /* 0x0000500001007387 */ /* 0x0041e80000100800 */
[----:B0-----:R-:W2:Y:S01]  /*24310*/  LDL.LU R0, [R1+0x3744] ;  /* 0x0037440001007983 */ /* 0x001ea20000300800 */
[----:B------:R-:W3:Y:S02]  /*24320*/  LDL R2, [R1+0x1074] ;  /* 0x0010740001027983 */ /* 0x000ee40000100800 */
[----:B------:R-:W3:Y:S01]  /*24330*/  LDL R3, [R1+0x1078] ;  /* 0x0010780001037983 */ /* 0x000ee20000100800 */
[----:B----4-:R-:W-:-:S02]  /*24340*/  PRMT R15, RZ, 0x7610, R15 ;  /* 0x00007610ff0f7816 */ /* 0x010fc4000000000f */
[----:B---3--:R-:W-:-:S04]  /*24350*/  @!P0 LOP3.LUT R3, R3, R2, RZ, 0x3c, !PT ;  /* 0x0000000203038212 */ /* 0x008fc800078e3cff */
        /* <DEDUP_REMOVED lines=11> */
[----:B------:R-:W2:Y:S01]  /*24410*/  @!P0 LDG.E.U16 R0, [R2.64] ;  /* 0x0000000602008981 */ /* 0x000ea2000c1e1500 */
[----:B------:R-:W-:-:S03]  /*24420*/  PRMT R7, RZ, 0x7610, R7 ;  /* 0x00007610ff077816 */ /* 0x000fc60000000007 */
[----:B--2---:R0:W-:Y:S04]  /*24430*/  STL [R1+0x8], R0 ;  /* 0x0000080001007387 */ /* 0x0041e80000100800 */
[----:B0-----:R-:W2:Y:S01]  /*24440*/  LDL.LU R0, [R1+0x373c] ;  /* 0x00373c0001007983 */ /* 0x001ea20000300800 */
[----:B------:R-:W4:Y:S02]  /*24450*/  LDL R3, [R1+0xff8] ;  /* 0x000ff80001037983 */ /* 0x000f240000100800 */
[----:B------:R-:W-:Y:S01]  /*24460*/  @!P0 IMAD.MOV.U32 R2, RZ, RZ, R14 ;  /* 0x000000ffff028224 */ /* 0x000fe200078e000e */
[----:B------:R-:W-:Y:S01]  /*24470*/  PRMT R6, RZ, 0x7610, R6 ;  /* 0x00007610ff067816 */ /* 0x000fe20000000006 */
[----:B------:R-:W2:Y:S04]  /*24480*/  LDL R14, [R1+0x12b0] ;  /* 0x0012b000010e7983 */ /* 0x000ea80000100800 */
[----:B----4-:R0:W4:Y:S04]  /*24490*/  @!P0 LDG.E.U16 R7, [R2.64] ;  /* 0x0000000602078981 */ /* 0x010128000c1e1500 */
[----:B0-----:R-:W2:Y:S04]  /*244a0*/  LDL R2, [R1+0x134c] ;  /* 0x00134c0001027983 */ /* 0x001ea80000100800 */
[----:B------:R-:W2:Y:S02]  /*244b0*/  LDL R3, [R1+0x1388] ;  /* 0x0013880001037983 */ /* 0x000ea40000100800 */
        /* <DEDUP_REMOVED lines=30> */
[----:B0-----:R-:W3:Y:S01]  /*246a0*/  LDL R3, [R1+0x12ac] ;  /* 0x0012ac0001037983 */ /* 0x001ee20000100800 */
[----:B------:R-:W-:Y:S01]  /*246b0*/  PRMT R13, RZ, 0x7610, R13 ;  /* 0x00007610ff0d7816 */ /* 0x000fe2000000000d */
[----:B------:R-:W-:Y:S02]  /*246c0*/  @!P0 IMAD.MOV.U32 R2, RZ, RZ, R14 ;  /* 0x000000ffff028224 */ /* 0x000fe400078e000e */
[----:B----4-:R0:W-:Y:S01]  /*246d0*/  STL [R1+0x3c], R9 ;  /* 0x00003c0901007387 */ /* 0x0101e20000100800 */
[----:B--2---:R-:W-:Y:S01]  /*246e0*/  PRMT R0, RZ, 0x7610, R0 ;  /* 0x00007610ff007816 */ /* 0x004fe20000000000 */
[----:B------:R-:W2:Y:S02]  /*246f0*/  LDL R14, [R1+0x116c] ;  /* 0x00116c00010e7983 */ /* 0x000ea40000100800 */
[----:B---3--:R1:W3:Y:S04]  /*24700*/  @!P0 LDG.E.U16 R13, [R2.64] ;  /* 0x00000006020d8981 */ /* 0x0082e8000c1e1500 */
[----:B0-----:R-:W4:Y:S04]  /*24710*/  LDL R9, [R1+0x11b0] ;  /* 0x0011b00001097983 */ /* 0x001f280000100800 */
[----:B-1----:R-:W2:Y:S04]  /*24720*/  LDL R2, [R1+0x126c] ;  /* 0x00126c0001027983 */ /* 0x002ea80000100800 */
[----:B------:R-:W2:Y:S02]  /*24730*/  LDL R3, [R1+0x1270] ;  /* 0x0012700001037983 */ /* 0x000ea40000100800 */
[----:B--2---:R-:W-:-:S04]  /*24740*/  @!P0 LOP3.LUT R3, R3, R2, RZ, 0x3c, !PT ;  /* 0x0000000203038212 */ /* 0x004fc800078e3cff */
[----:B------:R-:W-:-:S04]  /*24750*/  @!P0 LOP3.LUT R2, R3, R2, RZ, 0x3c, !PT ;  /* 0x0000000203028212 */ /* 0x000fc800078e3cff */
[----:B------:R-:W-:-:S05]  /*24760*/  @!P0 LOP3.LUT R3, R3, R2, RZ, 0x3c, !PT ;  /* 0x0000000203038212 */ /* 0x000fca00078e3cff */
[----:B------:R-:W2:Y:S04]  /*24770*/  @!P0 LDG.E.U16 R0, [R2.64] ;  /* 0x0000000602008981 */ /* 0x000ea8000c1e1500 */
[----:B---3--:R0:W-:Y:S04]  /*24780*/  STL [R1+0x38], R13 ;  /* 0x0000380d01007387 */ /* 0x0081e80000100800 */
[----:B0-----:R-:W3:Y:S04]  /*24790*/  LDL R13, [R1+0x1170] ;  /* 0x00117000010d7983 */ /* 0x001ee80000100800 */
[----:B--2---:R0:W-:Y:S04]  /*247a0*/  STL [R1+0x34], R0 ;  /* 0x0000340001007387 */ /* 0x0041e80000100800 */
[----:B0-----:R-:W2:Y:S01]  /*247b0*/  LDL.LU R0, [R1+0x3734] ;  /* 0x0037340001007983 */ /* 0x001ea20000300800 */
[----:B------:R-:W2:Y:S02]  /*247c0*/  LDL R2, [R1+0x122c] ;  /* 0x00122c0001027983 */ /* 0x000ea40000100800 */
[----:B------:R-:W2:Y:S01]  /*247d0*/  LDL R3, [R1+0x1230] ;  /* 0x0012300001037983 */ /* 0x000ea20000100800 */
[----:B------:R-:W-:-:S02]  /*247e0*/  PRMT R6, RZ, 0x7610, R6 ;  /* 0x00007610ff067816 */ /* 0x000fc40000000006 */
[----:B--2---:R-:W-:-:S04]  /*247f0*/  @!P0 LOP3.LUT R3, R3, R2, RZ, 0x3c, !PT ;  /* 0x0000000203038212 */ /* 0x004fc800078e3cff */
[----:B------:R-:W-:-:S04]  /*24800*/  @!P0 LOP3.LUT R2, R3, R2, RZ, 0x3c, !PT ;  /* 0x0000000203028212 */ /* 0x000fc800078e3cff */
[----:B------:R-:W-:-:S05]  /*24810*/  @!P0 LOP3.LUT R3, R3, R2, RZ, 0x3c, !PT ;  /* 0x0000000203038212 */ /* 0x000fca00078e3cff */
[----:B------:R0:W2:Y:S04]  /*24820*/  @!P0 LDG.E.U16 R6, [R2.64] ;  /* 0x0000000602068981 */ /* 0x0000a8000c1e1500 */
[----:B0-----:R-:W2:Y:S04]  /*24830*/  LDL R2, [R1+0x11ec] ;  /* 0x0011ec0001027983 */ /* 0x001ea80000100800 */
[----:B------:R-:W2:Y:S01]  /*24840*/  LDL R3, [R1+0x11f0] ;  /* 0x0011f00001037983 */ /* 0x000ea20000100800 */
[----:B------:R-:W-:Y:S02]  /*24850*/  PRMT R0, RZ, 0x7610, R0 ;  /* 0x00007610ff007816 */ /* 0x000fe40000000000 */
[----:B--2---:R-:W-:-:S04]  /*24860*/  @!P0 LOP3.LUT R3, R3, R2, RZ, 0x3c, !PT ;  /* 0x0000000203038212 */ /* 0x004fc800078e3cff */
[----:B------:R-:W-:-:S04]  /*24870*/  @!P0 LOP3.LUT R2, R3, R2, RZ, 0x3c, !PT ;  /* 0x0000000203028212 */ /* 0x000fc800078e3cff */
[----:B------:R-:W-:Y:S01]  /*24880*/  @!P0 LOP3.LUT R3, R3, R2, RZ, 0x3c, !PT ;  /* 0x0000000203038212 */ /* 0x000fe200078e3cff */
[----:B------:R0:W-:Y:S04]  /*24890*/  STL [R1+0x30], R6 ;  /* 0x0000300601007387 */ /* 0x0001e80000100800 */
[----:B------:R1:W2:Y:S01]  /*248a0*/  @!P0 LDG.E.U16 R0, [R2.64] ;  /* 0x0000000602008981 */ /* 0x0002a2000c1e1500 */
[----:B------:R-:W-:Y:S02]  /*248b0*/  PRMT R8, RZ, 0x7610, R8 ;  /* 0x00007610ff087816 */ /* 0x000fe40000000008 */
[----:B------:R-:W-:Y:S01]  /*248c0*/  PRMT R7, RZ, 0x7610, R7 ;  /* 0x00007610ff077816 */ /* 0x000fe20000000007 */
[----:B0-----:R-:W2:Y:S04]  /*248d0*/  LDL R6, [R1+0x1130] ;  /* 0x0011300001067983 */ /* 0x001ea80000100800 */
[----:B-1----:R-:W2:Y:S01]  /*248e0*/  LDL R3, [R1+0x11ac] ;  /* 0x0011ac0001037983 */ /* 0x002ea20000100800 */
[----:B----4-:R-:W-:-:S05]  /*248f0*/  @!P0 IMAD.MOV.U32 R2, RZ, RZ, R9 ;  /* 0x000000ffff028224 */ /* 0x010fca00078e0009 */
[----:B--2---:R3:W2:Y:S04]  /*24900*/  @!P0 LDG.E.U16 R8, [R2.64] ;  /* 0x0000000602088981 */ /* 0x0046a8000c1e1500 */
[----:B------:R-:W-:Y:S01]  /*24910*/  STL [R1+0x36d0], R0 ;  /* 0x0036d00001007387 */ /* 0x000fe20000100800 */
[----:B------:R-:W4:Y:S02]  /*24920*/  LDL R9, [R1+0x10ac] ;  /* 0x0010ac0001097983 */ /* 0x000f240000100800 */
[----:B---3--:R-:W-:Y:S02]  /*24930*/  @!P0 IMAD.MOV.U32 R2, RZ, RZ, R13 ;  /* 0x000000ffff028224 */ /* 0x008fe400078e000d */
[----:B------:R-:W-:-:S05]  /*24940*/  @!P0 IMAD.MOV.U32 R3, RZ, RZ, R14 ;  /* 0x000000ffff038224 */ /* 0x000fca00078e000e */
[----:B------:R0:W3:Y:S04]  /*24950*/  @!P0 LDG.E.U16 R7, [R2.64] ;  /* 0x0000000602078981 */ /* 0x0000e8000c1e1500 */
[----:B--2---:R1:W-:Y:S01]  /*24960*/  STL [R1+0x28], R8 ;  /* 0x0000280801007387 */ /* 0x0043e20000100800 */
[----:B0-----:R-:W2:Y:S01]  /*24970*/  LDL R3, [R1+0x112c] ;  /* 0x00112c0001037983 */ /* 0x001ea20000100800 */
[----:B------:R-:W-:Y:S01]  /*24980*/  PRMT R5, RZ, 0x7610, R5 ;  /* 0x00007610ff057816 */ /* 0x000fe20000000005 */
[----:B------:R-:W-:Y:S01]  /*24990*/  @!P0 IMAD.MOV.U32 R2, RZ, RZ, R6 ;  /* 0x000000ffff028224 */ /* 0x000fe200078e0006 */
[----:B------:R-:W4:Y:S04]  /*249a0*/  LDL R14, [R1+0x106c] ;  /* 0x00106c00010e7983 */ /* 0x000f280000100800 */
[----:B------:R-:W4:Y:S04]  /*249b0*/  LDL R13, [R1+0x1070] ;  /* 0x00107000010d7983 */ /* 0x000f280000100800 */
[----:B-1----:R-:W4:Y:S04]  /*249c0*/  LDL R8, [R1+0x10b0] ;  /* 0x0010b00001087983 */ /* 0x002f280000100800 */
[----:B---3--:R0:W-:Y:S01]  /*249d0*/  STL [R1+0x24], R7 ;  /* 0x0000240701007387 */ /* 0x0081e20000100800 */
[----:B------:R-:W-:-:S02]  /*249e0*/  PRMT R29, RZ, 0x7610, R29 ;  /* 0x00007610ff1d7816 */ /* 0x000fc4000000001d */
[----:B------:R-:W-:Y:S01]  /*249f0*/  PRMT R15, RZ, 0x7610, R15 ;  /* 0x00007610ff0f7816 */ /* 0x000fe2000000000f */
[----:B------:R-:W3:Y:S01]  /*24a00*/  LDL R0, [R1+0x1030] ;  /* 0x0010300001007983 */ /* 0x000ee20000100800 */
[----:B------:R-:W3:Y:S04]  /*24a10*/  LDL R6, [R1+0xff4] ;  /* 0x000ff40001067983 */ /* 0x000ee80000100800 */
[----:B0-----:R-:W3:Y:S04]  /*24a20*/  LDL R7, [R1+0x102c] ;  /* 0x00102c0001077983 */ /* 0x001ee80000100800 */
[----:B--2---:R0:W2:Y:S04]  /*24a30*/  @!P0 LDG.E.U16 R5, [R2.64] ;  /* 0x0000000602058981 */ /* 0x0040a8000c1e1500 */
[----:B0-----:R-:W2:Y:S04]  /*24a40*/  LDL R2, [R1+0x10ec] ;  /* 0x0010ec0001027983 */ /* 0x001ea80000100800 */
[----:B------:R-:W2:Y:S02]  /*24a50*/  LDL R3, [R1+0x10f0] ;  /* 0x0010f00001037983 */ /* 0x000ea40000100800 */
[----:B--2---:R-:W-:-:S04]  /*24a60*/  @!P0 LOP3.LUT R3, R3, R2, RZ, 0x3c, !PT ;  /* 0x0000000203038212 */ /* 0x004fc800078e3cff */
[----:B------:R-:W-:-:S04]  /*24a70*/  @!P0 LOP3.LUT R2, R3, R2, RZ, 0x3c, !PT ;  /* 0x0000000203028212 */ /* 0x000fc800078e3cff */
[----:B------:R-:W-:-:S05]  /*24a80*/  @!P0 LOP3.LUT R3, R3, R2, RZ, 0x3c, !PT ;  /* 0x0000000203038212 */ /* 0x000fca00078e3cff */
[----:B------:R4:W2:Y:S04]  /*24a90*/  @!P0 LDG.E.U16 R29, [R2.64] ;  /* 0x00000006021d8981 */ /* 0x0008a8000c1e1500 */
[----:B------:R0:W-:Y:S01]  /*24aa0*/  STL [R1+0x20], R5 ;  /* 0x0000200501007387 */ /* 0x0001e20000100800 */
[----:B----4-:R-:W-:Y:S02]  /*24ab0*/  @!P0 IMAD.MOV.U32 R2, RZ, RZ, R8 ;  /* 0x000000ffff028224 */ /* 0x010fe400078e0008 */
[----:B------:R-:W-:Y:S01]  /*24ac0*/  @!P0 IMAD.MOV.U32 R3, RZ, RZ, R9 ;  /* 0x000000ffff038224 */ /* 0x000fe200078e0009 */
[----:B0-----:R-:W4:Y:S04]  /*24ad0*/  LDL R5, [R1+0x1350] ;  /* 0x0013500001057983 */ /* 0x001f280000100800 */
[----:B------:R0:W4:Y:S01]  /*24ae0*/  @!P0 LDG.E.U16 R15, [R2.64] ;  /* 0x00000006020f8981 */ /* 0x000122000c1e1500 */
[----:B------:R-:W-:-:S02]  /*24af0*/  PRMT R12, RZ, 0x7610, R12 ;  /* 0x00007610ff0c7816 */ /* 0x000fc4000000000c */
[----:B------:R-:W-:Y:S01]  /*24b00*/  PRMT R4, RZ, 0x7610, R4 ;  /* 0x00007610ff047816 */ /* 0x000fe20000000004 */
[----:B0-----:R-:W-:Y:S02]  /*24b10*/  @!P0 IMAD.MOV.U32 R2, RZ, RZ, R13 ;  /* 0x000000ffff028224 */ /* 0x001fe400078e000d */
[----:B------:R-:W-:Y:S01]  /*24b20*/  @!P0 IMAD.MOV.U32 R3, RZ, RZ, R14 ;  /* 0x000000ffff038224 */ /* 0x000fe200078e000e */
[----:B------:R-:W-:-:S04]  /*24b30*/  PRMT R10, RZ, 0x7610, R10 ;  /* 0x00007610ff0a7816 */ /* 0x000fc8000000000a */
[----:B------:R3:W4:Y:S04]  /*24b40*/  @!P0 LDG.E.U16 R12, [R2.64] ;  /* 0x00000006020c8981 */ /* 0x000728000c1e1500 */
[----:B--2---:R0:W-:Y:S04]  /*24b50*/  STL [R1+0x1c], R29 ;  /* 0x00001c1d01007387 */ /* 0x0041e80000100800 */
[----:B0-----:R-:W2:Y:S01]  /*24b60*/  LDL.LU R29, [R1+0x3730] ;  /* 0x00373000011d7983 */ /* 0x001ea20000300800 */
[----:B------:R-:W2:Y:S02]  /*24b70*/  LDL R9, [R1+0x1354] ;  /* 0x0013540001097983 */ /* 0x000ea40000100800 */
[----:B------:R-:W2:Y:S02]  /*24b80*/  LDL R8, [R1+0x1390] ;  /* 0x0013900001087983 */ /* 0x000ea40000100800 */
[----:B---3--:R-:W-:-:S02]  /*24b90*/  @!P0 IMAD.MOV.U32 R2, RZ, RZ, R0 ;  /* 0x000000ffff028224 */ /* 0x008fc400078e0000 */
[----:B------:R-:W-:Y:S01]  /*24ba0*/  @!P0 IMAD.MOV.U32 R3, RZ, RZ, R7 ;  /* 0x000000ffff038224 */ /* 0x000fe200078e0007 */
[----:B------:R-:W3:Y:S04]  /*24bb0*/  LDL R0, [R1+0x13b4] ;  /* 0x0013b40001007983 */ /* 0x000ee80000100800 */
[----:B------:R-:W3:Y:S01]  /*24bc0*/  LDL R7, [R1+0x1394] ;  /* 0x0013940001077983 */ /* 0x000ee20000100800 */
[----:B----4-:R0:W-:Y:S02]  /*24bd0*/  STL [R1+0x18], R15 ;  /* 0x0000180f01007387 */ /* 0x0101e40000100800 */
[----:B------:R-:W-:Y:S01]  /*24be0*/  @!P0 IMAD.MOV.U32 R14, RZ, RZ, R5 ;  /* 0x000000ffff0e8224 */ /* 0x000fe200078e0005 */
[----:B------:R1:W4:Y:S04]  /*24bf0*/  @!P0 LDG.E.U16 R10, [R2.64] ;  /* 0x00000006020a8981 */ /* 0x000328000c1e1500 */
[----:B------:R-:W3:Y:S01]  /*24c00*/  LDL R5, [R1+0x1328] ;  /* 0x0013280001057983 */ /* 0x000ee20000100800 */
[----:B0-----:R-:W-:Y:S01]  /*24c10*/  @!P0 IMAD.MOV.U32 R15, RZ, RZ, R6 ;  /* 0x000000ffff0f8224 */ /* 0x001fe200078e0006 */
[----:B-1----:R-:W-:-:S02]  /*24c20*/  PRMT R3, RZ, 0x7610, R3 ;  /* 0x00007610ff037816 */ /* 0x002fc40000000003 */
[----:B------:R-:W3:Y:S04]  /*24c30*/  LDL R6, [R1+0x1324] ;  /* 0x0013240001067983 */ /* 0x000ee80000100800 */
[----:B------:R2:W3:Y:S02]  /*24c40*/  @!P0 LDG.E.U16 R4, [R14.64] ;  /* 0x000000060e048981 */ /* 0x0004e4000c1e1500 */
[----:B--2---:R-:W-:Y:S02]  /*24c50*/  @!P0 IMAD.MOV.U32 R15, RZ, RZ, R9 ;  /* 0x000000ffff0f8224 */ /* 0x004fe400078e0009 */
[----:B------:R-:W-:-:S05]  /*24c60*/  @!P0 IMAD.MOV.U32 R14, RZ, RZ, R8 ;  /* 0x000000ffff0e8224 */ /* 0x000fca00078e0008 */
[----:B------:R0:W2:Y:S04]  /*24c70*/  @!P0 LDG.E.U16 R3, [R14.64] ;  /* 0x000000060e038981 */ /* 0x0000a8000c1e1500 */
[----:B---3--:R1:W-:Y:S01]  /*24c80*/  STL [R1+0x36d4], R4 ;  /* 0x0036d40401007387 */ /* 0x0083e20000100800 */
[----:B----4-:R3:W-:Y:S02]  /*24c90*/  STL [R1+0x4], R10 ;  /* 0x0000040a01007387 */ /* 0x0107e40000100800 */
[----:B------:R-:W4:Y:S02]  /*24ca0*/  LDL R9, [R1+0x12e8] ;  /* 0x0012e80001097983 */ /* 0x000f240000100800 */
[----:B------:R-:W4:Y:S02]  /*24cb0*/  LDL R8, [R1+0x12a4] ;  /* 0x0012a40001087983 */ /* 0x000f240000100800 */
[----:B0-----:R-:W-:-:S02]  /*24cc0*/  @!P0 IMAD.MOV.U32 R14, RZ, RZ, R0 ;  /* 0x000000ffff0e8224 */ /* 0x001fc400078e0000 */
[----:B------:R-:W-:Y:S01]  /*24cd0*/  @!P0 IMAD.MOV.U32 R15, RZ, RZ, R7 ;  /* 0x000000ffff0f8224 */ /* 0x000fe200078e0007 */
[----:B-1----:R-:W4:Y:S04]  /*24ce0*/  LDL R4, [R1+0x12a8] ;  /* 0x0012a80001047983 */ /* 0x002f280000100800 */
[----:B---3--:R-:W3:Y:S01]  /*24cf0*/  LDL R10, [R1+0x12e4] ;  /* 0x0012e400010a7983 */ /* 0x008ee20000100800 */
[----:B------:R-:W-:-:S06]  /*24d00*/  PRMT R2, RZ, 0x7610, R2 ;  /* 0x00007610ff027816 */ /* 0x000fcc0000000002 */
[----:B------:R0:W3:Y:S01]  /*24d10*/  @!P0 LDG.E.U16 R2, [R14.64] ;  /* 0x000000060e028981 */ /* 0x0000e2000c1e1500 */
[----:B------:R-:W-:Y:S02]  /*24d20*/  PRMT R11, RZ, 0x7610, R11 ;  /* 0x00007610ff0b7816 */ /* 0x000fe4000000000b */
[----:B------:R-:W-:Y:S01]  /*24d30*/  PRMT R28, RZ, 0x7610, R28 ;  /* 0x00007610ff1c7816 */ /* 0x000fe2000000001c */
[----:B--2---:R1:W-:Y:S01]  /*24d40*/  STL [R1+0x36d8], R3 ;  /* 0x0036d80301007387 */ /* 0x0043e20000100800 */
[----:B------:R-:W2:Y:S02]  /*24d50*/  LDL R7, [R1+0x1264] ;  /* 0x0012640001077983 */ /* 0x000ea40000100800 */
[----:B------:R-:W2:Y:S02]  /*24d60*/  LDL R0, [R1+0x1268] ;  /* 0x0012680001007983 */ /* 0x000ea40000100800 */
[----:B0-----:R-:W-:Y:S02]  /*24d70*/  @!P0 IMAD.MOV.U32 R14, RZ, RZ, R5 ;  /* 0x000000ffff0e8224 */ /* 0x001fe400078e0005 */
[----:B------:R-:W-:-:S05]  /*24d80*/  @!P0 IMAD.MOV.U32 R15, RZ, RZ, R6 ;  /* 0x000000ffff0f8224 */ /* 0x000fca00078e0006 */
[----:B------:R4:W2:Y:S02]  /*24d90*/  @!P0 LDG.E.U16 R11, [R14.64] ;  /* 0x000000060e0b8981 */ /* 0x0008a4000c1e1500 */
[----:B----4-:R-:W-:Y:S02]  /*24da0*/  @!P0 IMAD.MOV.U32 R14, RZ, RZ, R9 ;  /* 0x000000ffff0e8224 */ /* 0x010fe400078e0009 */
[----:B---3--:R-:W-:-:S05]  /*24db0*/  @!P0 IMAD.MOV.U32 R15, RZ, RZ, R10 ;  /* 0x000000ffff0f8224 */ /* 0x008fca00078e000a */
[----:B------:R0:W3:Y:S01]  /*24dc0*/  @!P0 LDG.E.U16 R28, [R14.64] ;  /* 0x000000060e1c8981 */ /* 0x0000e2000c1e1500 */
[----:B------:R-:W-:Y:S02]  /*24dd0*/  PRMT R26, RZ, 0x7610, R26 ;  /* 0x00007610ff1a7816 */ /* 0x000fe4000000001a */
[----:B------:R-:W-:Y:S01]  /*24de0*/  PRMT R24, RZ, 0x7610, R24 ;  /* 0x00007610ff187816 */ /* 0x000fe20000000018 */
[----:B0-----:R-:W-:Y:S02]  /*24df0*/  @!P0 IMAD.MOV.U32 R14, RZ, RZ, R4 ;  /* 0x000000ffff0e8224 */ /* 0x001fe400078e0004 */
[----:B------:R-:W-:-:S05]  /*24e00*/  @!P0 IMAD.MOV.U32 R15, RZ, RZ, R8 ;  /* 0x000000ffff0f8224 */ /* 0x000fca00078e0008 */
[----:B------:R2:W4:Y:S04]  /*24e10*/  @!P0 LDG.E.U16 R26, [R14.64] ;  /* 0x000000060e1a8981 */ /* 0x000528000c1e1500 */
[----:B------:R0:W-:Y:S01]  /*24e20*/  STL [R1+0x36dc], R2 ;  /* 0x0036dc0201007387 */ /* 0x0001e20000100800 */
[----:B------:R-:W4:Y:S02]  /*24e30*/  LDL R6, [R1+0x1224] ;  /* 0x0012240001067983 */ /* 0x000f240000100800 */
[----:B------:R-:W4:Y:S02]  /*24e40*/  LDL R5, [R1+0x1228] ;  /* 0x0012280001057983 */ /* 0x000f240000100800 */
[----:B--2---:R-:W-:Y:S02]  /*24e50*/  @!P0 IMAD.MOV.U32 R15, RZ, RZ, R7 ;  /* 0x000000ffff0f8224 */ /* 0x004fe400078e0007 */
[----:B------:R-:W-:-:S05]  /*24e60*/  @!P0 IMAD.MOV.U32 R14, RZ, RZ, R0 ;  /* 0x000000ffff0e8224 */ /* 0x000fca00078e0000 */
[----:B------:R3:W2:Y:S04]  /*24e70*/  @!P0 LDG.E.U16 R24, [R14.64] ;  /* 0x000000060e188981 */ /* 0x0006a8000c1e1500 */
[----:B------:R-:W-:Y:S04]  /*24e80*/  STL [R1+0x14], R12 ;  /* 0x0000140c01007387 */ /* 0x000fe80000100800 */
[----:B---3--:R-:W-:Y:S01]  /*24e90*/  STL [R1+0x36e0], R28 ;  /* 0x0036e01c01007387 */ /* 0x008fe20000100800 */
[----:B------:R-:W3:Y:S02]  /*24ea0*/  LDL R4, [R1+0x11e4] ;  /* 0x0011e40001047983 */ /* 0x000ee40000100800 */
[----:B-1----:R-:W3:Y:S01]  /*24eb0*/  LDL R3, [R1+0x11e8] ;  /* 0x0011e80001037983 */ /* 0x002ee20000100800 */
[----:B------:R-:W-:Y:S01]  /*24ec0*/  PRMT R22, RZ, 0x7610, R22 ;  /* 0x00007610ff167816 */ /* 0x000fe20000000016 */
[----:B----4-:R-:W-:Y:S01]  /*24ed0*/  STL [R1+0x36e4], R26 ;  /* 0x0036e41a01007387 */ /* 0x010fe20000100800 */
[----:B0-----:R-:W4:Y:S02]  /*24ee0*/  LDL R2, [R1+0x11a4] ;  /* 0x0011a40001027983 */ /* 0x001f240000100800 */
[----:B------:R-:W4:Y:S02]  /*24ef0*/  LDL R0, [R1+0x11a8] ;  /* 0x0011a80001007983 */ /* 0x000f240000100800 */
[----:B------:R-:W-:-:S02]  /*24f00*/  @!P0 IMAD.MOV.U32 R14, RZ, RZ, R5 ;  /* 0x000000ffff0e8224 */ /* 0x000fc400078e0005 */
[----:B------:R-:W-:-:S05]  /*24f10*/  @!P0 IMAD.MOV.U32 R15, RZ, RZ, R6 ;  /* 0x000000ffff0f8224 */ /* 0x000fca00078e0006 */
[----:B------:R3:W4:Y:S04]  /*24f20*/  @!P0 LDG.E.U16 R22, [R14.64] ;  /* 0x000000060e168981 */ /* 0x000728000c1e1500 */
[----:B--2---:R-:W-:Y:S01]  /*24f30*/  STL [R1+0x36f4], R24 ;  /* 0x0036f41801007387 */ /* 0x004fe20000100800 */
[----:B------:R-:W2:Y:S02]  /*24f40*/  LDL R8, [R1+0x1164] ;  /* 0x0011640001087983 */ /* 0x000ea40000100800 */
[----:B------:R-:W2:Y:S02]  /*24f50*/  LDL R7, [R1+0x1168] ;  /* 0x0011680001077983 */ /* 0x000ea40000100800 */
[----:B------:R-:W2:Y:S01]  /*24f60*/  LDL R6, [R1+0x1124] ;  /* 0x0011240001067983 */ /* 0x000ea20000100800 */
[----:B------:R-:W2:Y:S01]  /*24f70*/  LDL R5, [R1+0x1128] ;  /* 0x0011280001057983 */ /* 0x000ea20000100800 */
[----:B------:R-:W-:Y:S01]  /*24f80*/  PRMT R20, RZ, 0x7610, R20 ;  /* 0x00007610ff147816 */ /* 0x000fe20000000014 */
[----:B---3--:R-:W-:-:S02]  /*24f90*/  @!P0 IMAD.MOV.U32 R15, RZ, RZ, R4 ;  /* 0x000000ffff0f8224 */ /* 0x008fc400078e0004 */
[----:B------:R-:W-:-:S05]  /*24fa0*/  @!P0 IMAD.MOV.U32 R14, RZ, RZ, R3 ;  /* 0x000000ffff0e8224 */ /* 0x000fca00078e0003 */
[----:B------:R4:W3:Y:S01]  /*24fb0*/  @!P0 LDG.E.U16 R20, [R14.64] ;  /* 0x000000060e148981 */ /* 0x0008e2000c1e1500 */
[----:B------:R-:W-:Y:S02]  /*24fc0*/  PRMT R18, RZ, 0x7610, R18 ;  /* 0x00007610ff127816 */ /* 0x000fe40000000012 */
[----:B------:R-:W-:Y:S01]  /*24fd0*/  PRMT R16, RZ, 0x7610, R16 ;  /* 0x00007610ff107816 */ /* 0x000fe20000000010 */
[----:B----4-:R-:W-:Y:S02]  /*24fe0*/  @!P0 IMAD.MOV.U32 R15, RZ, RZ, R2 ;  /* 0x000000ffff0f8224 */ /* 0x010fe400078e0002 */
[----:B------:R-:W-:-:S05]  /*24ff0*/  @!P0 IMAD.MOV.U32 R14, RZ, RZ, R0 ;  /* 0x000000ffff0e8224 */ /* 0x000fca00078e0000 */
[----:B------:R2:W4:Y:S01]  /*25000*/  @!P0 LDG.E.U16 R18, [R14.64] ;  /* 0x000000060e128981 */ /* 0x000522000c1e1500 */
[----:B------:R-:W-:-:S03]  /*25010*/  PRMT R17, RZ, 0x7610, R17 ;  /* 0x00007610ff117816 */ /* 0x000fc60000000011 */
[----:B------:R-:W-:Y:S01]  /*25020*/  STL [R1+0x36f8], R22 ;  /* 0x0036f81601007387 */ /* 0x000fe20000100800 */
[----:B------:R-:W4:Y:S02]  /*25030*/  LDL R4, [R1+0x10e4] ;  /* 0x0010e40001047983 */ /* 0x000f240000100800 */
[----:B------:R-:W4:Y:S02]  /*25040*/  LDL R3, [R1+0x10e8] ;  /* 0x0010e80001037983 */ /* 0x000f240000100800 */
[----:B--2---:R-:W-:Y:S02]  /*25050*/  @!P0 IMAD.MOV.U32 R15, RZ, RZ, R8 ;  /* 0x000000ffff0f8224 */ /* 0x004fe400078e0008 */
[----:B------:R-:W-:-:S05]  /*25060*/  @!P0 IMAD.MOV.U32 R14, RZ, RZ, R7 ;  /* 0x000000ffff0e8224 */ /* 0x000fca00078e0007 */
[----:B------:R0:W2:Y:S02]  /*25070*/  @!P0 LDG.E.U16 R16, [R14.64] ;  /* 0x000000060e108981 */ /* 0x0000a4000c1e1500 */
[----:B0-----:R-:W-:Y:S02]  /*25080*/  @!P0 IMAD.MOV.U32 R14, RZ, RZ, R5 ;  /* 0x000000ffff0e8224 */ /* 0x001fe400078e0005 */
[----:B------:R-:W-:-:S05]  /*25090*/  @!P0 IMAD.MOV.U32 R15, RZ, RZ, R6 ;  /* 0x000000ffff0f8224 */ /* 0x000fca00078e0006 */
[----:B------:R0:W2:Y:S04]  /*250a0*/  @!P0 LDG.E.U16 R17, [R14.64] ;  /* 0x000000060e118981 */ /* 0x0000a8000c1e1500 */
[----:B---3--:R-:W-:Y:S01]  /*250b0*/  STL [R1+0x36fc], R20 ;  /* 0x0036fc1401007387 */ /* 0x008fe20000100800 */
[----:B------:R1:W-:Y:S02]  /*250c0*/  STL [R1], R11 ;  /* 0x0000000b01007387 */ /* 0x0003e40000100800 */
[----:B------:R-:W3:Y:S02]  /*250d0*/  LDL R2, [R1+0x10a4] ;  /* 0x0010a40001027983 */ /* 0x000ee40000100800 */
[----:B------:R-:W3:Y:S01]  /*250e0*/  LDL R0, [R1+0x10a8] ;  /* 0x0010a80001007983 */ /* 0x000ee20000100800 */
[----:B------:R-:W-:Y:S01]  /*250f0*/  PRMT R19, RZ, 0x7610, R19 ;  /* 0x00007610ff137816 */ /* 0x000fe20000000013 */
[----:B----4-:R-:W-:Y:S01]  /*25100*/  STL [R1+0x3700], R18 ;  /* 0x0037001201007387 */ /* 0x010fe20000100800 */
[----:B0-----:R-:W-:-:S02]  /*25110*/  @!P0 IMAD.MOV.U32 R15, RZ, RZ, R4 ;  /* 0x000000ffff0f8224 */ /* 0x001fc400078e0004 */
[----:B------:R-:W-:-:S05]  /*25120*/  @!P0 IMAD.MOV.U32 R14, RZ, RZ, R3 ;  /* 0x000000ffff0e8224 */ /* 0x000fca00078e0003 */
[----:B------:R3:W4:Y:S04]  /*25130*/  @!P0 LDG.E.U16 R19, [R14.64] ;  /* 0x000000060e138981 */ /* 0x000728000c1e1500 */
[----:B--2---:R0:W-:Y:S01]  /*25140*/  STL [R1+0x3704], R16 ;  /* 0x0037041001007387 */ /* 0x0041e20000100800 */
[----:B------:R-:W2:Y:S03]  /*25150*/  LDL R9, [R1+0x1068] ;  /* 0x0010680001097983 */ /* 0x000ea60000100800 */
[----:B------:R-:W-:Y:S01]  /*25160*/  STL [R1+0x3708], R17 ;  /* 0x0037081101007387 */ /* 0x000fe20000100800 */
[----:B-1----:R-:W2:Y:S01]  /*25170*/  LDL R11, [R1+0x1064] ;  /* 0x00106400010b7983 */ /* 0x002ea20000100800 */
[----:B------:R-:W-:-:S02]  /*25180*/  PRMT R21, RZ, 0x7610, R21 ;  /* 0x00007610ff157816 */ /* 0x000fc40000000015 */
[----:B------:R-:W-:Y:S01]  /*25190*/  PRMT R23, RZ, 0x7610, R23 ;  /* 0x00007610ff177816 */ /* 0x000fe20000000017 */
[----:B------:R-:W2:Y:S01]  /*251a0*/  LDL R6, [R1+0x1028] ;  /* 0x0010280001067983 */ /* 0x000ea20000100800 */
[----:B---3--:R-:W-:Y:S02]  /*251b0*/  @!P0 IMAD.MOV.U32 R15, RZ, RZ, R2 ;  /* 0x000000ffff0f8224 */ /* 0x008fe400078e0002 */
[----:B------:R-:W-:-:S05]  /*251c0*/  @!P0 IMAD.MOV.U32 R14, RZ, RZ, R0 ;  /* 0x000000ffff0e8224 */ /* 0x000fca00078e0000 */
[----:B------:R2:W3:Y:S04]  /*251d0*/  @!P0 LDG.E.U16 R21, [R14.64] ;  /* 0x000000060e158981 */ /* 0x0004e8000c1e1500 */
[----:B----4-:R-:W-:Y:S01]  /*251e0*/  STL [R1+0x3724], R19 ;  /* 0x0037241301007387 */ /* 0x010fe20000100800 */
[----:B------:R-:W4:Y:S02]  /*251f0*/  LDL R10, [R1+0x1024] ;  /* 0x00102400010a7983 */ /* 0x000f240000100800 */
[----:B------:R-:W4:Y:S02]  /*25200*/  LDL R5, [R1+0xff0] ;  /* 0x000ff00001057983 */ /* 0x000f240000100800 */
[----:B------:R-:W4:Y:S01]  /*25210*/  LDL R4, [R1+0x1358] ;  /* 0x0013580001047983 */ /* 0x000f220000100800 */
[----:B------:R-:W4:Y:S01]  /*25220*/  LDL.LU R24, [R1+0x79c] ;  /* 0x00079c0001187983 */ /* 0x000f220000300800 */
[----:B------:R-:W4:Y:S02]  /*25230*/  LDL.LU R26, [R1+0x798] ;  /* 0x00079800011a7983 */ /* 0x000f240000300800 */
[----:B------:R-:W4:Y:S02]  /*25240*/  LDL.LU R28, [R1+0x78c] ;  /* 0x00078c00011c7983 */ /* 0x000f240000300800 */
[----:B------:R-:W4:Y:S01]  /*25250*/  LDL.LU R7, [R1+0x788] ;  /* 0x0007880001077983 */ /* 0x000f220000300800 */
[----:B------:R-:W4:Y:S01]  /*25260*/  LDL.LU R8, [R1+0x77c] ;  /* 0x00077c0001087983 */ /* 0x000f220000300800 */
[----:B------:R-:W4:Y:S02]  /*25270*/  LDL.LU R2, [R1+0x778] ;  /* 0x0007780001027983 */ /* 0x000f240000300800 */
[----:B------:R-:W4:Y:S02]  /*25280*/  LDL.LU R0, [R1+0x448] ;  /* 0x0004480001007983 */ /* 0x000f240000300800 */
[----:B------:R-:W4:Y:S02]  /*25290*/  LDL.LU R3, [R1+0x444] ;  /* 0x0004440001037983 */ /* 0x000f240000300800 */
[----:B--2---:R-:W-:-:S02]  /*252a0*/  @!P0 IMAD.MOV.U32 R14, RZ, RZ, R9 ;  /* 0x000000ffff0e8224 */ /* 0x004fc400078e0009 */
[----:B------:R-:W-:-:S05]  /*252b0*/  @!P0 IMAD.MOV.U32 R15, RZ, RZ, R11 ;  /* 0x000000ffff0f8224 */ /* 0x000fca00078e000b */
[----:B------:R1:W2:Y:S04]  /*252c0*/  @!P0 LDG.E.U16 R23, [R14.64] ;  /* 0x000000060e178981 */ /* 0x0002a8000c1e1500 */
[----:B---3--:R-:W-:Y:S01]  /*252d0*/  STL [R1+0x3728], R21 ;  /* 0x0037281501007387 */ /* 0x008fe20000100800 */
[----:B------:R-:W3:Y:S03]  /*252e0*/  LDL R13, [R1+0x1398] ;  /* 0x00139800010d7983 */ /* 0x000ee60000100800 */
[----:B------:R-:W4:Y:S01]  /*252f0*/  S2R R12, SR_TID.X ;  /* 0x00000000000c7919 */ /* 0x000f220000002100 */
[----:B0-----:R-:W3:Y:S02]  /*25300*/  LDL R16, [R1+0x135c] ;  /* 0x00135c0001107983 */ /* 0x001ee40000100800 */
[----:B------:R-:W3:Y:S01]  /*25310*/  LDL.LU R9, [R1+0x438] ;  /* 0x0004380001097983 */ /* 0x000ee20000300800 */
[----:B------:R-:W-:Y:S01]  /*25320*/  PRMT R25, RZ, 0x7610, R25 ;  /* 0x00007610ff197816 */ /* 0x000fe20000000019 */
[----:B-1----:R-:W-:-:S02]  /*25330*/  @!P0 IMAD.MOV.U32 R14, RZ, RZ, R6 ;  /* 0x000000ffff0e8224 */ /* 0x002fc400078e0006 */
[----:B----4-:R-:W-:-:S05]  /*25340*/  @!P0 IMAD.MOV.U32 R15, RZ, RZ, R10 ;  /* 0x000000ffff0f8224 */ /* 0x010fca00078e000a */
[----:B------:R0:W4:Y:S01]  /*25350*/  @!P0 LDG.E.U16 R25, [R14.64] ;  /* 0x000000060e198981 */ /* 0x000122000c1e1500 */
[----:B------:R-:W-:Y:S01]  /*25360*/  LOP3.LUT R12, R12, 0x7f, RZ, 0xc0, !PT ;  /* 0x0000007f0c0c7812 */ /* 0x000fe200078ec0ff */
[----:B0-----:R-:W-:Y:S02]  /*25370*/  @!P0 IMAD.MOV.U32 R15, RZ, RZ, R5 ;  /* 0x000000ffff0f8224 */ /* 0x001fe400078e0005 */
[----:B------:R-:W-:Y:S02]  /*25380*/  @!P0 IMAD.MOV.U32 R14, RZ, RZ, R4 ;  /* 0x000000ffff0e8224 */ /* 0x000fe400078e0004 */
[----:B------:R-:W-:Y:S01]  /*25390*/  IMAD.SHL.U32 R4, R12, 0x2, RZ ;  /* 0x000000020c047824 */ /* 0x000fe200078e00ff */
[----:B------:R-:W-:-:S06]  /*253a0*/  PRMT R27, RZ, 0x7610, R27 ;  /* 0x00007610ff1b7816 */ /* 0x000fcc000000001b */
[----:B------:R3:W4:Y:S04]  /*253b0*/  @!P0 LDG.E.U16 R27, [R14.64] ;  /* 0x000000060e1b8981 */ /* 0x000728000c1e1500 */
[----:B--2---:R-:W-:Y:S01]  /*253c0*/  STL [R1+0x372c], R23 ;  /* 0x00372c1701007387 */ /* 0x004fe20000100800 */
[----:B------:R-:W2:Y:S02]  /*253d0*/  LDL.LU R10, [R1+0x434] ;  /* 0x00043400010a7983 */ /* 0x000ea40000300800 */
[----:B------:R-:W4:Y:S02]  /*253e0*/  LDL.LU R11, [R1+0x428] ;  /* 0x00042800010b7983 */ /* 0x000f240000300800 */
[----:B------:R-:W4:Y:S01]  /*253f0*/  LDL.LU R5, [R1+0x424] ;  /* 0x0004240001057983 */ /* 0x000f220000300800 */
[----:B------:R-:W4:Y:S01]  /*25400*/  LDL.LU R6, [R1+0x418] ;  /* 0x0004180001067983 */ /* 0x000f220000300800 */
[----:B------:R-:W4:Y:S02]  /*25410*/  LDL.LU R12, [R1+0x414] ;  /* 0x00041400010c7983 */ /* 0x000f240000300800 */
[----:B---3--:R-:W-:-:S02]  /*25420*/  @!P0 IMAD.MOV.U32 R14, RZ, RZ, R13 ;  /* 0x000000ffff0e8224 */ /* 0x008fc400078e000d */
[----:B------:R-:W3:Y:S01]  /*25430*/  LDL.LU R13, [R1+0x408] ;  /* 0x00040800010d7983 */ /* 0x000ee20000300800 */
[----:B------:R-:W-:-:S05]  /*25440*/  LOP3.LUT R4, R4, 0x60, RZ, 0x3c, !PT ;  /* 0x0000006004047812 */ /* 0x000fca00078e3cff */
[----:B------:R-:W-:Y:S01]  /*25450*/  STS.U16 [R4+0x4c00], R24 ;  /* 0x004c001804007388 */ /* 0x000fe20000000400 */
[----:B------:R-:W-:Y:S02]  /*25460*/  STS.U16 [R4+0x4d00], R26 ;  /* 0x004d001a04007388 */ /* 0x000fe40000000400 */
[----:B------:R-:W-:Y:S02]  /*25470*/  STS.U16 [R4+0x5c00], R28 ;  /* 0x005c001c04007388 */ /* 0x000fe40000000400 */
[----:B------:R0:W-:Y:S01]  /*25480*/  STS.U16 [R4+0x5d00], R7 ;  /* 0x005d000704007388 */ /* 0x0001e20000000400 */
[----:B------:R1:W-:Y:S01]  /*25490*/  STS.U16 [R4+0x6c00], R8 ;  /* 0x006c000804007388 */ /* 0x0003e20000000400 */
[----:B------:R-:W-:Y:S02]  /*254a0*/  STS.U16 [R4+0x6d00], R2 ;  /* 0x006d000204007388 */ /* 0x000fe40000000400 */
[----:B------:R1:W-:Y:S01]  /*254b0*/  STS.U16 [R4+0x7c00], R0 ;  /* 0x007c000004007388 */ /* 0x0003e20000000400 */
[----:B0-----:R-:W3:Y:S01]  /*254c0*/  LDL.LU R7, [R1+0x404] ;  /* 0x0004040001077983 */ /* 0x001ee20000300800 */
[----:B-1----:R-:W3:Y:S02]  /*254d0*/  LDL.LU R8, [R1+0x3c0] ;  /* 0x0003c00001087983 */ /* 0x002ee40000300800 */
[----:B------:R-:W3:Y:S02]  /*254e0*/  LDL.LU R0, [R1+0x2d0] ;  /* 0x0002d00001007983 */ /* 0x000ee40000300800 */
[----:B------:R-:W3:Y:S02]  /*254f0*/  LDL.LU R19, [R1+0x2b8] ;  /* 0x0002b80001137983 */ /* 0x000ee40000300800 */
[----:B------:R-:W-:Y:S01]  /*25500*/  @!P0 IMAD.MOV.U32 R15, RZ, RZ, R16 ;  /* 0x000000ffff0f8224 */ /* 0x000fe200078e0010 */
[----:B------:R-:W3:Y:S01]  /*25510*/  LDL.LU R17, [R1+0x2b0] ;  /* 0x0002b00001117983 */ /* 0x000ee20000300800 */
[----:B------:R-:W3:Y:S03]  /*25520*/  LDL.LU R16, [R1+0x298] ;  /* 0x0002980001107983 */ /* 0x000ee60000300800 */
[----:B------:R-:W-:Y:S01]  /*25530*/  STS.U16 [R4+0x7d00], R3 ;  /* 0x007d000304007388 */ /* 0x000fe20000000400 */
[----:B------:R-:W3:Y:S02]  /*25540*/  LDL.LU R18, [R1+0x290] ;  /* 0x0002900001127983 */ /* 0x000ee40000300800 */
[----:B------:R0:W-:Y:S02]  /*25550*/  STS.U16 [R4+0x8c00], R9 ;  /* 0x008c000904007388 */ /* 0x0001e40000000400 */
[----:B------:R-:W3:Y:S01]  /*25560*/  LDL.LU R2, [R1+0x278] ;  /* 0x0002780001027983 */ /* 0x000ee20000300800 */
[----:B0-----:R-:W3:Y:S04]  /*25570*/  LDL.LU R9, [R1+0x274] ;  /* 0x0002740001097983 */ /* 0x001ee80000300800 */
[----:B--2---:R0:W-:Y:S01]  /*25580*/  STS.U16 [R4+0x8d00], R10 ;  /* 0x008d000a04007388 */ /* 0x0041e20000000400 */
[----:B----4-:R1:W-:Y:S03]  /*25590*/  STS.U16 [R4+0x9c00], R11 ;  /* 0x009c000b04007388 */ /* 0x0103e60000000400 */
[----:B------:R-:W-:Y:S01]  /*255a0*/  STS.U16 [R4+0x9d00], R5 ;  /* 0x009d000504007388 */ /* 0x000fe20000000400 */
[----:B------:R-:W-:Y:S03]  /*255b0*/  STS.U16 [R4+0xac00], R6 ;  /* 0x00ac000604007388 */ /* 0x000fe60000000400 */
[----:B0-----:R-:W2:Y:S01]  /*255c0*/  LDL.LU R10, [R1+0x7bc] ;  /* 0x0007bc00010a7983 */ /* 0x001ea20000300800 */
[----:B-1----:R-:W4:Y:S03]  /*255d0*/  LDL.LU R11, [R1+0x7b8] ;  /* 0x0007b800010b7983 */ /* 0x002f260000300800 */
[----:B------:R-:W4:Y:S01]  /*255e0*/  LDL.LU R20, [R1+0x7b4] ;  /* 0x0007b40001147983 */ /* 0x000f220000300800 */
[----:B------:R-:W4:Y:S03]  /*255f0*/  LDL.LU R22, [R1+0x7b0] ;  /* 0x0007b00001167983 */ /* 0x000f260000300800 */
[----:B------:R-:W4:Y:S04]  /*25600*/  LDL.LU R24, [R1+0x7ac] ;  /* 0x0007ac0001187983 */ /* 0x000f280000300800 */
[----:B------:R0:W-:Y:S01]  /*25610*/  STS.U16 [R4+0xad00], R12 ;  /* 0x00ad000c04007388 */ /* 0x0001e20000000400 */
[----:B------:R-:W4:Y:S03]  /*25620*/  LDL.LU R26, [R1+0x7a8] ;  /* 0x0007a800011a7983 */ /* 0x000f260000300800 */
[----:B0-----:R-:W4:Y:S01]  /*25630*/  LDL.LU R12, [R1+0x7a4] ;  /* 0x0007a400010c7983 */ /* 0x001f220000300800 */
[----:B---3--:R0:W-:Y:S01]  /*25640*/  STS.U16 [R4+0xbc00], R13 ;  /* 0x00bc000d04007388 */ /* 0x0081e20000000400 */
[----:B------:R-:W-:-:S02]  /*25650*/  PRMT R29, RZ, 0x7610, R29 ;  /* 0x00007610ff1d7816 */ /* 0x000fc4000000001d */
[----:B------:R-:W3:Y:S04]  /*25660*/  LDL.LU R28, [R1+0x7a0] ;  /* 0x0007a000011c7983 */ /* 0x000ee80000300800 */
[----:B------:R-:W3:Y:S04]  /*25670*/  LDL.LU R3, [R1+0x794] ;  /* 0x0007940001037983 */ /* 0x000ee80000300800 */
[----:B0-----:R-:W0:Y:S04]  /*25680*/  S2R R13, SR_TID.X ;  /* 0x00000000000d7919 */ /* 0x001e280000002100 */
[----:B------:R1:W-:Y:S01]  /*25690*/  STS.U16 [R4+0xbd00], R7 ;  /* 0x00bd000704007388 */ /* 0x0003e20000000400 */
[----:B------:R0:W-:Y:S02]  /*256a0*/  STS.U16 [R4+0xcc00], R8 ;  /* 0x00cc000804007388 */ /* 0x0001e40000000400 */
[----:B------:R0:W-:Y:S02]  /*256b0*/  STS.U16 [R4+0xcd00], R0 ;  /* 0x00cd000004007388 */ /* 0x0001e40000000400 */
[----:B------:R-:W3:Y:S01]  /*256c0*/  LDL.LU R5, [R1+0x790] ;  /* 0x0007900001057983 */ /* 0x000ee20000300800 */
[----:B------:R0:W3:Y:S04]  /*256d0*/  @!P0 LDG.E.U16 R29, [R14.64] ;  /* 0x000000060e1d8981 */ /* 0x0000e8000c1e1500 */
[----:B------:R-:W-:Y:S01]  /*256e0*/  STS.U16 [R4+0xdc00], R19 ;  /* 0x00dc001304007388 */ /* 0x000fe20000000400 */
[----:B------:R-:W-:Y:S02]  /*256f0*/  STS.U16 [R4+0xdd00], R17 ;  /* 0x00dd001104007388 */ /* 0x000fe40000000400 */
[----:B------:R-:W-:Y:S01]  /*25700*/  STS.U16 [R4+0xec00], R16 ;  /* 0x00ec001004007388 */ /* 0x000fe20000000400 */
[----:B------:R-:W3:Y:S01]  /*25710*/  LDL.LU R6, [R1+0x784] ;  /* 0x0007840001067983 */ /* 0x000ee20000300800 */
[----:B------:R-:W-:Y:S02]  /*25720*/  STS.U16 [R4+0xed00], R18 ;  /* 0x00ed001204007388 */ /* 0x000fe40000000400 */
[----:B-1----:R-:W3:Y:S01]  /*25730*/  LDL.LU R7, [R1+0x780] ;  /* 0x0007800001077983 */ /* 0x002ee20000300800 */
[----:B0-----:R-:W-:Y:S01]  /*25740*/  LOP3.LUT R13, R13, 0x7f, RZ, 0xc0, !PT ;  /* 0x0000007f0d0d7812 */ /* 0x001fe200078ec0ff */
[----:B------:R-:W-:Y:S04]  /*25750*/  STS.U16 [R4+0xfc00], R2 ;  /* 0x00fc000204007388 */ /* 0x000fe80000000400 */
[----:B------:R-:W3:Y:S01]  /*25760*/  LDL.LU R8, [R1+0x774] ;  /* 0x0007740001087983 */ /* 0x000ee20000300800 */
[----:B------:R-:W-:-:S03]  /*25770*/  IMAD.SHL.U32 R0, R13, 0x2, RZ ;  /* 0x000000020d007824 */ /* 0x000fc600078e00ff */
[----:B------:R0:W-:Y:S02]  /*25780*/  STS.U16 [R4+0xfd00], R9 ;  /* 0x00fd000904007388 */ /* 0x0001e40000000400 */
[----:B------:R-:W-:Y:S02]  /*25790*/  LOP3.LUT R14, R0, 0x70, RZ, 0x3c, !PT ;  /* 0x00000070000e7812 */ /* 0x000fe400078e3cff */
[----:B0-----:R-:W3:Y:S04]  /*257a0*/  LDL.LU R9, [R1+0x44c] ;  /* 0x00044c0001097983 */ /* 0x001ee80000300800 */
[----:B--2---:R0:W-:Y:S01]  /*257b0*/  STS.U16 [R14+0xe00], R10 ;  /* 0x000e000a0e007388 */ /* 0x0041e20000000400 */
[----:B----4-:R1:W-:Y:S03]  /*257c0*/  STS.U16 [R14+0xf00], R11 ;  /* 0x000f000b0e007388 */ /* 0x0103e60000000400 */
[----:B------:R-:W-:Y:S01]  /*257d0*/  STS.U16 [R14+0x1e00], R20 ;  /* 0x001e00140e007388 */ /* 0x000fe20000000400 */
[----:B------:R-:W-:Y:S03]  /*257e0*/  STS.U16 [R14+0x1f00], R22 ;  /* 0x001f00160e007388 */ /* 0x000fe60000000400 */
[----:B------:R-:W-:Y:S04]  /*257f0*/  STS.U16 [R14+0x2e00], R24 ;  /* 0x002e00180e007388 */ /* 0x000fe80000000400 */
[----:B0-----:R-:W2:Y:S01]  /*25800*/  LDL.LU R10, [R1+0x440] ;  /* 0x00044000010a7983 */ /* 0x001ea20000300800 */
[----:B------:R-:W4:Y:S02]  /*25810*/  LDL.LU R2, [R1+0x43c] ;  /* 0x00043c0001027983 */ /* 0x000f240000300800 */
[----:B------:R-:W4:Y:S01]  /*25820*/  LDL.LU R4, [R1+0x430] ;  /* 0x0004300001047983 */ /* 0x000f220000300800 */
[----:B-1----:R-:W4:Y:S04]  /*25830*/  LDL.LU R11, [R1+0x42c] ;  /* 0x00042c00010b7983 */ /* 0x002f280000300800 */
[----:B------:R-:W-:Y:S01]  /*25840*/  STS.U16 [R14+0x2f00], R26 ;  /* 0x002f001a0e007388 */ /* 0x000fe20000000400 */
[----:B------:R0:W-:Y:S03]  /*25850*/  STS.U16 [R14+0x3e00], R12 ;  /* 0x003e000c0e007388 */ /* 0x0001e60000000400 */
[----:B0-----:R-:W4:Y:S04]  /*25860*/  LDL.LU R12, [R1+0x420] ;  /* 0x00042000010c7983 */ /* 0x001f280000300800 */
[----:B---3--:R-:W-:Y:S01]  /*25870*/  STS.U16 [R14+0x3f00], R28 ;  /* 0x003f001c0e007388 */ /* 0x008fe20000000400 */
[----:B------:R0:W-:Y:S02]  /*25880*/  STS.U16 [R14+0x4e00], R3 ;  /* 0x004e00030e007388 */ /* 0x0001e40000000400 */
[----:B------:R-:W3:Y:S01]  /*25890*/  LDL.LU R15, [R1+0x41c] ;  /* 0x00041c00010f7983 */ /* 0x000ee20000300800 */
[----:B------:R1:W-:Y:S04]  /*258a0*/  STS.U16 [R14+0x4f00], R5 ;  /* 0x004f00050e007388 */ /* 0x0003e80000000400 */
[----:B0-----:R-:W3:Y:S01]  /*258b0*/  LDL.LU R3, [R1+0x410] ;  /* 0x0004100001037983 */ /* 0x001ee20000300800 */
[----:B-1----:R-:W3:Y:S02]  /*258c0*/  LDL.LU R5, [R1+0x40c] ;  /* 0x00040c0001057983 */ /* 0x002ee40000300800 */
[----:B------:R-:W3:Y:S02]  /*258d0*/  LDL.LU R23, [R1+0x400] ;  /* 0x0004000001177983 */ /* 0x000ee40000300800 */
[----:B------:R-:W3:Y:S01]  /*258e0*/  LDL.LU R21, [R1+0x3fc] ;  /* 0x0003fc0001157983 */ /* 0x000ee20000300800 */
[----:B------:R-:W3:Y:S01]  /*258f0*/  LDL.LU R19, [R1+0x2c8] ;  /* 0x0002c80001137983 */ /* 0x000ee20000300800 */
[----:B------:R-:W3:Y:S02]  /*25900*/  LDL.LU R17, [R1+0x2c0] ;  /* 0x0002c00001117983 */ /* 0x000ee40000300800 */
[----:B------:R-:W3:Y:S01]  /*25910*/  LDL.LU R16, [R1+0x2a8] ;  /* 0x0002a80001107983 */ /* 0x000ee20000300800 */
[----:B------:R0:W-:Y:S01]  /*25920*/  STS.U16 [R14+0x5e00], R6 ;  /* 0x005e00060e007388 */ /* 0x0001e20000000400 */
[----:B------:R-:W3:Y:S02]  /*25930*/  LDL.LU R18, [R1+0x2a0] ;  /* 0x0002a00001127983 */ /* 0x000ee40000300800 */
[----:B------:R1:W-:Y:S01]  /*25940*/  STS.U16 [R14+0x5f00], R7 ;  /* 0x005f00070e007388 */ /* 0x0003e20000000400 */
[----:B------:R1:W-:Y:S04]  /*25950*/  STS.U16 [R14+0x6e00], R8 ;  /* 0x006e00080e007388 */ /* 0x0003e80000000400 */
[----:B0-----:R-:W3:Y:S01]  /*25960*/  LDL.LU R6, [R1+0x288] ;  /* 0x0002880001067983 */ /* 0x001ee20000300800 */
[----:B-1----:R-:W3:Y:S03]  /*25970*/  LDL.LU R7, [R1+0x280] ;  /* 0x0002800001077983 */ /* 0x002ee60000300800 */
[----:B------:R-:W3:Y:S04]  /*25980*/  LDL.LU R8, [R1+0x270] ;  /* 0x0002700001087983 */ /* 0x000ee80000300800 */
[----:B------:R0:W-:Y:S04]  /*25990*/  STS.U16 [R14+0x6f00], R9 ;  /* 0x006f00090e007388 */ /* 0x0001e80000000400 */
[----:B0-----:R-:W3:Y:S04]  /*259a0*/  LDL.LU R9, [R1+0x218] ;  /* 0x0002180001097983 */ /* 0x001ee80000300800 */
[----:B--2---:R0:W-:Y:S01]  /*259b0*/  STS.U16 [R14+0x7e00], R10 ;  /* 0x007e000a0e007388 */ /* 0x0041e20000000400 */
[----:B----4-:R-:W-:Y:S03]  /*259c0*/  STS.U16 [R14+0x7f00], R2 ;  /* 0x007f00020e007388 */ /* 0x010fe60000000400 */
[----:B------:R-:W-:Y:S01]  /*259d0*/  STS.U16 [R14+0x8e00], R4 ;  /* 0x008e00040e007388 */ /* 0x000fe20000000400 */
[----:B------:R1:W-:Y:S03]  /*259e0*/  STS.U16 [R14+0x8f00], R11 ;  /* 0x008f000b0e007388 */ /* 0x0003e60000000400 */
[----:B0-----:R-:W2:Y:S01]  /*259f0*/  LDL.LU R10, [R1+0x1d4] ;  /* 0x0001d400010a7983 */ /* 0x001ea20000300800 */
[----:B------:R-:W4:Y:S02]  /*25a00*/  LDL.LU R20, [R1+0x1d0] ;  /* 0x0001d00001147983 */ /* 0x000f240000300800 */
[----:B------:R-:W4:Y:S02]  /*25a10*/  LDL.LU R22, [R1+0x1c8] ;  /* 0x0001c80001167983 */ /* 0x000f240000300800 */
[----:B------:R-:W4:Y:S01]  /*25a20*/  LDL.LU R24, [R1+0x1c4] ;  /* 0x0001c40001187983 */ /* 0x000f220000300800 */
[----:B------:R-:W4:Y:S04]  /*25a30*/  LDL.LU R26, [R1+0x1c0] ;  /* 0x0001c000011a7983 */ /* 0x000f280000300800 */
[----:B-1----:R-:W4:Y:S01]  /*25a40*/  LDL.LU R11, [R1+0x1bc] ;  /* 0x0001bc00010b7983 */ /* 0x002f220000300800 */
[----:B------:R-:W4:Y:S02]  /*25a50*/  LDL.LU R28, [R1+0x1b8] ;  /* 0x0001b800011c7983 */ /* 0x000f240000300800 */
[----:B------:R-:W4:Y:S01]  /*25a60*/  LDL.LU R2, [R1+0x1b4] ;  /* 0x0001b40001027983 */ /* 0x000f220000300800 */
[----:B------:R0:W-:Y:S04]  /*25a70*/  STS.U16 [R14+0x9e00], R12 ;  /* 0x009e000c0e007388 */ /* 0x0001e80000000400 */
[----:B------:R-:W4:Y:S04]  /*25a80*/  LDL.LU R4, [R1+0x1b0] ;  /* 0x0001b00001047983 */ /* 0x000f280000300800 */
[----:B0-----:R-:W4:Y:S04]  /*25a90*/  LDL.LU R12, [R1+0x1ac] ;  /* 0x0001ac00010c7983 */ /* 0x001f280000300800 */
[----:B---3--:R-:W-:Y:S01]  /*25aa0*/  STS.U16 [R14+0x9f00], R15 ;  /* 0x009f000f0e007388 */ /* 0x008fe20000000400 */
[----:B------:R0:W-:Y:S02]  /*25ab0*/  STS.U16 [R14+0xae00], R3 ;  /* 0x00ae00030e007388 */ /* 0x0001e40000000400 */
[----:B------:R1:W-:Y:S01]  /*25ac0*/  STS.U16 [R14+0xaf00], R5 ;  /* 0x00af00050e007388 */ /* 0x0003e20000000400 */
[----:B------:R-:W-:Y:S01]  /*25ad0*/  STS.U16 [R14+0xbe00], R23 ;  /* 0x00be00170e007388 */ /* 0x000fe20000000400 */
[----:B------:R-:W-:Y:S02]  /*25ae0*/  STS.U16 [R14+0xbf00], R21 ;  /* 0x00bf00150e007388 */ /* 0x000fe40000000400 */
[----:B------:R-:W-:Y:S02]  /*25af0*/  STS.U16 [R14+0xce00], R19 ;  /* 0x00ce00130e007388 */ /* 0x000fe40000000400 */
[----:B------:R-:W-:Y:S01]  /*25b00*/  STS.U16 [R14+0xcf00], R17 ;  /* 0x00cf00110e007388 */ /* 0x000fe20000000400 */
[----:B------:R-:W-:Y:S01]  /*25b10*/  STS.U16 [R14+0xde00], R16 ;  /* 0x00de00100e007388 */ /* 0x000fe20000000400 */
[----:B------:R-:W-:Y:S03]  /*25b20*/  STS.U16 [R14+0xdf00], R18 ;  /* 0x00df00120e007388 */ /* 0x000fe60000000400 */
[----:B0-----:R-:W3:Y:S04]  /*25b30*/  LDL.LU R3, [R1+0x1a8] ;  /* 0x0001a80001037983 */ /* 0x001ee80000300800 */
[----:B------:R0:W-:Y:S01]  /*25b40*/  STS.U16 [R14+0xee00], R6 ;  /* 0x00ee00060e007388 */ /* 0x0001e20000000400 */
[----:B------:R0:W-:Y:S02]  /*25b50*/  STS.U16 [R14+0xef00], R7 ;  /* 0x00ef00070e007388 */ /* 0x0001e40000000400 */
[----:B-1----:R-:W3:Y:S01]  /*25b60*/  LDL.LU R5, [R1+0x1a4] ;  /* 0x0001a40001057983 */ /* 0x002ee20000300800 */
[----:B0-----:R-:W3:Y:S04]  /*25b70*/  LDL.LU R6, [R1+0x1a0] ;  /* 0x0001a00001067983 */ /* 0x001ee80000300800 */
[----:B------:R0:W-:Y:S01]  /*25b80*/  STS.U16 [R14+0xfe00], R8 ;  /* 0x00fe00080e007388 */ /* 0x0001e20000000400 */
[----:B------:R-:W3:Y:S03]  /*25b90*/  LDL.LU R7, [R1+0x19c] ;  /* 0x00019c0001077983 */ /* 0x000ee60000300800 */
[----:B0-----:R-:W3:Y:S04]  /*25ba0*/  LDL.LU R8, [R1+0x198] ;  /* 0x0001980001087983 */ /* 0x001ee80000300800 */
[----:B------:R0:W-:Y:S04]  /*25bb0*/  STS.U16 [R14+0xff00], R9 ;  /* 0x00ff00090e007388 */ /* 0x0001e80000000400 */
[----:B0-----:R-:W3:Y:S04]  /*25bc0*/  LDL.LU R9, [R1+0x194] ;  /* 0x0001940001097983 */ /* 0x001ee80000300800 */
[----:B--2---:R0:W-:Y:S01]  /*25bd0*/  STS.U16 [R0+0x10000], R10 ;  /* 0x0100000a00007388 */ /* 0x0041e20000000400 */
[----:B----4-:R-:W-:Y:S03]  /*25be0*/  STS.U16 [R0+0x10800], R20 ;  /* 0x0108001400007388 */ /* 0x010fe60000000400 */
[----:B------:R-:W-:Y:S01]  /*25bf0*/  STS.U16 [R0+0x11000], R22 ;  /* 0x0110001600007388 */ /* 0x000fe20000000400 */
[----:B------:R-:W-:Y:S03]  /*25c00*/  STS.U16 [R0+0x11800], R24 ;  /* 0x0118001800007388 */ /* 0x000fe60000000400 */
[----:B------:R-:W-:Y:S01]  /*25c10*/  STS.U16 [R0+0x12000], R26 ;  /* 0x0120001a00007388 */ /* 0x000fe20000000400 */
[----:B------:R1:W-:Y:S02]  /*25c20*/  STS.U16 [R0+0x12800], R11 ;  /* 0x0128000b00007388 */ /* 0x0003e40000000400 */
[----:B------:R-:W-:Y:S02]  /*25c30*/  STS.U16 [R0+0x13000], R28 ;  /* 0x0130001c00007388 */ /* 0x000fe40000000400 */
[----:B------:R-:W-:Y:S01]  /*25c40*/  STS.U16 [R0+0x13800], R2 ;  /* 0x0138000200007388 */ /* 0x000fe20000000400 */
[----:B------:R2:W-:Y:S04]  /*25c50*/  STS.U16 [R0+0x14000], R4 ;  /* 0x0140000400007388 */ /* 0x0005e80000000400 */
[----:B0-----:R-:W4:Y:S04]  /*25c60*/  LDL.LU R10, [R1+0x190] ;  /* 0x00019000010a7983 */ /* 0x001f280000300800 */
[----:B-1----:R-:W4:Y:S04]  /*25c70*/  LDL.LU R11, [R1+0x18c] ;  /* 0x00018c00010b7983 */ /* 0x002f280000300800 */
[----:B------:R0:W-:Y:S01]  /*25c80*/  STS.U16 [R0+0x14800], R12 ;  /* 0x0148000c00007388 */ /* 0x0001e20000000400 */
[----:B--2---:R-:W-:-:S03]  /*25c90*/  IMAD.SHL.U32 R4, R13, 0x2, RZ ;  /* 0x000000020d047824 */ /* 0x004fc600078e00ff */
        /* <DEDUP_REMOVED lines=14> */
[----:B------:R-:W3:Y:S02]  /*25d80*/  LDL.LU R2, [R1+0x154] ;  /* 0x0001540001027983 */ /* 0x000ee40000300800 */
[----:B------:R1:W-:Y:S02]  /*25d90*/  STS.U16 [R0+0x15800], R5 ;  /* 0x0158000500007388 */ /* 0x0003e40000000400 */
[----:B------:R1:W-:Y:S01]  /*25da0*/  STS.U16 [R0+0x16000], R6 ;  /* 0x0160000600007388 */ /* 0x0003e20000000400 */
[C---:B------:R-:W-:Y:S01]  /*25db0*/  LOP3.LUT R18, R4.reuse, 0x10, RZ, 0x3c, !PT ;  /* 0x0000001004127812 */ /* 0x040fe200078e3cff */
[----:B------:R1:W-:Y:S04]  /*25dc0*/  STS.U16 [R0+0x16800], R7 ;  /* 0x0168000700007388 */ /* 0x0003e80000000400 */
[----:B0-----:R-:W3:Y:S01]  /*25dd0*/  LDL.LU R3, [R1+0x150] ;  /* 0x0001500001037983 */ /* 0x001ee20000300800 */
[----:B-1----:R-:W3:Y:S03]  /*25de0*/  LDL.LU R5, [R1+0x10c] ;  /* 0x00010c0001057983 */ /* 0x002ee60000300800 */
[----:B------:R-:W3:Y:S04]  /*25df0*/  LDL.LU R6, [R1+0x108] ;  /* 0x0001080001067983 */ /* 0x000ee80000300800 */
[----:B------:R0:W-:Y:S04]  /*25e00*/  STS.U16 [R0+0x17000], R8 ;  /* 0x0170000800007388 */ /* 0x0001e80000000400 */
[----:B------:R-:W3:Y:S04]  /*25e10*/  LDL.LU R7, [R1+0x104] ;  /* 0x0001040001077983 */ /* 0x000ee80000300800 */
[----:B0-----:R-:W3:Y:S04]  /*25e20*/  LDL.LU R8, [R1+0x100] ;  /* 0x0001000001087983 */ /* 0x001ee80000300800 */
[----:B------:R0:W-:Y:S04]  /*25e30*/  STS.U16 [R0+0x17800], R9 ;  /* 0x0178000900007388 */ /* 0x0001e80000000400 */
[----:B0-----:R-:W3:Y:S04]  /*25e40*/  LDL.LU R9, [R1+0xfc] ;  /* 0x0000fc0001097983 */ /* 0x001ee80000300800 */
[----:B----4-:R0:W-:Y:S04]  /*25e50*/  STS.U16 [R18+0x10100], R10 ;  /* 0x0101000a12007388 */ /* 0x0101e80000000400 */
[----:B------:R1:W-:Y:S04]  /*25e60*/  STS.U16 [R18+0x10900], R11 ;  /* 0x0109000b12007388 */ /* 0x0003e80000000400 */
[----:B0-----:R-:W4:Y:S04]  /*25e70*/  LDL.LU R10, [R1+0xf8] ;  /* 0x0000f800010a7983 */ /* 0x001f280000300800 */
[----:B-1----:R-:W4:Y:S04]  /*25e80*/  LDL.LU R11, [R1+0xf4] ;  /* 0x0000f400010b7983 */ /* 0x002f280000300800 */
[----:B--2---:R0:W-:Y:S01]  /*25e90*/  STS.U16 [R18+0x11100], R12 ;  /* 0x0111000c12007388 */ /* 0x0041e20000000400 */
[----:B------:R1:W-:Y:S03]  /*25ea0*/  STS.U16 [R18+0x11900], R13 ;  /* 0x0119000d12007388 */ /* 0x0003e60000000400 */
[----:B0-----:R-:W2:Y:S01]  /*25eb0*/  LDL.LU R12, [R1+0xf0] ;  /* 0x0000f000010c7983 */ /* 0x001ea20000300800 */
[----:B-1----:R-:W2:Y:S02]  /*25ec0*/  LDL.LU R13, [R1+0xec] ;  /* 0x0000ec00010d7983 */ /* 0x002ea40000300800 */
[----:B------:R0:W-:Y:S02]  /*25ed0*/  STS.U16 [R18+0x12100], R23 ;  /* 0x0121001712007388 */ /* 0x0001e40000000400 */
[----:B------:R-:W-:Y:S01]  /*25ee0*/  STS.U16 [R18+0x12900], R15 ;  /* 0x0129000f12007388 */ /* 0x000fe20000000400 */
[----:B------:R-:W-:Y:S01]  /*25ef0*/  STS.U16 [R18+0x13100], R21 ;  /* 0x0131001512007388 */ /* 0x000fe20000000400 */
[----:B------:R-:W-:Y:S02]  /*25f00*/  STS.U16 [R18+0x13900], R19 ;  /* 0x0139001312007388 */ /* 0x000fe40000000400 */
[----:B------:R-:W-:Y:S02]  /*25f10*/  STS.U16 [R18+0x14100], R17 ;  /* 0x0141001112007388 */ /* 0x000fe40000000400 */
[----:B------:R1:W-:Y:S01]  /*25f20*/  STS.U16 [R18+0x14900], R20 ;  /* 0x0149001412007388 */ /* 0x0003e20000000400 */
[----:B------:R3:W-:Y:S01]  /*25f30*/  STS.U16 [R18+0x15100], R22 ;  /* 0x0151001612007388 */ /* 0x0007e20000000400 */
[----:B------:R3:W-:Y:S01]  /*25f40*/  STS.U16 [R18+0x15900], R24 ;  /* 0x0159001812007388 */ /* 0x0007e20000000400 */
[----:B------:R-:W-:Y:S01]  /*25f50*/  LOP3.LUT R4, R4, 0x20, RZ, 0x3c, !PT ;  /* 0x0000002004047812 */ /* 0x000fe200078e3cff */
[----:B------:R3:W-:Y:S01]  /*25f60*/  STS.U16 [R18+0x16100], R26 ;  /* 0x0161001a12007388 */ /* 0x0007e20000000400 */
[----:B0-----:R-:W2:Y:S04]  /*25f70*/  LDL.LU R23, [R1+0x372c] ;  /* 0x00372c0001177983 */ /* 0x001ea80000300800 */
[----:B------:R0:W-:Y:S01]  /*25f80*/  STS.U16 [R18+0x16900], R28 ;  /* 0x0169001c12007388 */ /* 0x0001e20000000400 */
[----:B------:R-:W-:Y:S03]  /*25f90*/  STS.U16 [R18+0x17100], R16 ;  /* 0x0171001012007388 */ /* 0x000fe60000000400 */
[----:B---3--:R-:W-:Y:S04]  /*25fa0*/  STS.U16 [R18+0x17900], R2 ;  /* 0x0179000212007388 */ /* 0x008fe80000000400 */
[----:B-1----:R-:W3:Y:S01]  /*25fb0*/  LDL.LU R20, [R1+0xe8] ;  /* 0x0000e80001147983 */ /* 0x002ee20000300800 */
[----:B------:R-:W3:Y:S02]  /*25fc0*/  LDL.LU R22, [R1+0xe4] ;  /* 0x0000e40001167983 */ /* 0x000ee40000300800 */
[----:B------:R-:W3:Y:S02]  /*25fd0*/  LDL.LU R24, [R1+0xe0] ;  /* 0x0000e00001187983 */ /* 0x000ee40000300800 */
[----:B------:R-:W-:Y:S01]  /*25fe0*/  STS.U16 [R4+0x10200], R3 ;  /* 0x0102000304007388 */ /* 0x000fe20000000400 */
[----:B------:R-:W3:Y:S01]  /*25ff0*/  LDL.LU R26, [R1+0xdc] ;  /* 0x0000dc00011a7983 */ /* 0x000ee20000300800 */
[----:B0-----:R-:W3:Y:S03]  /*26000*/  LDL.LU R28, [R1+0xd8] ;  /* 0x0000d800011c7983 */ /* 0x001ee60000300800 */
[----:B------:R0:W-:Y:S01]  /*26010*/  STS.U16 [R4+0x10a00], R5 ;  /* 0x010a000504007388 */ /* 0x0001e20000000400 */
[----:B------:R1:W-:Y:S02]  /*26020*/  STS.U16 [R4+0x11200], R6 ;  /* 0x0112000604007388 */ /* 0x0003e40000000400 */
[----:B------:R1:W-:Y:S02]  /*26030*/  STS.U16 [R4+0x11a00], R7 ;  /* 0x011a000704007388 */ /* 0x0003e40000000400 */
[----:B------:R1:W-:Y:S01]  /*26040*/  STS.U16 [R4+0x12200], R8 ;  /* 0x0122000804007388 */ /* 0x0003e20000000400 */
[----:B0-----:R-:W3:Y:S01]  /*26050*/  LDL.LU R5, [R1+0xd4] ;  /* 0x0000d40001057983 */ /* 0x001ee20000300800 */
[----:B-1----:R-:W3:Y:S02]  /*26060*/  LDL.LU R6, [R1+0xd0] ;  /* 0x0000d00001067983 */ /* 0x002ee40000300800 */
[----:B------:R-:W3:Y:S02]  /*26070*/  LDL.LU R7, [R1+0xcc] ;  /* 0x0000cc0001077983 */ /* 0x000ee40000300800 */
[----:B------:R-:W3:Y:S01]  /*26080*/  LDL.LU R21, [R1+0xc8] ;  /* 0x0000c80001157983 */ /* 0x000ee20000300800 */
[----:B------:R-:W3:Y:S04]  /*26090*/  LDL.LU R19, [R1+0xc4] ;  /* 0x0000c40001137983 */ /* 0x000ee80000300800 */
[----:B------:R0:W-:Y:S01]  /*260a0*/  STS.U16 [R4+0x12a00], R9 ;  /* 0x012a000904007388 */ /* 0x0001e20000000400 */
[----:B------:R-:W3:Y:S03]  /*260b0*/  LDL.LU R8, [R1+0xc0] ;  /* 0x0000c00001087983 */ /* 0x000ee60000300800 */
        /* <DEDUP_REMOVED lines=9> */
[----:B------:R-:W2:Y:S02]  /*26150*/  LDL.LU R2, [R1+0x80] ;  /* 0x0000800001027983 */ /* 0x000ea40000300800 */
[----:B------:R-:W2:Y:S01]  /*26160*/  LDL.LU R3, [R1+0x4c] ;  /* 0x00004c0001037983 */ /* 0x000ea20000300800 */
[----:B------:R-:W2:Y:S01]  /*26170*/  LDL.LU R15, [R1+0x10] ;  /* 0x00001000010f7983 */ /* 0x000ea20000300800 */
[----:B------:R-:W2:Y:S03]  /*26180*/  LDL.LU R16, [R1+0xb8] ;  /* 0x0000b80001107983 */ /* 0x000ea60000300800 */
[----:B---3--:R0:W-:Y:S01]  /*26190*/  STS.U16 [R4+0x15200], R20 ;  /* 0x0152001404007388 */ /* 0x0081e20000000400 */
[----:B------:R-:W3:Y:S02]  /*261a0*/  LDL.LU R18, [R1+0xb4] ;  /* 0x0000b40001127983 */ /* 0x000ee40000300800 */
[----:B------:R1:W-:Y:S02]  /*261b0*/  STS.U16 [R4+0x15a00], R22 ;  /* 0x015a001604007388 */ /* 0x0003e40000000400 */
[----:B------:R1:W-:Y:S01]  /*261c0*/  STS.U16 [R4+0x16200], R24 ;  /* 0x0162001804007388 */ /* 0x0003e20000000400 */
[C---:B------:R-:W-:Y:S01]  /*261d0*/  LOP3.LUT R17, R0.reuse, 0x30, RZ, 0x3c, !PT ;  /* 0x0000003000117812 */ /* 0x040fe200078e3cff */
[----:B------:R1:W-:Y:S01]  /*261e0*/  STS.U16 [R4+0x16a00], R26 ;  /* 0x016a001a04007388 */ /* 0x0003e20000000400 */
[----:B------:R1:W-:Y:S03]  /*261f0*/  STS.U16 [R4+0x17200], R28 ;  /* 0x0172001c04007388 */ /* 0x0003e60000000400 */
[----:B0-----:R-:W3:Y:S01]  /*26200*/  LDL.LU R20, [R1+0xb0] ;  /* 0x0000b00001147983 */ /* 0x001ee20000300800 */
[----:B-1----:R-:W3:Y:S03]  /*26210*/  LDL.LU R22, [R1+0xac] ;  /* 0x0000ac0001167983 */ /* 0x002ee60000300800 */
[----:B------:R-:W3:Y:S04]  /*26220*/  LDL.LU R24, [R1+0xa8] ;  /* 0x0000a80001187983 */ /* 0x000ee80000300800 */
[----:B------:R-:W3:Y:S04]  /*26230*/  LDL.LU R26, [R1+0xa4] ;  /* 0x0000a400011a7983 */ /* 0x000ee80000300800 */
[----:B------:R0:W-:Y:S01]  /*26240*/  STS.U16 [R4+0x17a00], R5 ;  /* 0x017a000504007388 */ /* 0x0001e20000000400 */
[----:B------:R-:W3:Y:S02]  /*26250*/  LDL.LU R28, [R1+0x9c] ;  /* 0x00009c00011c7983 */ /* 0x000ee40000300800 */
[----:B------:R1:W-:Y:S02]  /*26260*/  STS.U16 [R17+0x10300], R6 ;  /* 0x0103000611007388 */ /* 0x0003e40000000400 */
[----:B------:R1:W-:Y:S01]  /*26270*/  STS.U16 [R17+0x10b00], R7 ;  /* 0x010b000711007388 */ /* 0x0003e20000000400 */
[----:B------:R1:W-:Y:S01]  /*26280*/  STS.U16 [R17+0x11300], R21 ;  /* 0x0113001511007388 */ /* 0x0003e20000000400 */
[----:B------:R1:W-:Y:S03]  /*26290*/  STS.U16 [R17+0x11b00], R19 ;  /* 0x011b001311007388 */ /* 0x0003e60000000400 */
[----:B0-----:R-:W3:Y:S01]  /*262a0*/  LDL.LU R4, [R1+0x94] ;  /* 0x0000940001047983 */ /* 0x001ee20000300800 */
[----:B------:R-:W3:Y:S02]  /*262b0*/  LDL.LU R5, [R1+0x8c] ;  /* 0x00008c0001057983 */ /* 0x000ee40000300800 */
[----:B-1----:R-:W3:Y:S01]  /*262c0*/  LDL.LU R6, [R1+0x84] ;  /* 0x0000840001067983 */ /* 0x002ee20000300800 */
[----:B------:R-:W3:Y:S04]  /*262d0*/  LDL.LU R7, [R1+0x54] ;  /* 0x0000540001077983 */ /* 0x000ee80000300800 */
[----:B------:R-:W3:Y:S01]  /*262e0*/  LDL.LU R21, [R1+0x3728] ;  /* 0x0037280001157983 */ /* 0x000ee20000300800 */
[----:B------:R-:W3:Y:S03]  /*262f0*/  LDL.LU R19, [R1+0x3724] ;  /* 0x0037240001137983 */ /* 0x000ee60000300800 */
[----:B------:R0:W-:Y:S01]  /*26300*/  STS.U16 [R17+0x12300], R8 ;  /* 0x0123000811007388 */ /* 0x0001e20000000400 */
[----:B------:R1:W-:Y:S03]  /*26310*/  STS.U16 [R17+0x12b00], R9 ;  /* 0x012b000911007388 */ /* 0x0003e60000000400 */
[----:B0-----:R-:W3:Y:S01]  /*26320*/  LDL.LU R8, [R1+0x3720] ;  /* 0x0037200001087983 */ /* 0x001ee20000300800 */
[----:B-1----:R-:W3:Y:S03]  /*26330*/  LDL.LU R9, [R1+0x371c] ;  /* 0x00371c0001097983 */ /* 0x002ee60000300800 */
[----:B----4-:R0:W-:Y:S04]  /*26340*/  STS.U16 [R17+0x13300], R10 ;  /* 0x0133000a11007388 */ /* 0x0101e80000000400 */
[----:B------:R1:W-:Y:S04]  /*26350*/  STS.U16 [R17+0x13b00], R11 ;  /* 0x013b000b11007388 */ /* 0x0003e80000000400 */
[----:B0-----:R-:W2:Y:S04]  /*26360*/  LDL.LU R10, [R1+0x3718] ;  /* 0x00371800010a7983 */ /* 0x001ea80000300800 */
[----:B-1----:R-:W3:Y:S04]  /*26370*/  LDL.LU R11, [R1+0x3714] ;  /* 0x00371400010b7983 */ /* 0x002ee80000300800 */
[----:B--2---:R0:W-:Y:S01]  /*26380*/  STS.U16 [R17+0x14300], R12 ;  /* 0x0143000c11007388 */ /* 0x0041e20000000400 */
[----:B------:R1:W-:Y:S03]  /*26390*/  STS.U16 [R17+0x14b00], R13 ;  /* 0x014b000d11007388 */ /* 0x0003e60000000400 */
[----:B0-----:R-:W2:Y:S01]  /*263a0*/  LDL.LU R12, [R1+0x3710] ;  /* 0x00371000010c7983 */ /* 0x001ea20000300800 */
[----:B-1----:R-:W2:Y:S02]  /*263b0*/  LDL.LU R13, [R1+0x370c] ;  /* 0x00370c00010d7983 */ /* 0x002ea40000300800 */
[----:B------:R0:W-:Y:S02]  /*263c0*/  STS.U16 [R17+0x15300], R2 ;  /* 0x0153000211007388 */ /* 0x0001e40000000400 */
[----:B------:R1:W-:Y:S01]  /*263d0*/  STS.U16 [R17+0x15b00], R3 ;  /* 0x015b000311007388 */ /* 0x0003e20000000400 */
[----:B0-----:R-:W2:Y:S01]  /*263e0*/  LDL.LU R2, [R1+0x48] ;  /* 0x0000480001027983 */ /* 0x001ea20000300800 */
[----:B-1----:R-:W2:Y:S01]  /*263f0*/  LDL.LU R3, [R1+0xc] ;  /* 0x00000c0001037983 */ /* 0x002ea20000300800 */
[----:B------:R-:W-:-:S02]  /*26400*/  LOP3.LUT R0, R0, 0x40, RZ, 0x3c, !PT ;  /* 0x0000004000007812 */ /* 0x000fc400078e3cff */
[----:B------:R-:W-:Y:S04]  /*26410*/  STS.U16 [R17+0x16300], R15 ;  /* 0x0163000f11007388 */ /* 0x000fe80000000400 */
[----:B--2---:R-:W-:Y:S01]  /*26420*/  STS.U16 [R17+0x16b00], R13 ;  /* 0x016b000d11007388 */ /* 0x004fe20000000400 */
[----:B------:R-:W-:Y:S02]  /*26430*/  STS.U16 [R17+0x17300], R12 ;  /* 0x0173000c11007388 */ /* 0x000fe40000000400 */
[----:B---3--:R0:W-:Y:S02]  /*26440*/  STS.U16 [R17+0x17b00], R11 ;  /* 0x017b000b11007388 */ /* 0x0081e40000000400 */
[----:B------:R1:W-:Y:S01]  /*26450*/  STS.U16 [R0+0x10400], R16 ;  /* 0x0104001000007388 */ /* 0x0003e20000000400 */
[----:B------:R2:W-:Y:S01]  /*26460*/  STS.U16 [R0+0x10c00], R18 ;  /* 0x010c001200007388 */ /* 0x0005e20000000400 */
[----:B------:R3:W-:Y:S02]  /*26470*/  STS.U16 [R0+0x11400], R20 ;  /* 0x0114001400007388 */ /* 0x0007e40000000400 */
[----:B------:R1:W-:Y:S02]  /*26480*/  STS.U16 [R0+0x11c00], R22 ;  /* 0x011c001600007388 */ /* 0x0003e40000000400 */
[----:B------:R1:W-:Y:S01]  /*26490*/  STS.U16 [R0+0x12400], R24 ;  /* 0x0124001800007388 */ /* 0x0003e20000000400 */
[----:B------:R-:W-:Y:S04]  /*264a0*/  STS.U16 [R0+0x12c00], R26 ;  /* 0x012c001a00007388 */ /* 0x000fe80000000400 */
[----:B0-----:R-:W4:Y:S01]  /*264b0*/  LDL.LU R11, [R1+0x78] ;  /* 0x00007800010b7983 */ /* 0x001f220000300800 */
[----:B------:R-:W4:Y:S02]  /*264c0*/  LDL.LU R13, [R1+0x74] ;  /* 0x00007400010d7983 */ /* 0x000f240000300800 */
[----:B------:R-:W4:Y:S02]  /*264d0*/  LDL.LU R15, [R1+0x70] ;  /* 0x00007000010f7983 */ /* 0x000f240000300800 */
[----:B------:R-:W4:Y:S01]  /*264e0*/  LDL.LU R17, [R1+0x6c] ;  /* 0x00006c0001117983 */ /* 0x000f220000300800 */
[----:B------:R-:W-:Y:S04]  /*264f0*/  STS.U16 [R0+0x13400], R28 ;  /* 0x0134001c00007388 */ /* 0x000fe80000000400 */
[----:B-1----:R-:W4:Y:S01]  /*26500*/  LDL.LU R16, [R1+0x68] ;  /* 0x0000680001107983 */ /* 0x002f220000300800 */
[----:B------:R-:W-:Y:S02]  /*26510*/  STS.U16 [R0+0x13c00], R4 ;  /* 0x013c000400007388 */ /* 0x000fe40000000400 */
[----:B--2---:R-:W2:Y:S02]  /*26520*/  LDL.LU R18, [R1+0x64] ;  /* 0x0000640001127983 */ /* 0x004ea40000300800 */
[----:B------:R0:W-:Y:S01]  /*26530*/  STS.U16 [R0+0x14400], R5 ;  /* 0x0144000500007388 */ /* 0x0001e20000000400 */
[----:B---3--:R-:W4:Y:S04]  /*26540*/  LDL.LU R20, [R1+0x60] ;  /* 0x0000600001147983 */ /* 0x008f280000300800 */
[----:B------:R1:W-:Y:S01]  /*26550*/  STS.U16 [R0+0x14c00], R6 ;  /* 0x014c000600007388 */ /* 0x0003e20000000400 */
[----:B------:R-:W2:Y:S02]  /*26560*/  LDL.LU R22, [R1+0x5c] ;  /* 0x00005c0001167983 */ /* 0x000ea40000300800 */
[----:B------:R1:W-:Y:S02]  /*26570*/  STS.U16 [R0+0x15400], R7 ;  /* 0x0154000700007388 */ /* 0x0003e40000000400 */
[----:B------:R-:W2:Y:S01]  /*26580*/  LDL.LU R24, [R1+0x58] ;  /* 0x0000580001187983 */ /* 0x000ea20000300800 */
[----:B------:R-:W-:Y:S01]  /*26590*/  STS.U16 [R0+0x15c00], R2 ;  /* 0x015c000200007388 */ /* 0x000fe20000000400 */
[----:B------:R-:W-:Y:S02]  /*265a0*/  STS.U16 [R0+0x16400], R3 ;  /* 0x0164000300007388 */ /* 0x000fe40000000400 */
[----:B------:R1:W-:Y:S01]  /*265b0*/  STS.U16 [R0+0x16c00], R10 ;  /* 0x016c000a00007388 */ /* 0x0003e20000000400 */
[----:B0-----:R-:W2:Y:S01]  /*265c0*/  LDL.LU R5, [R1+0x50] ;  /* 0x0000500001057983 */ /* 0x001ea20000300800 */
[----:B-1----:R-:W2:Y:S03]  /*265d0*/  LDL.LU R6, [R1+0x44] ;  /* 0x0000440001067983 */ /* 0x002ea60000300800 */
[----:B------:R-:W2:Y:S04]  /*265e0*/  LDL.LU R7, [R1+0x8] ;  /* 0x0000080001077983 */ /* 0x000ea80000300800 */
[----:B------:R-:W2:Y:S04]  /*265f0*/  LDL.LU R10, [R1+0x7c] ;  /* 0x00007c00010a7983 */ /* 0x000ea80000300800 */
[----:B------:R-:W0:Y:S01]  /*26600*/  S2R R4, SR_TID.X ;  /* 0x0000000000047919 */ /* 0x000e220000002100 */
[----:B------:R-:W4:Y:S02]  /*26610*/  LDL.LU R28, [R1+0x40] ;  /* 0x00004000011c7983 */ /* 0x000f240000300800 */
[----:B------:R-:W4:Y:S02]  /*26620*/  LDL.LU R2, [R1+0x3c] ;  /* 0x00003c0001027983 */ /* 0x000f240000300800 */
[----:B------:R-:W-:Y:S01]  /*26630*/  STS.U16 [R0+0x17400], R9 ;  /* 0x0174000900007388 */ /* 0x000fe20000000400 */
[----:B------:R-:W4:Y:S04]  /*26640*/  LDL.LU R3, [R1+0x38] ;  /* 0x0000380001037983 */ /* 0x000f280000300800 */
[----:B------:R1:W-:Y:S01]  /*26650*/  STS.U16 [R0+0x17c00], R8 ;  /* 0x017c000800007388 */ /* 0x0003e20000000400 */
[----:B0-----:R-:W-:-:S05]  /*26660*/  LOP3.LUT R4, R4, 0x7f, RZ, 0xc0, !PT ;  /* 0x0000007f04047812 */ /* 0x001fca00078ec0ff */
[----:B------:R-:W-:Y:S02]  /*26670*/  IMAD.SHL.U32 R12, R4, 0x2, RZ ;  /* 0x00000002040c7824 */ /* 0x000fe400078e00ff */
[----:B------:R-:W4:Y:S01]  /*26680*/  LDL.LU R4, [R1+0x34] ;  /* 0x0000340001047983 */ /* 0x000f220000300800 */
[----:B-1----:R-:W4:Y:S02]  /*26690*/  LDL.LU R0, [R1+0x30] ;  /* 0x0000300001007983 */ /* 0x002f240000300800 */
[----:B------:R-:W4:Y:S01]  /*266a0*/  LDL.LU R8, [R1+0x1c] ;  /* 0x00001c0001087983 */ /* 0x000f220000300800 */
[C---:B------:R-:W-:Y:S01]  /*266b0*/  LOP3.LUT R26, R12.reuse, 0x50, RZ, 0x3c, !PT ;  /* 0x000000500c1a7812 */ /* 0x040fe200078e3cff */
[----:B------:R-:W4:Y:S04]  /*266c0*/  LDL.LU R9, [R1+0x18] ;  /* 0x0000180001097983 */ /* 0x000f280000300800 */
[----:B--2---:R0:W-:Y:S01]  /*266d0*/  STS.U16 [R26+0x10500], R10 ;  /* 0x0105000a1a007388 */ /* 0x0041e20000000400 */
[----:B----4-:R1:W-:Y:S03]  /*266e0*/  STS.U16 [R26+0x10d00], R11 ;  /* 0x010d000b1a007388 */ /* 0x0103e60000000400 */
[----:B------:R2:W-:Y:S01]  /*266f0*/  STS.U16 [R26+0x11500], R13 ;  /* 0x0115000d1a007388 */ /* 0x0005e20000000400 */
[----:B------:R4:W-:Y:S03]  /*26700*/  STS.U16 [R26+0x11d00], R15 ;  /* 0x011d000f1a007388 */ /* 0x0009e60000000400 */
[----:B------:R4:W-:Y:S01]  /*26710*/  STS.U16 [R26+0x12500], R17 ;  /* 0x012500111a007388 */ /* 0x0009e20000000400 */
[----:B------:R4:W-:Y:S03]  /*26720*/  STS.U16 [R26+0x12d00], R16 ;  /* 0x012d00101a007388 */ /* 0x0009e60000000400 */
[----:B0-----:R-:W3:Y:S04]  /*26730*/  LDL.LU R10, [R1+0x14] ;  /* 0x00001400010a7983 */ /* 0x001ee80000300800 */
[----:B-1----:R-:W3:Y:S01]  /*26740*/  LDL.LU R11, [R1+0x4] ;  /* 0x00000400010b7983 */ /* 0x002ee20000300800 */
[----:B--2---:R-:W2:Y:S02]  /*26750*/  LDL.LU R13, [R1+0x1cc] ;  /* 0x0001cc00010d7983 */ /* 0x004ea40000300800 */
[----:B----4-:R-:W3:Y:S01]  /*26760*/  LDL.LU R15, [R1] ;  /* 0x00000000010f7983 */ /* 0x010ee20000300800 */
        /* <DEDUP_REMOVED lines=14> */
[----:B------:R0:W-:Y:S04]  /*26850*/  STS.U16 [R26+0x16500], R7 ;  /* 0x016500071a007388 */ /* 0x0001e80000000400 */
[----:B0-----:R-:W2:Y:S01]  /*26860*/  LDL.LU R7, [R1+0x36e8] ;  /* 0x0036e80001077983 */ /* 0x001ea20000300800 */
[----:B------:R-:W-:-:S03]  /*26870*/  LOP3.LUT R12, R12, 0x60, RZ, 0x3c, !PT ;  /* 0x000000600c0c7812 */ /* 0x000fc600078e3cff */
[----:B--2---:R0:W-:Y:S01]  /*26880*/  STS.U16 [R26+0x16d00], R7 ;  /* 0x016d00071a007388 */ /* 0x0041e20000000400 */
[----:B------:R1:W-:Y:S02]  /*26890*/  STS.U16 [R26+0x17500], R6 ;  /* 0x017500061a007388 */ /* 0x0003e40000000400 */
[----:B------:R2:W-:Y:S02]  /*268a0*/  STS.U16 [R26+0x17d00], R5 ;  /* 0x017d00051a007388 */ /* 0x0005e40000000400 */
[----:B------:R3:W-:Y:S01]  /*268b0*/  STS.U16 [R12+0x10600], R28 ;  /* 0x0106001c0c007388 */ /* 0x0007e20000000400 */
[----:B------:R3:W-:Y:S01]  /*268c0*/  STS.U16 [R12+0x10e00], R2 ;  /* 0x010e00020c007388 */ /* 0x0007e20000000400 */
[----:B------:R3:W-:Y:S03]  /*268d0*/  STS.U16 [R12+0x11600], R3 ;  /* 0x011600030c007388 */ /* 0x0007e60000000400 */
[----:B0-----:R-:W4:Y:S01]  /*268e0*/  LDL.LU R7, [R1+0x20] ;  /* 0x0000200001077983 */ /* 0x001f220000300800 */
[----:B-1----:R-:W4:Y:S02]  /*268f0*/  LDL.LU R6, [R1+0x24] ;  /* 0x0000240001067983 */ /* 0x002f240000300800 */
[----:B--2---:R-:W2:Y:S02]  /*26900*/  LDL.LU R26, [R1+0x36e4] ;  /* 0x0036e400011a7983 */ /* 0x004ea40000300800 */
[----:B------:R-:W2:Y:S01]  /*26910*/  LDL.LU R5, [R1+0x28] ;  /* 0x0000280001057983 */ /* 0x000ea20000300800 */
[----:B---3--:R-:W3:Y:S01]  /*26920*/  LDL.LU R28, [R1+0x36e0] ;  /* 0x0036e000011c7983 */ /* 0x008ee20000300800 */
[----:B------:R-:W2:Y:S02]  /*26930*/  LDL.LU R2, [R1+0x36dc] ;  /* 0x0036dc0001027983 */ /* 0x000ea40000300800 */
[----:B------:R-:W2:Y:S01]  /*26940*/  LDL.LU R3, [R1+0x36d8] ;  /* 0x0036d80001037983 */ /* 0x000ea20000300800 */
[----:B------:R0:W-:Y:S01]  /*26950*/  STS.U16 [R12+0x11e00], R4 ;  /* 0x011e00040c007388 */ /* 0x0001e20000000400 */
[----:B------:R1:W-:Y:S03]  /*26960*/  STS.U16 [R12+0x12600], R0 ;  /* 0x012600000c007388 */ /* 0x0003e60000000400 */
[----:B0-----:R-:W2:Y:S01]  /*26970*/  LDL.LU R4, [R1+0x36d4] ;  /* 0x0036d40001047983 */ /* 0x001ea20000300800 */
[----:B-1----:R-:W2:Y:S03]  /*26980*/  LDL.LU R0, [R1+0x36d0] ;  /* 0x0036d00001007983 */ /* 0x002ea60000300800 */
[----:B--2---:R0:W-:Y:S01]  /*26990*/  STS.U16 [R12+0x12e00], R0 ;  /* 0x012e00000c007388 */ /* 0x0041e20000000400 */
[----:B------:R-:W-:Y:S02]  /*269a0*/  STS.U16 [R12+0x13600], R5 ;  /* 0x013600050c007388 */ /* 0x000fe40000000400 */
[----:B----4-:R-:W-:Y:S02]  /*269b0*/  STS.U16 [R12+0x13e00], R6 ;  /* 0x013e00060c007388 */ /* 0x010fe40000000400 */
        /* <DEDUP_REMOVED lines=10> */
[----:B---3--:R1:W-:Y:S03]  /*26a60*/  STS.U16 [R14+0x10f00], R28 ;  /* 0x010f001c0e007388 */ /* 0x0083e60000000400 */
[----:B0-----:R-:W2:Y:S04]  /*26a70*/  LDL R0, [R1+0x5d4] ;  /* 0x0005d40001007983 */ /* 0x001ea80000100800 */
[----:B-1----:R-:W3:Y:S01]  /*26a80*/  LDL R28, [R1+0x5dc] ;  /* 0x0005dc00011c7983 */ /* 0x002ee20000100800 */
        /* <DEDUP_REMOVED lines=12> */
[----:B------:R0:W-:Y:S02]  /*26b50*/  STS.U16 [R14+0x17700], R29 ;  /* 0x0177001d0e007388 */ /* 0x0001e40000000400 */
[----:B------:R-:W-:Y:S06]  /*26b60*/  BAR.SYNC.DEFER_BLOCKING 0x0 ;  /* 0x0000000000007b1d */ /* 0x000fec0000010000 */
[----:B------:R-:W4:Y:S04]  /*26b70*/  LDL.LU.64 R12, [R1+0x6f0] ;  /* 0x0006f000010c7983 */ /* 0x000f280000300a00 */
[----:B0-----:R-:W4:Y:S04]  /*26b80*/  LDL.LU.64 R14, [R1+0x6f8] ;  /* 0x0006f800010e7983 */ /* 0x001f280000300a00 */
[----:B--2---:R-:W-:Y:S04]  /*26b90*/  LDSM.16.MT88.4 R4, [R0] ;  /* 0x000000000004783b */ /* 0x004fe80000004200 */
[----:B---3--:R-:W0:Y:S04]  /*26ba0*/  LDSM.16.M88.4 R8, [R28+0x10000] ;  /* 0x010000001c08783b */ /* 0x008e280000000200 */
[----:B------:R-:W-:Y:S04]  /*26bb0*/  LDSM.16.M88.4 R16, [R28+0x12000] ;  /* 0x012000001c10783b */ /* 0x000fe80000000200 */
[----:B------:R-:W-:Y:S04]  /*26bc0*/  LDSM.16.M88.4 R20, [R28+0x15000] ;  /* 0x015000001c14783b */ /* 0x000fe80000000200 */
[----:B0-----:R-:W-:Y:S01]  /*26bd0*/  STL.64 [R1+0x20], R8 ;  /* 0x0000200801007387 */ /* 0x001fe20000100a00 */
[----:B------:R-:W-:Y:S02]  /*26be0*/  STL.64 [R1+0x28], R10 ;  /* 0x0000280a01007387 */ /* 0x000fe40000100a00 */
[----:B------:R-:W0:Y:S02]  /*26bf0*/  LDSM.16.M88.4 R8, [R28+0x11000] ;  /* 0x011000001c08783b */ /* 0x000e240000000200 */
[----:B0-----:R-:W-:Y:S02]  /*26c00*/  STL.64 [R1+0x10], R8 ;  /* 0x0000100801007387 */ /* 0x001fe40000100a00 */
[----:B------:R-:W-:-:S02]  /*26c10*/  IMAD.MOV.U32 R2, RZ, RZ, R8 ;  /* 0x000000ffff027224 */ /* 0x000fc400078e0008 */
[----:B------:R-:W-:Y:S02]  /*26c20*/  STL.64 [R1+0x18], R10 ;  /* 0x0000180a01007387 */ /* 0x000fe40000100a00 */
[----:B------:R-:W-:Y:S02]  /*26c30*/  IMAD.MOV.U32 R0, RZ, RZ, R9 ;  /* 0x000000ffff007224 */ /* 0x000fe400078e0009 */
[----:B------:R-:W0:Y:S04]  /*26c40*/  LDSM.16.M88.4 R8, [R28+0x13000] ;  /* 0x013000001c08783b */ /* 0x000e280000000200 */
[----:B0-----:R-:W-:Y:S01]  /*26c50*/  STL [R1+0x3364], R10 ;  /* 0x0033640a01007387 */ /* 0x001fe20000100800 */
[----:B------:R-:W-:Y:S02]  /*26c60*/  STL.64 [R1], R16 ;  /* 0x0000001001007387 */ /* 0x000fe40000100a00 */
[----:B------:R-:W-:Y:S02]  /*26c70*/  STL.64 [R1+0x8], R18 ;  /* 0x0000081201007387 */ /* 0x000fe40000100a00 */
[----:B------:R-:W-:Y:S01]  /*26c80*/  STL [R1+0x3360], R11 ;  /* 0x0033600b01007387 */ /* 0x000fe20000100800 */
[----:B------:R0:W-:Y:S04]  /*26c90*/  STL.64 [R1+0x36c0], R8 ;  /* 0x0036c00801007387 */ /* 0x0001e80000100a00 */
[----:B------:R-:W1:Y:S04]  /*26ca0*/  LDSM.16.M88.4 R16, [R28+0x14000] ;  /* 0x014000001c10783b */ /* 0x000e680000000200 */
[----:B0-----:R-:W2:Y:S04]  /*26cb0*/  LDL.64 R8, [R1] ;  /* 0x0000000001087983 */ /* 0x001ea80000100a00 */
[----:B--2---:R-:W-:Y:S01]  /*26cc0*/  STL.64 [R1+0x36c8], R8 ;  /* 0x0036c80801007387 */ /* 0x004fe20000100a00 */
[----:B-1----:R-:W-:Y:S02]  /*26cd0*/  STL.64 [R1+0x30], R16 ;  /* 0x0000301001007387 */ /* 0x002fe40000100a00 */
[----:B------:R-:W-:Y:S02]  /*26ce0*/  STL.64 [R1+0x38], R18 ;  /* 0x0000381201007387 */ /* 0x000fe40000100a00 */
[----:B------:R0:W-:Y:S02]  /*26cf0*/  STL.64 [R1+0x36b8], R16 ;  /* 0x0036b81001007387 */ /* 0x0001e40000100a00 */
[----:B0-----:R-:W4:Y:S01]  /*26d00*/  LDL.64 R16, [R1+0x20] ;  /* 0x0000200001107983 */ /* 0x001f220000100a00 */
[----:B------:R-:W-:-:S02]  /*26d10*/  IMAD.MOV.U32 R3, RZ, RZ, R19 ;  /* 0x000000ffff037224 */ /* 0x000fc400078e0013 */
[----:B------:R-:W-:-:S03]  /*26d20*/  IMAD.MOV.U32 R29, RZ, RZ, R18 ;  /* 0x000000ffff1d7224 */ /* 0x000fc600078e0012 */
[----:B------:R-:W-:Y:S02]  /*26d30*/  STL [R1+0x337c], R3 ;  /* 0x00337c0301007387 */ /* 0x000fe40000100800 */
[----:B------:R-:W-:Y:S01]  /*26d40*/  STL [R1+0x3378], R29 ;  /* 0x0033781d01007387 */ /* 0x000fe20000100800 */
[----:B----4-:R-:W-:Y:S07]  /*26d50*/  HMMA.16816.F32.BF16 R24, R4, R16, R12 ;  /* 0x000000100418723c */ /* 0x010fee000004180c */
[----:B------:R-:W-:-:S02]  /*26d60*/  IMAD.MOV.U32 R13, RZ, RZ, R16 ;  /* 0x000000ffff0d7224 */ /* 0x000fc400078e0010 */
[----:B------:R-:W-:Y:S11]  /*26d70*/  IMAD.MOV.U32 R12, RZ, RZ, R17 ;  /* 0x000000ffff0c7224 */ /* 0x000ff600078e0011 */
[----:B------:R-:W-:Y:S03]  /*26d80*/  @!UPT UIADD3 URZ, URZ, URZ, URZ ;  /* 0x0000003f3f3ff290 */ /* 0x000fe6000fffe03f */
[----:B------:R-:W-:Y:S01]  /*26d90*/  STL.64 [R1+0x320], R24 ;  /* 0x0003201801007387 */ /* 0x000fe20000100a00 */
[----:B------:R-:W2:Y:S02]  /*26da0*/  LDL.LU.64 R16, [R1+0x750] ;  /* 0x0007500001107983 */ /* 0x000ea40000300a00 */
[----:B------:R-:W2:Y:S02]  /*26db0*/  LDL.LU.64 R18, [R1+0x758] ;  /* 0x0007580001127983 */ /* 0x000ea40000300a00 */
[----:B------:R-:W-:Y:S01]  /*26dc0*/  STL.64 [R1+0x50], R20 ;  /* 0x0000501401007387 */ /* 0x000fe20000100a00 */
[----:B------:R-:W-:Y:S01]  /*26dd0*/  STL.64 [R1+0x58], R22 ;  /* 0x0000581601007387 */ /* 0x000fe20000100a00 */
[----:B------:R0:W-:Y:S03]  /*26de0*/  STL.64 [R1+0x36b0], R20 ;  /* 0x0036b01401007387 */ /* 0x0001e60000100a00 */
[----:B0-----:R-:W3:Y:S01]  /*26df0*/  LDL.LU.64 R20, [R1+0x6e0] ;  /* 0x0006e00001147983 */ /* 0x001ee20000300a00 */
[----:B------:R-:W3:Y:S02]  /*26e00*/  LDL.LU.64 R22, [R1+0x6e8] ;  /* 0x0006e80001167983 */ /* 0x000ee40000300a00 */
[----:B------:R-:W-:-:S02]  /*26e10*/  IMAD.MOV.U32 R8, RZ, RZ, R2 ;  /* 0x000000ffff087224 */ /* 0x000fc400078e0002 */
[----:B------:R-:W-:Y:S02]  /*26e20*/  IMAD.MOV.U32 R9, RZ, RZ, R0 ;  /* 0x000000ffff097224 */ /* 0x000fe400078e0000 */
[----:B------:R-:W-:Y:S02]  /*26e30*/  IMAD.MOV.U32 R3, RZ, RZ, R26 ;  /* 0x000000ffff037224 */ /* 0x000fe400078e001a */
[----:B------:R-:W-:Y:S02]  /*26e40*/  IMAD.MOV.U32 R29, RZ, RZ, R27 ;  /* 0x000000ffff1d7224 */ /* 0x000fe400078e001b */
[----:B------:R-:W0:Y:S04]  /*26e50*/  LDSM.16.M88.4 R24, [R28+0x16000] ;  /* 0x016000001c18783b */ /* 0x000e280000000200 */
[----:B------:R1:W-:Y:S01]  /*26e60*/  STL [R1+0x3384], R3 ;  /* 0x0033840301007387 */ /* 0x0003e20000100800 */
[----:B------:R4:W-:Y:S01]  /*26e70*/  STL [R1+0x3380], R29 ;  /* 0x0033801d01007387 */ /* 0x0009e20000100800 */
[----:B---3--:R-:W-:Y:S11]  /*26e80*/  HMMA.16816.F32.BF16 R8, R4, R8, R20 ;  /* 0x000000080408723c */ /* 0x008ff60000041814 */
[----:B------:R-:W-:Y:S11]  /*26e90*/  @!UPT UIADD3 URZ, URZ, URZ, URZ ;  /* 0x0000003f3f3ff290 */ /* 0x000ff6000fffe03f */
[----:B------:R-:W-:Y:S01]  /*26ea0*/  @!UPT UIADD3 URZ, URZ, URZ, URZ ;  /* 0x0000003f3f3ff290 */ /* 0x000fe2000fffe03f */
[----:B------:R-:W-:Y:S01]  /*26eb0*/  STL [R1+0x310], R8 ;  /* 0x0003100801007387 */ /* 0x000fe20000100800 */
[----:B-1----:R-:W-:Y:S02]  /*26ec0*/  IMAD.MOV.U32 R3, RZ, RZ, R9 ;  /* 0x000000ffff037224 */ /* 0x002fe400078e0009 */
[----:B------:R-:W-:Y:S02]  /*26ed0*/  STL [R1+0x31c], R11 ;  /* 0x00031c0b01007387 */ /* 0x000fe40000100800 */
[----:B----4-:R-:W-:Y:S01]  /*26ee0*/  IMAD.MOV.U32 R29, RZ, RZ, R10 ;  /* 0x000000ffff1d7224 */ /* 0x010fe200078e000a */
[----:B------:R-:W3:Y:S04]  /*26ef0*/  LDL.LU.64 R20, [R1+0x740] ;  /* 0x0007400001147983 */ /* 0x000ee80000300a00 */
[----:B------:R-:W1:Y:S01]  /*26f00*/  LDSM.16.M88.4 R8, [R28+0x17000] ;  /* 0x017000001c08783b */ /* 0x000e620000000200 */
[----:B------:R-:W3:Y:S02]  /*26f10*/  LDL.LU.64 R22, [R1+0x748] ;  /* 0x0007480001167983 */ /* 0x000ee40000300a00 */
[----:B0-----:R-:W-:Y:S02]  /*26f20*/  STL.64 [R1+0x60], R24 ;  /* 0x0000601801007387 */ /* 0x001fe40000100a00 */
[----:B------:R-:W-:Y:S01]  /*26f30*/  STL.64 [R1+0x68], R26 ;  /* 0x0000681a01007387 */ /* 0x000fe20000100a00 */
[----:B------:R-:W-:Y:S01]  /*26f40*/  STL [R1+0x3414], R29 ;  /* 0x0034141d01007387 */ /* 0x000fe20000100800 */
[----:B------:R-:W-:Y:S03]  /*26f50*/  STL [R1+0x3410], R3 ;  /* 0x0034100301007387 */ /* 0x000fe60000100800 */
[----:B-1----:R0:W-:Y:S01]  /*26f60*/  STL.64 [R1+0x70], R8 ;  /* 0x0000700801007387 */ /* 0x0021e20000100a00 */
[----:B------:R-:W-:Y:S03]  /*26f70*/  STL.64 [R1+0x78], R10 ;  /* 0x0000780a01007387 */ /* 0x000fe60000100a00 */
[----:B0-----:R-:W2:Y:S01]  /*26f80*/  LDL.LU.64 R8, [R1+0x36c8] ;  /* 0x0036c80001087983 */ /* 0x001ea20000300a00 */
[----:B------:R-:W-:-:S02]  /*26f90*/  IMAD.MOV.U32 R0, RZ, RZ, R11 ;  /* 0x000000ffff007224 */ /* 0x000fc400078e000b */
[----:B------:R-:W-:-:S03]  /*26fa0*/  IMAD.MOV.U32 R2, RZ, RZ, R10 ;  /* 0x000000ffff027224 */ /* 0x000fc600078e000a */
[----:B------:R-:W-:Y:S02]  /*26fb0*/  STL [R1+0x352c], R0 ;  /* 0x00352c0001007387 */ /* 0x000fe40000100800 */
[----:B------:R0:W-:Y:S02]  /*26fc0*/  STL [R1+0x3528], R2 ;  /* 0x0035280201007387 */ /* 0x0001e40000100800 */
[----:B------:R1:W-:Y:S01]  /*26fd0*/  STL [R1+0x2728], R28 ;  /* 0x0027281c01007387 */ /* 0x0003e20000100800 */
[----:B--2---:R-:W-:Y:S01]  /*26fe0*/  HMMA.16816.F32.BF16 R16, R4, R8, R16 ;  /* 0x000000080410723c */ /* 0x004fe20000041810 */
[----:B0-----:R-:W-:Y:S02]  /*26ff0*/  IMAD.MOV.U32 R2, RZ, RZ, R8 ;  /* 0x000000ffff027224 */ /* 0x001fe400078e0008 */
[----:B------:R-:W-:Y:S02]  /*27000*/  IMAD.MOV.U32 R0, RZ, RZ, R9 ;  /* 0x000000ffff007224 */ /* 0x000fe400078e0009 */
[----:B------:R-:W3:Y:S11]  /*27010*/  LDL.LU.64 R8, [R1+0x36c0] ;  /* 0x0036c00001087983 */ /* 0x000ef60000300a00 */
[----:B------:R-:W-:Y:S08]  /*27020*/  @!UPT UIADD3 URZ, URZ, URZ, URZ ;  /* 0x0000003f3f3ff290 */ /* 0x000ff0000fffe03f */
[----:B-1----:R-:W-:Y:S02]  /*27030*/  IMAD.MOV.U32 R28, RZ, RZ, R19 ;  /* 0x000000ffff1c7224 */ /* 0x002fe400078e0013 */
[----:B------:R-:W-:Y:S01]  /*27040*/  IMAD.MOV.U32 R10, RZ, RZ, R17 ;  /* 0x000000ffff0a7224 */ /* 0x000fe200078e0011 */
[----:B------:R0:W-:Y:S01]  /*27050*/  STL [R1+0x300], R16 ;  /* 0x0003001001007387 */ /* 0x0001e20000100800 */
[----:B------:R-:W-:-:S03]  /*27060*/  IMAD.MOV.U32 R11, RZ, RZ, R18 ;  /* 0x000000ffff0b7224 */ /* 0x000fc600078e0012 */
[----:B0-----:R-:W2:Y:S01]  /*27070*/  LDL.LU.64 R16, [R1+0x36b8] ;  /* 0x0036b80001107983 */ /* 0x001ea20000300a00 */
[----:B------:R0:W-:Y:S03]  /*27080*/  STL [R1+0x3418], R28 ;  /* 0x0034181c01007387 */ /* 0x0001e60000100800 */
[----:B0-----:R-:W4:Y:S01]  /*27090*/  LDL R28, [R1+0x5d4] ;  /* 0x0005d400011c7983 */ /* 0x001f220000100800 */
[----:B---3--:R-:W-:Y:S11]  /*270a0*/  HMMA.16816.F32.BF16 R20, R4, R8, R20 ;  /* 0x000000080414723c */ /* 0x008ff60000041814 */
[----:B------:R-:W-:Y:S11]  /*270b0*/  @!UPT UIADD3 URZ, URZ, URZ, URZ ;  /* 0x0000003f3f3ff290 */ /* 0x000ff6000fffe03f */
[----:B------:R-:W-:Y:S01]  /*270c0*/  @!UPT UIADD3 URZ, URZ, URZ, URZ ;  /* 0x0000003f3f3ff290 */ /* 0x000fe2000fffe03f */
[----:B------:R0:W-:Y:S01]  /*270d0*/  STL.64 [R1+0x2f0], R20 ;  /* 0x0002f01401007387 */ /* 0x0001e20000100a00 */
[----:B------:R-:W-:Y:S02]  /*270e0*/  IMAD.MOV.U32 R29, RZ, RZ, R22 ;  /* 0x000000ffff1d7224 */ /* 0x000fe400078e0016 */
[----:B------:R-:W-:Y:S01]  /*270f0*/  IMAD.MOV.U32 R3, RZ, RZ, R23 ;  /* 0x000000ffff037224 */ /* 0x000fe200078e0017 */
[----:B0-----:R-:W2:Y:S01]  /*27100*/  LDL.LU.64 R20, [R1+0x540] ;  /* 0x0005400001147983 */ /* 0x001ea20000300a00 */
[----:B------:R-:W2:Y:S02]  /*27110*/  LDL.LU.64 R22, [R1+0x548] ;  /* 0x0005480001167983 */ /* 0x000ea40000300a00 */
[----:B------:R-:W-:Y:S02]  /*27120*/  STL.64 [R1+0x3670], R10 ;  /* 0x0036700a01007387 */ /* 0x000fe40000100a00 */
[----:B------:R0:W-:Y:S02]  /*27130*/  STL.64 [R1+0x3668], R8 ;  /* 0x0036680801007387 */ /* 0x0001e40000100a00 */
[----:B0-----:R-:W3:Y:S04]  /*27140*/  LDL.64 R8, [R1+0x10] ;  /* 0x0000100001087983 */ /* 0x001ee80000100a00 */
[----:B---3--:R0:W-:Y:S02]  /*27150*/  STL.64 [R1+0x3680], R8 ;  /* 0x0036800801007387 */ /* 0x0081e40000100a00 */
[----:B0-----:R-:W-:-:S02]  /*27160*/  IMAD.MOV.U32 R8, RZ, RZ, R13 ;  /* 0x000000ffff087224 */ /* 0x001fc400078e000d */
[----:B------:R-:W-:Y:S02]  /*27170*/  IMAD.MOV.U32 R9, RZ, RZ, R12 ;  /* 0x000000ffff097224 */ /* 0x000fe400078e000c */
[----:B----4-:R-:W0:Y:S04]  /*27180*/  LDSM.16.MT88.4 R12, [R28+0x80] ;  /* 0x000080001c0c783b */ /* 0x010e280000004200 */
[----:B------:R1:W-:Y:S01]  /*27190*/  STL.64 [R1+0x3698], R8 ;  /* 0x0036980801007387 */ /* 0x0003e20000100a00 */
[C---:B--2---:R-:W-:Y:S03]  /*271a0*/  HMMA.16816.F32.BF16 R16, R4.reuse, R16, R20 ;  /* 0x000000100410723c */ /* 0x044fe60000041814 */
[----:B-1----:R-:W2:Y:S01]  /*271b0*/  LDL.64 R8, [R1+0x70] ;  /* 0x0000700001087983 */ /* 0x002ea20000100a00 */
[----:B------:R-:W-:Y:S02]  /*271c0*/  STL [R1+0x3540], R3 ;  /* 0x0035400301007387 */ /* 0x000fe40000100800 */
[----:B------:R1:W-:Y:S02]  /*271d0*/  STL [R1+0x341c], R29 ;  /* 0x00341c1d01007387 */ /* 0x0003e40000100800 */
[----:B-1----:R-:W3:Y:S04]  /*271e0*/  LDL R29, [R1+0x13dc] ;  /* 0x0013dc00011d7983 */ /* 0x002ee80000100800 */
[----:B0-----:R-:W-:Y:S01]  /*271f0*/  STL.64 [R1+0x36a8], R14 ;  /* 0x0036a80e01007387 */ /* 0x001fe20000100a00 */
[----:B------:R0:W-:Y:S03]  /*27200*/  STL.64 [R1+0x36a0], R12 ;  /* 0x0036a00c01007387 */ /* 0x0001e60000100a00 */
[----:B0-----:R-:W4:Y:S01]  /*27210*/  LDL.LU.64 R12, [R1+0x530] ;  /* 0x00053000010c7983 */ /* 0x001f220000300a00 */
[----:B------:R-:W4:Y:S02]  /*27220*/  LDL.LU.64 R14, [R1+0x538] ;  /* 0x00053800010e7983 */ /* 0x000f240000300a00 */
[----:B------:R-:W4:Y:S04]  /*27230*/  LDL.LU.64 R20, [R1+0x36b0] ;  /* 0x0036b00001147983 */ /* 0x000f280000300a00 */
[----:B------:R-:W-:Y:S01]  /*27240*/  STL.64 [R1+0x2e0], R16 ;  /* 0x0002e01001007387 */ /* 0x000fe20000100a00 */
[----:B------:R-:W-:Y:S02]  /*27250*/  STL.64 [R1+0x2e8], R18 ;  /* 0x0002e81201007387 */ /* 0x000fe40000100a00 */
[----:B------:R-:W0:Y:S02]  /*27260*/  LDSM.16.MT88.4 R16, [R28+0x100] ;  /* 0x000100001c10783b */ /* 0x000e240000004200 */
[----:B0-----:R-:W-:Y:S02]  /*27270*/  STL.64 [R1+0x3630], R18 ;  /* 0x0036301201007387 */ /* 0x001fe40000100a00 */
[----:B------:R0:W-:Y:S02]  /*27280*/  STL.64 [R1+0x3628], R16 ;  /* 0x0036281001007387 */ /* 0x0001e40000100a00 */
[----:B0-----:R-:W2:Y:S01]  /*27290*/  LDL.LU.64 R16, [R1+0x570] ;  /* 0x0005700001107983 */ /* 0x001ea20000300a00 */
[----:B------:R-:W2:Y:S01]  /*272a0*/  LDL.LU.64 R18, [R1+0x578] ;  /* 0x0005780001127983 */ /* 0x000ea20000300a00 */
[----:B----4-:R-:W-:Y:S02]  /*272b0*/  HMMA.16816.F32.BF16 R20, R4, R20, R12 ;  /* 0x000000140414723c */ /* 0x010fe4000004180c */
[----:B------:R-:W4:Y:S01]  /*272c0*/  LDL.LU.64 R12, [R1+0x560] ;  /* 0x00056000010c7983 */ /* 0x000f220000300a00 */
[----:B------:R-:W4:Y:S11]  /*272d0*/  LDL.LU.64 R14, [R1+0x568] ;  /* 0x00056800010e7983 */ /* 0x000f360000300a00 */
[----:B------:R-:W-:Y:S09]  /*272e0*/  @!UPT UIADD3 URZ, URZ, URZ, URZ ;  /* 0x0000003f3f3ff290 */ /* 0x000ff2000fffe03f */
[----:B------:R-:W-:Y:S01]  /*272f0*/  STL.64 [R1+0x2d0], R20 ;  /* 0x0002d01401007387 */ /* 0x000fe20000100a00 */
[----:B------:R-:W-:Y:S02]  /*27300*/  STL.64 [R1+0x2d8], R22 ;  /* 0x0002d81601007387 */ /* 0x000fe40000100a00 */
[----:B------:R-:W0:Y:S02]  /*27310*/  LDSM.16.MT88.4 R20, [R28+0x180] ;  /* 0x000180001c14783b */ /* 0x000e240000004200 */
[----:B0-----:R-:W-:Y:S02]  /*27320*/  STL.64 [R1+0x35c0], R22 ;  /* 0x0035c01601007387 */ /* 0x001fe40000100a00 */
[----:B------:R0:W-:Y:S02]  /*27330*/  STL.64 [R1+0x35b8], R20 ;  /* 0x0035b81401007387 */ /* 0x0001e40000100a00 */
[----:B0-----:R-:W-:Y:S02]  /*27340*/  IMAD.MOV.U32 R20, RZ, RZ, R2 ;  /* 0x000000ffff147224 */ /* 0x001fe400078e0002 */
[----:B------:R-:W-:-:S05]  /*27350*/  IMAD.MOV.U32 R21, RZ, RZ, R0 ;  /* 0x000000ffff157224 */ /* 0x000fca00078e0000 */
[----:B------:R0:W-:Y:S01]  /*27360*/  STL.64 [R1+0x3678], R20 ;  /* 0x0036781401007387 */ /* 0x0001e20000100a00 */
[----:B------:R-:W-:Y:S03]  /*27370*/  STL [R1+0x3544], R28 ;  /* 0x0035441c01007387 */ /* 0x000fe60000100800 */
[----:B0-----:R-:W4:Y:S01]  /*27380*/  LDL.LU.64 R20, [R1+0x720] ;  /* 0x0007200001147983 */ /* 0x001f220000300a00 */
[----:B------:R-:W4:Y:S01]  /*27390*/  LDL.LU.64 R22, [R1+0x728] ;  /* 0x0007280001167983 */ /* 0x000f220000300a00 */
[----:B--2---:R-:W-:Y:S01]  /*273a0*/  HMMA.16816.F32.BF16 R16, R4, R24, R16 ;  /* 0x000000180410723c */ /* 0x004fe20000041810 */
[----:B---3--:R-:W0:Y:S04]  /*273b0*/  LDSM.16.MT88.4 R24, [R29] ;  /* 0x000000001d18783b */ /* 0x008e280000004200 */
[----:B------:R-:W-:-:S02]  /*273c0*/  IMAD.MOV.U32 R2, RZ, RZ, R8 ;  /* 0x000000ffff027224 */ /* 0x000fc400078e0008 */
[----:B------:R-:W-:Y:S11]  /*273d0*/  IMAD.MOV.U32 R0, RZ, RZ, R9 ;  /* 0x000000ffff007224 */ /* 0x000ff600078e0009 */
[----:B------:R-:W-:Y:S05]  /*273e0*/  @!UPT UIADD3 URZ, URZ, URZ, URZ ;  /* 0x0000003f3f3ff290 */ /* 0x000fea000fffe03f */
[----:B------:R-:W-:Y:S01]  /*273f0*/  STL.64 [R1+0x2c0], R16 ;  /* 0x0002c01001007387 */ /* 0x000fe20000100a00 */
[----:B------:R-:W-:Y:S01]  /*27400*/  STL.64 [R1+0x2c8], R18 ;  /* 0x0002c81201007387 */ /* 0x000fe20000100a00 */
[----:B----4-:R-:W-:Y:S02]  /*27410*/  HMMA.16816.F32.BF16 R4, R4, R8, R12 ;  /* 0x000000080404723c */ /* 0x010fe4000004180c */
[----:B------:R-:W-:Y:S01]  /*27420*/  STL.64 [R1+0x3690], R22 ;  /* 0x0036901601007387 */ /* 0x000fe20000100a00 */
[----:B------:R1:W-:Y:S03]  /*27430*/  STL.64 [R1+0x3688], R20 ;  /* 0x0036881401007387 */ /* 0x0003e60000100a00 */
[----:B-1----:R-:W2:Y:S01]  /*27440*/  LDL.LU.64 R20, [R1+0x760] ;  /* 0x0007600001147983 */ /* 0x002ea20000300a00 */
[----:B------:R-:W2:Y:S02]  /*27450*/  LDL.LU.64 R22, [R1+0x768] ;  /* 0x0007680001167983 */ /* 0x000ea40000300a00 */
[----:B------:R-:W3:Y:S02]  /*27460*/  LDL.LU.64 R16, [R1+0x700] ;  /* 0x0007000001107983 */ /* 0x000ee40000300a00 */
[----:B------:R-:W3:Y:S01]  /*27470*/  LDL.LU.64 R18, [R1+0x708] ;  /* 0x0007080001127983 */ /* 0x000ee20000300a00 */
[----:B0-----:R-:W-:Y:S01]  /*27480*/  STL.64 [R1+0x3550], R26 ;  /* 0x0035501a01007387 */ /* 0x001fe20000100a00 */
[----:B------:R0:W-:Y:S03]  /*27490*/  STL.64 [R1+0x3548], R24 ;  /* 0x0035481801007387 */ /* 0x0001e60000100a00 */
[----:B0-----:R-:W4:Y:S01]  /*274a0*/  LDL.64 R24, [R1+0x30] ;  /* 0x0000300001187983 */ /* 0x001f220000100a00 */
[----:B------:R-:W2:Y:S02]  /*274b0*/  LDL.LU.64 R14, [R1+0x36a8] ;  /* 0x0036a800010e7983 */ /* 0x000ea40000300a00 */
[----:B------:R-:W2:Y:S04]  /*274c0*/  LDL.LU.64 R12, [R1+0x36a0] ;  /* 0x0036a000010c7983 */ /* 0x000ea80000300a00 */
[----:B------:R-:W-:Y:S01]  /*274d0*/  STL.64 [R1+0x210], R4 ;  /* 0x0002100401007387 */ /* 0x000fe20000100a00 */
[----:B------:R-:W-:Y:S01]  /*274e0*/  STL.64 [R1+0x218], R6 ;  /* 0x0002180601007387 */ /* 0x000fe20000100a00 */
[----:B------:R-:W2:Y:S02]  /*274f0*/  LDL.LU.64 R8, [R1+0x3698] ;  /* 0x0036980001087983 */ /* 0x000ea40000300a00 */
[----:B------:R-:W0:Y:S02]  /*27500*/  LDSM.16.MT88.4 R4, [R29+0x80] ;  /* 0x000080001d04783b */ /* 0x000e240000004200 */
[----:B0-----:R-:W-:Y:S02]  /*27510*/  STL.64 [R1+0x34e0], R6 ;  /* 0x0034e00601007387 */ /* 0x001fe40000100a00 */
[----:B------:R0:W-:Y:S02]  /*27520*/  STL.64 [R1+0x34d8], R4 ;  /* 0x0034d80401007387 */ /* 0x0001e40000100a00 */
[----:B0-----:R-:W-:-:S02]  /*27530*/  IMAD.MOV.U32 R4, RZ, RZ, R2 ;  /* 0x000000ffff047224 */ /* 0x001fc400078e0002 */
[----:B------:R-:W-:-:S05]  /*27540*/  IMAD.MOV.U32 R5, RZ, RZ, R0 ;  /* 0x000000ffff057224 */ /* 0x000fca00078e0000 */
[----:B------:R0:W-:Y:S04]  /*27550*/  STL.64 [R1+0x3648], R4 ;  /* 0x0036480401007387 */ /* 0x0001e80000100a00 */
[----:B0-----:R-:W3:Y:S01]  /*27560*/  LDL.LU.64 R4, [R1+0x710] ;  /* 0x0007100001047983 */ /* 0x001ee20000300a00 */
[----:B------:R-:W3:Y:S01]  /*27570*/  LDL.LU.64 R6, [R1+0x718] ;  /* 0x0007180001067983 */ /* 0x000ee20000300a00 */
[C---:B--2---:R-:W-:Y:S02]  /*27580*/  HMMA.16816.F32.BF16 R8, R12.reuse, R8, R20 ;  /* 0x000000080c08723c */ /* 0x044fe40000041814 */
[----:B------:R-:W2:Y:S01]  /*27590*/  LDL.LU.64 R22, [R1+0x3690] ;  /* 0x0036900001167983 */ /* 0x000ea20000300a00 */
[----:B------:R-:W2:Y:S11]  /*275a0*/  LDL.LU.64 R20, [R1+0x3688] ;  /* 0x0036880001147983 */ /* 0x000eb60000300a00 */
[----:B------:R-:W-:Y:S09]  /*275b0*/  @!UPT UIADD3 URZ, URZ, URZ, URZ ;  /* 0x0000003f3f3ff290 */ /* 0x000ff2000fffe03f */
[----:B------:R0:W-:Y:S01]  /*275c0*/  STL.64 [R1+0x200], R8 ;  /* 0x0002000801007387 */ /* 0x0001e20000100a00 */
[----:B------:R-:W-:Y:S03]  /*275d0*/  STL.64 [R1+0x208], R10 ;  /* 0x0002080a01007387 */ /* 0x000fe60000100a00 */
[----:B0-----:R-:W2:Y:S02]  /*275e0*/  LDL.LU.64 R8, [R1+0x3680] ;  /* 0x0036800001087983 */ /* 0x001ea40000300a00 */
[C---:B--2---:R-:W-:Y:S01]  /*275f0*/  HMMA.16816.F32.BF16 R20, R12.reuse, R8, R20 ;  /* 0x000000080c14723c */ /* 0x044fe20000041814 */
[----:B------:R-:W-:Y:S02]  /*27600*/  IMAD.MOV.U32 R2, RZ, RZ, R8 ;  /* 0x000000ffff027224 */ /* 0x000fe400078e0008 */
[----:B------:R-:W-:Y:S11]  /*27610*/  IMAD.MOV.U32 R0, RZ, RZ, R9 ;  /* 0x000000ffff007224 */ /* 0x000ff600078e0009 */
[----:B------:R-:W-:Y:S09]  /*27620*/  @!UPT UIADD3 URZ, URZ, URZ, URZ ;  /* 0x0000003f3f3ff290 */ /* 0x000ff2000fffe03f */
[----:B------:R0:W-:Y:S01]  /*27630*/  STL.64 [R1+0x1f0], R20 ;  /* 0x0001f01401007387 */ /* 0x0001e20000100a00 */
[----:B------:R3:W-:Y:S03]  /*27640*/  STL.64 [R1+0x1f8], R22 ;  /* 0x0001f81601007387 */ /* 0x0007e60000100a00 */
[----:B0-----:R-:W3:Y:S01]  /*27650*/  LDL.LU.64 R20, [R1+0x3678] ;  /* 0x0036780001147983 */ /* 0x001ee20000300a00 */
[----:B------:R-:W2:Y:S02]  /*27660*/  LDL.LU.64 R10, [R1+0x3670] ;  /* 0x00367000010a7983 */ /* 0x000ea40000300a00 */
[----:B------:R-:W2:Y:S01]  /*27670*/  LDL.LU.64 R8, [R1+0x3668] ;  /* 0x0036680001087983 */ /* 0x000ea20000300a00 */
[C---:B---3--:R-:W-:Y:S08]  /*27680*/  HMMA.16816.F32.BF16 R20, R12.reuse, R20, R4 ;  /* 0x000000140c14723c */ /* 0x048ff00000041804 */
[C---:B--2---:R-:W-:Y:S11]  /*27690*/  HMMA.16816.F32.BF16 R4, R12.reuse, R8, R16 ;  /* 0x000000080c04723c */ /* 0x044ff60000041810 */
[----:B------:R-:W-:Y:S04]  /*276a0*/  @!UPT UIADD3 URZ, URZ, URZ, URZ ;  /* 0x0000003f3f3ff290 */ /* 0x000fe8000fffe03f */
[----:B------:R0:W-:Y:S01]  /*276b0*/  STL.64 [R1+0x1e0], R20 ;  /* 0x0001e01401007387 */ /* 0x0001e20000100a00 */
[----:B------:R1:W-:Y:S03]  /*276c0*/  STL.64 [R1+0x1e8], R22 ;  /* 0x0001e81601007387 */ /* 0x0003e60000100a00 */
[----:B0-----:R-:W4:Y:S01]  /*276d0*/  LDL.LU.64 R20, [R1+0x510] ;  /* 0x0005100001147983 */ /* 0x001f220000300a00 */
[----:B-1----:R-:W4:Y:S03]  /*276e0*/  LDL.LU.64 R22, [R1+0x518] ;  /* 0x0005180001167983 */ /* 0x002f260000300a00 */
[----:B------:R0:W-:Y:S02]  /*276f0*/  STL.64 [R1+0x1d0], R4 ;  /* 0x0001d00401007387 */ /* 0x0001e40000100a00 */
[----:B------:R1:W-:Y:S01]  /*27700*/  STL.64 [R1+0x1d8], R6 ;  /* 0x0001d80601007387 */ /* 0x0003e20000100a00 */
[----:B0-----:R-:W2:Y:S01]  /*27710*/  LDL.LU.64 R4, [R1+0x360] ;  /* 0x0003600001047983 */ /* 0x001ea20000300a00 */
[----:B-1----:R-:W3:Y:S03]  /*27720*/  LDL.LU.64 R6, [R1+0x368] ;  /* 0x0003680001067983 */ /* 0x002ee60000300a00 */
[----:B---3--:R-:W-:Y:S01]  /*27730*/  STL.64 [R1+0x3658], R6 ;  /* 0x0036580601007387 */ /* 0x008fe20000100a00 */
[----:B--2---:R0:W-:Y:S03]  /*27740*/  STL.64 [R1+0x3650], R4 ;  /* 0x0036500401007387 */ /* 0x0041e60000100a00 */
[----:B0-----:R-:W2:Y:S01]  /*27750*/  LDL.64 R4, [R1+0x50] ;  /* 0x0000500001047983 */ /* 0x001ea20000100a00 */
[----:B------:R-:W3:Y:S02]  /*27760*/  LDL.LU.64 R16, [R1+0x350] ;  /* 0x0003500001107983 */ /* 0x000ee40000300a00 */
[----:B------:R-:W2:Y:S01]  /*27770*/  LDL.LU.64 R18, [R1+0x358] ;  /* 0x0003580001127983 */ /* 0x000ea20000300a00 */
[C---:B----4-:R-:W-:Y:S01]  /*27780*/  HMMA.16816.F32.BF16 R20, R12.reuse, R24, R20 ;  /* 0x000000180c14723c */ /* 0x050fe20000041814 */
[----:B--2---:R-:W-:Y:S01]  /*27790*/  STL.64 [R1+0x3640], R18 ;  /* 0x0036401201007387 */ /* 0x004fe20000100a00 */
[----:B---3--:R0:W-:Y:S03]  /*277a0*/  STL.64 [R1+0x3638], R16 ;  /* 0x0036381001007387 */ /* 0x0081e60000100a00 */
[----:B0-----:R-:W2:Y:S04]  /*277b0*/  LDL.64 R16, [R1+0x60] ;  /* 0x0000600001107983 */ /* 0x001ea80000100a00 */
[----:B--2---:R0:W-:Y:S04]  /*277c0*/  STL.64 [R1+0x3660], R16 ;  /* 0x0036601001007387 */ /* 0x0041e80000100a00 */
[----:B0-----:R-:W2:Y:S01]  /*277d0*/  LDL.LU.64 R16, [R1+0x4f0] ;  /* 0x0004f00001107983 */ /* 0x001ea20000300a00 */
[----:B------:R-:W2:Y:S02]  /*277e0*/  LDL.LU.64 R18, [R1+0x4f8] ;  /* 0x0004f80001127983 */ /* 0x000ea40000300a00 */
[----:B------:R-:W-:Y:S02]  /*277f0*/  STL.64 [R1+0x3610], R10 ;  /* 0x0036100a01007387 */ /* 0x000fe40000100a00 */
[----:B------:R0:W-:Y:S02]  /*27800*/  STL.64 [R1+0x3608], R8 ;  /* 0x0036080801007387 */ /* 0x0001e40000100a00 */
[----:B0-----:R-:W3:Y:S03]  /*27810*/  LDL.64 R8, [R1+0x20] ;  /* 0x0000200001087983 */ /* 0x001ee60000100a00 */
[----:B------:R0:W-:Y:S02]  /*27820*/  STL.64 [R1+0x1c0], R20 ;  /* 0x0001c01401007387 */ /* 0x0001e40000100a00 */
[----:B------:R1:W-:Y:S01]  /*27830*/  STL.64 [R1+0x1c8], R22 ;  /* 0x0001c81601007387 */ /* 0x0003e20000100a00 */
[----:B0-----:R-:W4:Y:S01]  /*27840*/  LDL.LU.64 R20, [R1+0x670] ;  /* 0x0006700001147983 */ /* 0x001f220000300a00 */
[----:B-1----:R-:W3:Y:S01]  /*27850*/  LDL.LU.64 R22, [R1+0x678] ;  /* 0x0006780001167983 */ /* 0x002ee20000300a00 */
[C---:B--2---:R-:W-:Y:S02]  /*27860*/  HMMA.16816.F32.BF16 R16, R12.reuse, R4, R16 ;  /* 0x000000040c10723c */ /* 0x044fe40000041810 */
[----:B---3--:R-:W-:Y:S01]  /*27870*/  STL.64 [R1+0x3620], R22 ;  /* 0x0036201601007387 */ /* 0x008fe20000100a00 */
[----:B----4-:R0:W-:Y:S03]  /*27880*/  STL.64 [R1+0x3618], R20 ;  /* 0x0036181401007387 */ /* 0x0101e60000100a00 */
[----:B0-----:R-:W2:Y:S01]  /*27890*/  LDL.LU.64 R20, [R1+0x6a0] ;  /* 0x0006a00001147983 */ /* 0x001ea20000300a00 */
[----:B------:R-:W2:Y:S02]  /*278a0*/  LDL.LU.64 R22, [R1+0x6a8] ;  /* 0x0006a80001167983 */ /* 0x000ea40000300a00 */
[----:B------:R0:W-:Y:S11]  /*278b0*/  STL.64 [R1+0x3600], R24 ;  /* 0x0036001801007387 */ /* 0x0001f60000100a00 */
[----:B------:R-:W-:Y:S03]  /*278c0*/  @!UPT UIADD3 URZ, URZ, URZ, URZ ;  /* 0x0000003f3f3ff290 */ /* 0x000fe6000fffe03f */
[----:B------:R1:W-:Y:S01]  /*278d0*/  STL.64 [R1+0x1b0], R16 ;  /* 0x0001b01001007387 */ /* 0x0003e20000100a00 */
[----:B------:R-:W-:Y:S01]  /*278e0*/  STL.64 [R1+0x1b8], R18 ;  /* 0x0001b81201007387 */ /* 0x000fe20000100a00 */
[----:B0-----:R-:W-:Y:S02]  /*278f0*/  IMAD.MOV.U32 R24, RZ, RZ, R2 ;  /* 0x000000ffff187224 */ /* 0x001fe400078e0002 */
[----:B------:R-:W-:Y:S01]  /*27900*/  IMAD.MOV.U32 R25, RZ, RZ, R0 ;  /* 0x000000ffff197224 */ /* 0x000fe200078e0000 */
[----:B-1----:R-:W3:Y:S01]  /*27910*/  LDL.LU.64 R16, [R1+0x3660] ;  /* 0x0036600001107983 */ /* 0x002ee20000300a00 */
[----:B------:R-:W-:Y:S02]  /*27920*/  IMAD.MOV.U32 R2, RZ, RZ, R4 ;  /* 0x000000ffff027224 */ /* 0x000fe400078e0004 */
[----:B------:R-:W-:Y:S02]  /*27930*/  IMAD.MOV.U32 R0, RZ, RZ, R5 ;  /* 0x000000ffff007224 */ /* 0x000fe400078e0005 */
[----:B------:R-:W3:Y:S01]  /*27940*/  LDL.LU.64 R6, [R1+0x3658] ;  /* 0x0036580001067983 */ /* 0x000ee20000300a00 */
[----:B------:R-:W3:Y:S02]  /*27950*/  LDL.LU.64 R4, [R1+0x3650] ;  /* 0x0036500001047983 */ /* 0x000ee40000300a00 */
[C---:B---3--:R-:W-:Y:S01]  /*27960*/  HMMA.16816.F32.BF16 R4, R12.reuse, R16, R4 ;  /* 0x000000100c04723c */ /* 0x048fe20000041804 */
[----:B------:R-:W-:Y:S11]  /*27970*/  IMAD.MOV.U32 R3, RZ, RZ, R17 ;  /* 0x000000ffff037224 */ /* 0x000ff600078e0011 */
[----:B------:R-:W-:Y:S11]  /*27980*/  @!UPT UIADD3 URZ, URZ, URZ, URZ ;  /* 0x0000003f3f3ff290 */ /* 0x000ff6000fffe03f */
[----:B------:R0:W-:Y:S01]  /*27990*/  STL.64 [R1+0x1a0], R4 ;  /* 0x0001a00401007387 */ /* 0x0001e20000100a00 */
[----:B------:R1:W-:Y:S03]  /*279a0*/  STL.64 [R1+0x1a8], R6 ;  /* 0x0001a80601007387 */ /* 0x0003e60000100a00 */
[----:B0-----:R-:W3:Y:S01]  /*279b0*/  LDL.LU.64 R4, [R1+0x3648] ;  /* 0x0036480001047983 */ /* 0x001ee20000300a00 */
[----:B-1----:R-:W-:Y:S02]  /*279c0*/  IMAD.MOV.U32 R6, RZ, RZ, R16 ;  /* 0x000000ffff067224 */ /* 0x002fe400078e0010 */
[----:B------:R-:W3:Y:S02]  /*279d0*/  LDL.LU.64 R18, [R1+0x3640] ;  /* 0x0036400001127983 */ /* 0x000ee40000300a00 */
[----:B------:R-:W3:Y:S02]  /*279e0*/  LDL.LU.64 R16, [R1+0x3638] ;  /* 0x0036380001107983 */ /* 0x000ee40000300a00 */
[----:B---3--:R-:W-:Y:S01]  /*279f0*/  HMMA.16816.F32.BF16 R12, R12, R4, R16 ;  /* 0x000000040c0c723c */ /* 0x008fe20000041810 */
[----:B------:R-:W2:Y:S01]  /*27a00*/  LDL.LU.64 R18, [R1+0x3630] ;  /* 0x0036300001127983 */ /* 0x000ea20000300a00 */
[----:B------:R-:W2:Y:S02]  /*27a10*/  LDL.LU.64 R16, [R1+0x3628] ;  /* 0x0036280001107983 */ /* 0x000ea40000300a00 */
[----:B------:R0:W-:Y:S03]  /*27a20*/  STL.64 [R1+0x35c8], R4 ;  /* 0x0035c80401007387 */ /* 0x0001e60000100a00 */
[----:B0-----:R-:W-:-:S02]  /*27a30*/  IMAD.MOV.U32 R4, RZ, RZ, R6 ;  /* 0x000000ffff047224 */ /* 0x001fc400078e0006 */
[----:B------:R-:W-:Y:S11]  /*27a40*/  IMAD.MOV.U32 R5, RZ, RZ, R3 ;  /* 0x000000ffff057224 */ /* 0x000ff600078e0003 */
[----:B------:R-:W-:Y:S03]  /*27a50*/  @!UPT UIADD3 URZ, URZ, URZ, URZ ;  /* 0x0000003f3f3ff290 */ /* 0x000fe6000fffe03f */
[----:B------:R-:W-:Y:S01]  /*27a60*/  STL.64 [R1+0x100], R12 ;  /* 0x0001000c01007387 */ /* 0x000fe20000100a00 */
[----:B------:R-:W-:Y:S02]  /*27a70*/  STL.64 [R1+0x108], R14 ;  /* 0x0001080e01007387 */ /* 0x000fe40000100a00 */
[----:B------:R0:W-:Y:S02]  /*27a80*/  STL.64 [R1+0x35e0], R4 ;  /* 0x0035e00401007387 */ /* 0x0001e40000100a00 */
[----:B0-----:R-:W-:Y:S02]  /*27a90*/  IMAD.MOV.U32 R4, RZ, RZ, R2 ;  /* 0x000000ffff047224 */ /* 0x001fe400078e0002 */
[----:B------:R-:W-:-:S05]  /*27aa0*/  IMAD.MOV.U32 R5, RZ, RZ, R0 ;  /* 0x000000ffff057224 */ /* 0x000fca00078e0000 */
[----:B------:R0:W-:Y:S04]  /*27ab0*/  STL.64 [R1+0x35f8], R4 ;  /* 0x0035f80401007387 */ /* 0x0001e80000100a00 */
[----:B0-----:R-:W3:Y:S01]  /*27ac0*/  LDL.LU.64 R4, [R1+0x680] ;  /* 0x0006800001047983 */ /* 0x001ee20000300a00 */
[----:B------:R-:W3:Y:S02]  /*27ad0*/  LDL.LU.64 R6, [R1+0x688] ;  /* 0x0006880001067983 */ /* 0x000ee40000300a00 */
[----:B------:R-:W4:Y:S01]  /*27ae0*/  LDL.64 R12, [R1] ;  /* 0x00000000010c7983 */ /* 0x000f220000100a00 */
[C---:B--2---:R-:W-:Y:S11]  /*27af0*/  HMMA.16816.F32.BF16 R20, R16.reuse, R8, R20 ;  /* 0x000000081014723c */ /* 0x044ff60000041814 */
[----:B------:R-:W-:Y:S11]  /*27b00*/  @!UPT UIADD3 URZ, URZ, URZ, URZ ;  /* 0x0000003f3f3ff290 */ /* 0x000ff6000fffe03f */
[----:B------:R-:W-:Y:S01]  /*27b10*/  @!UPT UIADD3 URZ, URZ, URZ, URZ ;  /* 0x0000003f3f3ff290 */ /* 0x000fe2000fffe03f */
[----:B------:R-:W-:Y:S01]  /*27b20*/  STL.64 [R1+0xf0], R20 ;  /* 0x0000f01401007387 */ /* 0x000fe20000100a00 */
[----:B------:R0:W-:Y:S03]  /*27b30*/  STL.64 [R1+0xf8], R22 ;  /* 0x0000f81601007387 */ /* 0x0001e60000100a00 */
[----:B0-----:R-:W4:Y:S01]  /*27b40*/  LDL.LU.64 R22, [R1+0x3620] ;  /* 0x0036200001167983 */ /* 0x001f220000300a00 */
[----:B------:R-:W4:Y:S02]  /*27b50*/  LDL.LU.64 R20, [R1+0x3618] ;  /* 0x0036180001147983 */ /* 0x000f240000300a00 */
[----:B------:R-:W-:Y:S02]  /*27b60*/  IMAD.MOV.U32 R2, RZ, RZ, R8 ;  /* 0x000000ffff027224 */ /* 0x000fe400078e0008 */
[----:B------:R-:W-:Y:S01]  /*27b70*/  IMAD.MOV.U32 R0, RZ, RZ, R9 ;  /* 0x000000ffff007224 */ /* 0x000fe200078e0009 */
[----:B------:R-:W2:Y:S01]  /*27b80*/  LDL.LU.64 R10, [R1+0x3610] ;  /* 0x00361000010a7983 */ /* 0x000ea20000300a00 */
[----:B------:R-:W2:Y:S01]  /*27b90*/  LDL.LU.64 R8, [R1+0x3608] ;  /* 0x0036080001087983 */ /* 0x000ea20000300a00 */
[C---:B---3--:R-:W-:Y:S11]  /*27ba0*/  HMMA.16816.F32.BF16 R24, R16.reuse, R24, R4 ;  /* 0x000000181018723c */ /* 0x048ff60000041804 */
[----:B------:R-:W-:Y:S11]  /*27bb0*/  @!UPT UIADD3 URZ, URZ, URZ, URZ ;  /* 0x0000003f3f3ff290 */ /* 0x000ff6000fffe03f */
[----:B------:R-:W-:Y:S01]  /*27bc0*/  @!UPT UIADD3 URZ, URZ, URZ, URZ ;  /* 0x0000003f3f3ff290 */ /* 0x000fe2000fffe03f */
[----:B------:R0:W-:Y:S01]  /*27bd0*/  STL.64 [R1+0xe0], R24 ;  /* 0x0000e01801007387 */ /* 0x0001e20000100a00 */
[----:B------:R1:W-:Y:S03]  /*27be0*/  STL.64 [R1+0xe8], R26 ;  /* 0x0000e81a01007387 */ /* 0x0003e60000100a00 */
[----:B0-----:R-:W2:Y:S01]  /*27bf0*/  LDL.LU.64 R24, [R1+0x660] ;  /* 0x0006600001187983 */ /* 0x001ea20000300a00 */
[----:B-1----:R-:W2:Y:S01]  /*27c00*/  LDL.LU.64 R26, [R1+0x668] ;  /* 0x00066800011a7983 */ /* 0x002ea20000300a00 */
[C---:B----4-:R-:W-:Y:S11]  /*27c10*/  HMMA.16816.F32.BF16 R4, R16.reuse, R12, R20 ;  /* 0x0000000c1004723c */ /* 0x050ff60000041814 */
[----:B------:R-:W-:Y:S11]  /*27c20*/  @!UPT UIADD3 URZ, URZ, URZ, URZ ;  /* 0x0000003f3f3ff290 */ /* 0x000ff6000fffe03f */
[----:B------:R-:W-:Y:S01]  /*27c30*/  @!UPT UIADD3 URZ, URZ, URZ, URZ ;  /* 0x0000003f3f3ff290 */ /* 0x000fe2000fffe03f */
[----:B------:R0:W-:Y:S01]  /*27c40*/  STL.64 [R1+0xd0], R4 ;  /* 0x0000d00401007387 */ /* 0x0001e20000100a00 */
[----:B------:R1:W-:Y:S03]  /*27c50*/  STL.64 [R1+0xd8], R6 ;  /* 0x0000d80601007387 */ /* 0x0003e60000100a00 */
[----:B0-----:R-:W3:Y:S01]  /*27c60*/  LDL.LU.64 R4, [R1+0x340] ;  /* 0x0003400001047983 */ /* 0x001ee20000300a00 */
[----:B-1----:R-:W3:Y:S02]  /*27c70*/  LDL.LU.64 R6, [R1+0x348] ;  /* 0x0003480001067983 */ /* 0x002ee40000300a00 */
[----:B------:R-:W4:Y:S02]  /*27c80*/  LDL.LU.64 R20, [R1+0x240] ;  /* 0x0002400001147983 */ /* 0x000f240000300a00 */
[----:B------:R-:W2:Y:S02]  /*27c90*/  LDL.LU.64 R22, [R1+0x248] ;  /* 0x0002480001167983 */ /* 0x000ea40000300a00 */
[----:B--2---:R-:W-:Y:S01]  /*27ca0*/  STL.64 [R1+0x35d8], R22 ;  /* 0x0035d81601007387 */ /* 0x004fe20000100a00 */
[----:B----4-:R0:W-:Y:S03]  /*27cb0*/  STL.64 [R1+0x35d0], R20 ;  /* 0x0035d01401007387 */ /* 0x0101e60000100a00 */
[----:B0-----:R-:W2:Y:S01]  /*27cc0*/  LDL.LU.64 R20, [R1+0x250] ;  /* 0x0002500001147983 */ /* 0x001ea20000300a00 */
[----:B------:R-:W4:Y:S01]  /*27cd0*/  LDL.LU.64 R22, [R1+0x258] ;  /* 0x0002580001167983 */ /* 0x000f220000300a00 */
[C---:B------:R-:W-:Y:S02]  /*27ce0*/  HMMA.16816.F32.BF16 R24, R16.reuse, R8, R24 ;  /* 0x000000081018723c */ /* 0x040fe40000041818 */
[----:B----4-:R-:W-:Y:S01]  /*27cf0*/  STL.64 [R1+0x35f0], R22 ;  /* 0x0035f01601007387 */ /* 0x010fe20000100a00 */
[----:B--2---:R0:W-:Y:S03]  /*27d00*/  STL.64 [R1+0x35e8], R20 ;  /* 0x0035e81401007387 */ /* 0x0041e60000100a00 */
[----:B0-----:R-:W2:Y:S01]  /*27d10*/  LDL.LU.64 R20, [R1+0x230] ;  /* 0x0002300001147983 */ /* 0x001ea20000300a00 */
[----:B------:R-:W2:Y:S02]  /*27d20*/  LDL.LU.64 R22, [R1+0x238] ;  /* 0x0002380001167983 */ /* 0x000ea40000300a00 */
[----:B------:R0:W-:Y:S02]  /*27d30*/  STL.64 [R1+0x3590], R12 ;  /* 0x0035900c01007387 */ /* 0x0001e40000100a00 */
[----:B0-----:R-:W4:Y:S01]  /*27d40*/  LDL.LU.64 R12, [R1+0x5b0] ;  /* 0x0005b000010c7983 */ /* 0x001f220000300a00 */
[----:B------:R-:W2:Y:S03]  /*27d50*/  LDL.LU.64 R14, [R1+0x5b8] ;  /* 0x0005b800010e7983 */ /* 0x000ea60000300a00 */
[----:B--2---:R-:W-:Y:S01]  /*27d60*/  STL.64 [R1+0x35a0], R14 ;  /* 0x0035a00e01007387 */ /* 0x004fe20000100a00 */
[----:B----4-:R-:W-:Y:S07]  /*27d70*/  STL.64 [R1+0x3598], R12 ;  /* 0x0035980c01007387 */ /* 0x010fee0000100a00 */
[----:B------:R0:W-:Y:S02]  /*27d80*/  STL.64 [R1+0xc0], R24 ;  /* 0x0000c01801007387 */ /* 0x0001e40000100a00 */
[----:B------:R-:W-:Y:S01]  /*27d90*/  STL.64 [R1+0xc8], R26 ;  /* 0x0000c81a01007387 */ /* 0x000fe20000100a00 */
[----:B0-----:R-:W3:Y:S01]  /*27da0*/  LDL.LU.64 R24, [R1+0x3600] ;  /* 0x0036000001187983 */ /* 0x001ee20000300a00 */
[----:B------:R-:W-:Y:S02]  /*27db0*/  STL.64 [R1+0x35b0], R10 ;  /* 0x0035b00a01007387 */ /* 0x000fe40000100a00 */
[----:B------:R0:W-:Y:S02]  /*27dc0*/  STL.64 [R1+0x35a8], R8 ;  /* 0x0035a80801007387 */ /* 0x0001e40000100a00 */
[----:B0-----:R-:W2:Y:S01]  /*27dd0*/  LDL.LU.64 R8, [R1+0x5c0] ;  /* 0x0005c00001087983 */ /* 0x001ea20000300a00 */
[----:B------:R-:W2:Y:S01]  /*27de0*/  LDL.LU.64 R10, [R1+0x5c8] ;  /* 0x0005c800010a7983 */ /* 0x000ea20000300a00 */
[----:B---3--:R-:W-:Y:S11]  /*27df0*/  HMMA.16816.F32.BF16 R4, R16, R24, R4 ;  /* 0x000000181004723c */ /* 0x008ff60000041804 */
[----:B------:R-:W-:Y:S11]  /*27e00*/  @!UPT UIADD3 URZ, URZ, URZ, URZ ;  /* 0x0000003f3f3ff290 */ /* 0x000ff6000fffe03f */
[----:B------:R-:W-:Y:S01]  /*27e10*/  @!UPT UIADD3 URZ, URZ, URZ, URZ ;  /* 0x0000003f3f3ff290 */ /* 0x000fe2000fffe03f */
[----:B------:R0:W-:Y:S01]  /*27e20*/  STL.64 [R1+0x180], R4 ;  /* 0x0001800401007387 */ /* 0x0001e20000100a00 */
[----:B------:R1:W-:Y:S03]  /*27e30*/  STL.64 [R1+0x188], R6 ;  /* 0x0001880601007387 */ /* 0x0003e60000100a00 */
[----:B0-----:R-:W1:Y:S01]  /*27e40*/  LDL.LU.64 R4, [R1+0x35f8] ;  /* 0x0035f80001047983 */ /* 0x001e620000300a00 */
[----:B------:R-:W-:Y:S02]  /*27e50*/  IMAD.MOV.U32 R12, RZ, RZ, R2 ;  /* 0x000000ffff0c7224 */ /* 0x000fe400078e0002 */
[----:B------:R-:W-:Y:S02]  /*27e60*/  IMAD.MOV.U32 R13, RZ, RZ, R0 ;  /* 0x000000ffff0d7224 */ /* 0x000fe400078e0000 */
[----:B------:R-:W-:Y:S02]  /*27e70*/  IMAD.MOV.U32 R2, RZ, RZ, R24 ;  /* 0x000000ffff027224 */ /* 0x000fe400078e0018 */
[----:B------:R-:W-:-:S02]  /*27e80*/  IMAD.MOV.U32 R0, RZ, RZ, R25 ;  /* 0x000000ffff007224 */ /* 0x000fc400078e0019 */
[----:B------:R-:W3:Y:S01]  /*27e90*/  LDL.LU.64 R24, [R1+0x5a0] ;  /* 0x0005a00001187983 */ /* 0x000ee20000300a00 */
[----:B------:R-:W3:Y:S01]  /*27ea0*/  LDL.LU.64 R26, [R1+0x5a8] ;  /* 0x0005a800011a7983 */ /* 0x000ee20000300a00 */
[C---:B-1----:R-:W-:Y:S02]  /*27eb0*/  HMMA.16816.F32.BF16 R4, R16.reuse, R4, R20 ;  /* 0x000000041004723c */ /* 0x042fe40000041814 */
[----:B------:R-:W4:Y:S01]  /*27ec0*/  LDL.LU.64 R22, [R1+0x35f0] ;  /* 0x0035f00001167983 */ /* 0x000f220000300a00 */
[----:B------:R-:W4:Y:S11]  /*27ed0*/  LDL.LU.64 R20, [R1+0x35e8] ;  /* 0x0035e80001147983 */ /* 0x000f360000300a00 */
[----:B------:R-:W-:Y:S09]  /*27ee0*/  @!UPT UIADD3 URZ, URZ, URZ, URZ ;  /* 0x0000003f3f3ff290 */ /* 0x000ff2000fffe03f */
[----:B------:R0:W-:Y:S01]  /*27ef0*/  STL.64 [R1+0x230], R4 ;  /* 0x0002300401007387 */ /* 0x0001e20000100a00 */
[----:B------:R4:W-:Y:S03]  /*27f00*/  STL.64 [R1+0x238], R6 ;  /* 0x0002380601007387 */ /* 0x0009e60000100a00 */
[----:B0-----:R-:W4:Y:S02]  /*27f10*/  LDL.LU.64 R4, [R1+0x35e0] ;  /* 0x0035e00001047983 */ /* 0x001f240000300a00 */
[C---:B----4-:R-:W-:Y:S02]  /*27f20*/  HMMA.16816.F32.BF16 R4, R16.reuse, R4, R20 ;  /* 0x000000041004723c */ /* 0x050fe40000041814 */
[----:B------:R-:W4:Y:S01]  /*27f30*/  LDL.LU.64 R22, [R1+0x35d8] ;  /* 0x0035d80001167983 */ /* 0x000f220000300a00 */
[----:B------:R-:W4:Y:S11]  /*27f40*/  LDL.LU.64 R20, [R1+0x35d0] ;  /* 0x0035d00001147983 */ /* 0x000f360000300a00 */
[----:B------:R-:W-:Y:S09]  /*27f50*/  @!UPT UIADD3 URZ, URZ, URZ, URZ ;  /* 0x0000003f3f3ff290 */ /* 0x000ff2000fffe03f */
[----:B------:R0:W-:Y:S01]  /*27f60*/  STL.64 [R1+0x360], R4 ;  /* 0x0003600401007387 */ /* 0x0001e20000100a00 */
[----:B------:R-:W-:Y:S03]  /*27f70*/  STL.64 [R1+0x368], R6 ;  /* 0x0003680601007387 */ /* 0x000fe60000100a00 */
[----:B0-----:R-:W4:Y:S02]  /*27f80*/  LDL.LU.64 R4, [R1+0x35c8] ;  /* 0x0035c80001047983 */ /* 0x001f240000300a00 */
[----:B----4-:R-:W-:Y:S02]  /*27f90*/  HMMA.16816.F32.BF16 R16, R16, R4, R20 ;  /* 0x000000041010723c */ /* 0x010fe40000041814 */
[----:B------:R-:W2:Y:S01]  /*27fa0*/  LDL.LU.64 R22, [R1+0x35c0] ;  /* 0x0035c00001167983 */ /* 0x000ea20000300a00 */
[----:B------:R-:W2:Y:S02]  /*27fb0*/  LDL.LU.64 R20, [R1+0x35b8] ;  /* 0x0035b80001147983 */ /* 0x000ea40000300a00 */
[----:B------:R0:W-:Y:S02]  /*27fc0*/  STL.64 [R1+0x3558], R4 ;  /* 0x0035580401007387 */ /* 0x0001e40000100a00 */
[----:B0-----:R-:W4:Y:S11]  /*27fd0*/  LDL.64 R4, [R1+0x60] ;  /* 0x0000600001047983 */ /* 0x001f360000100a00 */
[----:B------:R-:W-:Y:S05]  /*27fe0*/  @!UPT UIADD3 URZ, URZ, URZ, URZ ;  /* 0x0000003f3f3ff290 */ /* 0x000fea000fffe03f */
[----:B------:R-:W-:Y:S01]  /*27ff0*/  STL.64 [R1+0x350], R16 ;  /* 0x0003501001007387 */ /* 0x000fe20000100a00 */
[----:B------:R-:W-:Y:S03]  /*28000*/  STL.64 [R1+0x358], R18 ;  /* 0x0003581201007387 */ /* 0x000fe60000100a00 */
[----:B----4-:R0:W-:Y:S04]  /*28010*/  STL.64 [R1+0x3570], R4 ;  /* 0x0035700401007387 */ /* 0x0101e80000100a00 */
[----:B0-----:R-:W4:Y:S01]  /*28020*/  LDL.64 R4, [R1+0x50] ;  /* 0x0000500001047983 */ /* 0x001f220000100a00 */
[C---:B--2---:R-:W-:Y:S03]  /*28030*/  HMMA.16816.F32.BF16 R12, R20.reuse, R12, R8 ;  /* 0x0000000c140c723c */ /* 0x044fe60000041808 */
[----:B----4-:R0:W-:Y:S04]  /*28040*/  STL.64 [R1+0x3588], R4 ;  /* 0x0035880401007387 */ /* 0x0101e80000100a00 */
[----:B0-----:R-:W2:Y:S01]  /*28050*/  LDL.64 R4, [R1+0x10] ;  /* 0x0000100001047983 */ /* 0x001ea20000100a00 */
[----:B------:R-:W4:Y:S02]  /*28060*/  LDL.LU.64 R10, [R1+0x35b0] ;  /* 0x0035b000010a7983 */ /* 0x000f240000300a00 */
[----:B------:R-:W2:Y:S11]  /*28070*/  LDL.LU.64 R8, [R1+0x35a8] ;  /* 0x0035a80001087983 */ /* 0x000eb60000300a00 */
[----:B------:R-:W-:Y:S02]  /*28080*/  @!UPT UIADD3 URZ, URZ, URZ, URZ ;  /* 0x0000003f3f3ff290 */ /* 0x000fe4000fffe03f */
[----:B------:R-:W-:Y:S01]  /*28090*/  STL.64 [R1+0x440], R12 ;  /* 0x0004400c01007387 */ /* 0x000fe20000100a00 */
[----:B------:R0:W-:Y:S04]  /*280a0*/  STL.64 [R1+0x448], R14 ;  /* 0x0004480e01007387 */ /* 0x0001e80000100a00 */
[----:B0-----:R-:W2:Y:S01]  /*280b0*/  LDL.LU.64 R14, [R1+0x35a0] ;  /* 0x0035a000010e7983 */ /* 0x001ea20000300a00 */
[----:B------:R-:W2:Y:S02]  /*280c0*/  LDL.LU.64 R12, [R1+0x3598] ;  /* 0x00359800010c7983 */ /* 0x000ea40000300a00 */
[C---:B--2---:R-:W-:Y:S11]  /*280d0*/  HMMA.16816.F32.BF16 R12, R20.reuse, R4, R12 ;  /* 0x00000004140c723c */ /* 0x044ff6000004180c */
[----:B------:R-:W-:Y:S11]  /*280e0*/  @!UPT UIADD3 URZ, URZ, URZ, URZ ;  /* 0x0000003f3f3ff290 */ /* 0x000ff6000fffe03f */
[----:B------:R-:W-:Y:S01]  /*280f0*/  @!UPT UIADD3 URZ, URZ, URZ, URZ ;  /* 0x0000003f3f3ff290 */ /* 0x000fe2000fffe03f */
[----:B------:R0:W-:Y:S01]  /*28100*/  STL.64 [R1+0x430], R12 ;  /* 0x0004300c01007387 */ /* 0x0001e20000100a00 */
[----:B------:R-:W-:Y:S03]  /*28110*/  STL.64 [R1+0x438], R14 ;  /* 0x0004380e01007387 */ /* 0x000fe60000100a00 */
[----:B0-----:R-:W3:Y:S01]  /*28120*/  LDL.LU.64 R12, [R1+0x3590] ;  /* 0x00359000010c7983 */ /* 0x001ee20000300a00 */
[----:B------:R-:W-:Y:S02]  /*28130*/  IMAD.MOV.U32 R28, RZ, RZ, R4 ;  /* 0x000000ffff1c7224 */ /* 0x000fe400078e0004 */
[----:B------:R-:W-:Y:S02]  /*28140*/  IMAD.MOV.U32 R3, RZ, RZ, R5 ;  /* 0x000000ffff037224 */ /* 0x000fe400078e0005 */
[----:B------:R-:W2:Y:S01]  /*28150*/  LDL.LU.64 R4, [R1+0x590] ;  /* 0x0005900001047983 */ /* 0x000ea20000300a00 */
[----:B------:R-:W2:Y:S01]  /*28160*/  LDL.LU.64 R6, [R1+0x598] ;  /* 0x0005980001067983 */ /* 0x000ea20000300a00 */
[C---:B---3--:R-:W-:Y:S11]  /*28170*/  HMMA.16816.F32.BF16 R24, R20.reuse, R12, R24 ;  /* 0x0000000c1418723c */ /* 0x048ff60000041818 */
[----:B------:R-:W-:Y:S11]  /*28180*/  @!UPT UIADD3 URZ, URZ, URZ, URZ ;  /* 0x0000003f3f3ff290 */ /* 0x000ff6000fffe03f */
[----:B------:R-:W-:Y:S01]  /*28190*/  @!UPT UIADD3 URZ, URZ, URZ, URZ ;  /* 0x0000003f3f3ff290 */ /* 0x000fe2000fffe03f */
[----:B------:R0:W-:Y:S01]  /*281a0*/  STL.64 [R1+0x420], R24 ;  /* 0x0004201801007387 */ /* 0x0001e20000100a00 */
[----:B------:R1:W-:Y:S03]  /*281b0*/  STL.64 [R1+0x428], R26 ;  /* 0x0004281a01007387 */ /* 0x0003e60000100a00 */
[----:B0-----:R-:W3:Y:S01]  /*281c0*/  LDL.LU.64 R24, [R1+0x110] ;  /* 0x0001100001187983 */ /* 0x001ee20000300a00 */
[----:B-1----:R-:W3:Y:S01]  /*281d0*/  LDL.LU.64 R26, [R1+0x118] ;  /* 0x00011800011a7983 */ /* 0x002ee20000300a00 */
[----:B--2---:R-:W-:Y:S02]  /*281e0*/  HMMA.16816.F32.BF16 R4, R20, R8, R4 ;  /* 0x000000081404723c */ /* 0x004fe40000041804 */
[----:B---3--:R-:W-:Y:S01]  /*281f0*/  STL.64 [R1+0x3568], R26 ;  /* 0x0035681a01007387 */ /* 0x008fe20000100a00 */
[----:B------:R0:W-:Y:S03]  /*28200*/  STL.64 [R1+0x3560], R24 ;  /* 0x0035601801007387 */ /* 0x0001e60000100a00 */
[----:B0-----:R-:W2:Y:S01]  /*28210*/  LDL.LU.64 R24, [R1+0x120] ;  /* 0x0001200001187983 */ /* 0x001ea20000300a00 */
[----:B------:R-:W3:Y:S02]  /*28220*/  LDL.LU.64 R26, [R1+0x128] ;  /* 0x00012800011a7983 */ /* 0x000ee40000300a00 */
[----:B------:R-:W-:Y:S01]  /*28230*/  IMAD.MOV.U32 R16, RZ, RZ, R2 ;  /* 0x000000ffff107224 */ /* 0x000fe200078e0002 */
[----:B---3--:R-:W-:Y:S01]  /*28240*/  STL.64 [R1+0x3580], R26 ;  /* 0x0035801a01007387 */ /* 0x008fe20000100a00 */
[----:B--2---:R0:W-:Y:S03]  /*28250*/  STL.64 [R1+0x3578], R24 ;  /* 0x0035781801007387 */ /* 0x0041e60000100a00 */
[----:B0-----:R-:W2:Y:S01]  /*28260*/  LDL.LU.64 R24, [R1+0x130] ;  /* 0x0001300001187983 */ /* 0x001ea20000300a00 */
[----:B------:R-:W2:Y:S02]  /*28270*/  LDL.LU.64 R26, [R1+0x138] ;  /* 0x00013800011a7983 */ /* 0x000ea40000300a00 */
[----:B------:R0:W-:Y:S02]  /*28280*/  STL.64 [R1+0x3520], R12 ;  /* 0x0035200c01007387 */ /* 0x0001e40000100a00 */
[----:B0-----:R-:W3:Y:S01]  /*28290*/  LDL.LU.64 R12, [R1+0x140] ;  /* 0x00014000010c7983 */ /* 0x001ee20000300a00 */
[----:B------:R-:W3:Y:S03]  /*282a0*/  LDL.LU.64 R14, [R1+0x148] ;  /* 0x00014800010e7983 */ /* 0x000ee60000300a00 */
[----:B------:R0:W-:Y:S02]  /*282b0*/  STL.64 [R1+0x410], R4 ;  /* 0x0004100401007387 */ /* 0x0001e40000100a00 */
[----:B------:R-:W-:Y:S01]  /*282c0*/  STL.64 [R1+0x418], R6 ;  /* 0x0004180601007387 */ /* 0x000fe20000100a00 */
[----:B0-----:R-:W2:Y:S01]  /*282d0*/  LDL.LU.64 R4, [R1+0x3588] ;  /* 0x0035880001047983 */ /* 0x001ea20000300a00 */
[----:B------:R-:W-:-:S02]  /*282e0*/  IMAD.MOV.U32 R17, RZ, RZ, R0 ;  /* 0x000000ffff117224 */ /* 0x000fc400078e0000 */
[----:B----4-:R-:W-:Y:S02]  /*282f0*/  STL.64 [R1+0x3538], R10 ;  /* 0x0035380a01007387 */ /* 0x010fe40000100a00 */
[----:B------:R0:W-:Y:S02]  /*28300*/  STL.64 [R1+0x3530], R8 ;  /* 0x0035300801007387 */ /* 0x0001e40000100a00 */
[----:B0-----:R-:W4:Y:S01]  /*28310*/  LDL.64 R8, [R1+0x20] ;  /* 0x0000200001087983 */ /* 0x001f220000100a00 */
[C---:B---3--:R-:W-:Y:S08]  /*28320*/  HMMA.16816.F32.BF16 R12, R20.reuse, R16, R12 ;  /* 0x00000010140c723c */ /* 0x048ff0000004180c */
[C---:B--2---:R-:W-:Y:S11]  /*28330*/  HMMA.16816.F32.BF16 R24, R20.reuse, R4, R24 ;  /* 0x000000041418723c */ /* 0x044ff60000041818 */
[----:B------:R-:W-:Y:S04]  /*28340*/  @!UPT UIADD3 URZ, URZ, URZ, URZ ;  /* 0x0000003f3f3ff290 */ /* 0x000fe8000fffe03f */
[----:B------:R0:W-:Y:S01]  /*28350*/  STL.64 [R1+0x400], R12 ;  /* 0x0004000c01007387 */ /* 0x0001e20000100a00 */
[----:B------:R1:W-:Y:S02]  /*28360*/  STL.64 [R1+0x408], R14 ;  /* 0x0004080e01007387 */ /* 0x0003e40000100a00 */
[----:B------:R-:W-:Y:S02]  /*28370*/  IMAD.MOV.U32 R11, RZ, RZ, R4 ;  /* 0x000000ffff0b7224 */ /* 0x000fe400078e0004 */
[----:B------:R-:W-:Y:S01]  /*28380*/  IMAD.MOV.U32 R10, RZ, RZ, R5 ;  /* 0x000000ffff0a7224 */ /* 0x000fe200078e0005 */
[----:B0-----:R-:W2:Y:S01]  /*28390*/  LDL.LU.64 R12, [R1+0x6d0] ;  /* 0x0006d000010c7983 */ /* 0x001ea20000300a00 */
[----:B-1----:R-:W2:Y:S02]  /*283a0*/  LDL.LU.64 R14, [R1+0x6d8] ;  /* 0x0006d800010e7983 */ /* 0x002ea40000300a00 */
[----:B------:R0:W-:Y:S02]  /*283b0*/  STL.64 [R1+0x3518], R16 ;  /* 0x0035181001007387 */ /* 0x0001e40000100a00 */
[----:B0-----:R-:W3:Y:S01]  /*283c0*/  LDL.LU.64 R16, [R1+0x6c0] ;  /* 0x0006c00001107983 */ /* 0x001ee20000300a00 */
[----:B------:R-:W3:Y:S02]  /*283d0*/  LDL.LU.64 R18, [R1+0x6c8] ;  /* 0x0006c80001127983 */ /* 0x000ee40000300a00 */
[----:B------:R-:W-:Y:S02]  /*283e0*/  STL.64 [R1+0x3f0], R24 ;  /* 0x0003f01801007387 */ /* 0x000fe40000100a00 */
[----:B------:R0:W-:Y:S02]  /*283f0*/  STL.64 [R1+0x3f8], R26 ;  /* 0x0003f81a01007387 */ /* 0x0001e40000100a00 */
[----:B0-----:R-:W2:Y:S01]  /*28400*/  LDL.LU.64 R26, [R1+0x3580] ;  /* 0x00358000011a7983 */ /* 0x001ea20000300a00 */
[----:B------:R-:W2:Y:S02]  /*28410*/  LDL.LU.64 R24, [R1+0x3578] ;  /* 0x0035780001187983 */ /* 0x000ea40000300a00 */
[----:B------:R-:W2:Y:S02]  /*28420*/  LDL.LU.64 R4, [R1+0x3570] ;  /* 0x0035700001047983 */ /* 0x000ea40000300a00 */
[----:B--2---:R-:W-:Y:S01]  /*28430*/  HMMA.16816.F32.BF16 R24, R20, R4, R24 ;  /* 0x000000041418723c */ /* 0x004fe20000041818 */
[----:B------:R-:W-:-:S02]  /*28440*/  IMAD.MOV.U32 R0, RZ, RZ, R4 ;  /* 0x000000ffff007224 */ /* 0x000fc400078e0004 */
[----:B------:R-:W-:Y:S11]  /*28450*/  IMAD.MOV.U32 R2, RZ, RZ, R5 ;  /* 0x000000ffff027224 */ /* 0x000ff600078e0005 */
[----:B------:R-:W-:Y:S09]  /*28460*/  @!UPT UIADD3 URZ, URZ, URZ, URZ ;  /* 0x0000003f3f3ff290 */ /* 0x000ff2000fffe03f */
[----:B------:R-:W-:Y:S01]  /*28470*/  STL.64 [R1+0x3e0], R24 ;  /* 0x0003e01801007387 */ /* 0x000fe20000100a00 */
[----:B------:R0:W-:Y:S03]  /*28480*/  STL.64 [R1+0x3e8], R26 ;  /* 0x0003e81a01007387 */ /* 0x0001e60000100a00 */
[----:B0-----:R-:W2:Y:S01]  /*28490*/  LDL.LU.64 R26, [R1+0x3568] ;  /* 0x00356800011a7983 */ /* 0x001ea20000300a00 */
[----:B------:R-:W2:Y:S02]  /*284a0*/  LDL.LU.64 R24, [R1+0x3560] ;  /* 0x0035600001187983 */ /* 0x000ea40000300a00 */
[----:B------:R-:W2:Y:S02]  /*284b0*/  LDL.LU.64 R4, [R1+0x3558] ;  /* 0x0035580001047983 */ /* 0x000ea40000300a00 */
[----:B--2---:R-:W-:Y:S01]  /*284c0*/  HMMA.16816.F32.BF16 R20, R20, R4, R24 ;  /* 0x000000041414723c */ /* 0x004fe20000041818 */
[----:B------:R-:W4:Y:S01]  /*284d0*/  LDL.LU.64 R26, [R1+0x3550] ;  /* 0x00355000011a7983 */ /* 0x000f220000300a00 */
[----:B------:R-:W4:Y:S02]  /*284e0*/  LDL.LU.64 R24, [R1+0x3548] ;  /* 0x0035480001187983 */ /* 0x000f240000300a00 */
[----:B------:R0:W-:Y:S02]  /*284f0*/  STL.64 [R1+0x34f0], R4 ;  /* 0x0034f00401007387 */ /* 0x0001e40000100a00 */
[----:B0-----:R-:W4:Y:S11]  /*28500*/  LDL.LU.64 R4, [R1+0x730] ;  /* 0x0007300001047983 */ /* 0x001f360000300a00 */
[----:B------:R-:W-:Y:S06]  /*28510*/  @!UPT UIADD3 URZ, URZ, URZ, URZ ;  /* 0x0000003f3f3ff290 */ /* 0x000fec000fffe03f */
[----:B------:R0:W-:Y:S01]  /*28520*/  STL.64 [R1+0x340], R20 ;  /* 0x0003401401007387 */ /* 0x0001e20000100a00 */
[----:B------:R-:W-:Y:S02]  /*28530*/  STL.64 [R1+0x348], R22 ;  /* 0x0003481601007387 */ /* 0x000fe40000100a00 */
[----:B------:R-:W4:Y:S02]  /*28540*/  LDL.LU.64 R6, [R1+0x738] ;  /* 0x0007380001067983 */ /* 0x000f240000300a00 */
[----:B0-----:R-:W-:Y:S02]  /*28550*/  IMAD.MOV.U32 R20, RZ, RZ, R11 ;  /* 0x000000ffff147224 */ /* 0x001fe400078e000b */
[----:B------:R-:W-:-:S05]  /*28560*/  IMAD.MOV.U32 R21, RZ, RZ, R10 ;  /* 0x000000ffff157224 */ /* 0x000fca00078e000a */
[----:B------:R0:W-:Y:S02]  /*28570*/  STL.64 [R1+0x3510], R20 ;  /* 0x0035101401007387 */ /* 0x0001e40000100a00 */
[----:B0-----:R-:W-:Y:S02]  /*28580*/  IMAD.MOV.U32 R20, RZ, RZ, R28 ;  /* 0x000000ffff147224 */ /* 0x001fe400078e001c */
[----:B------:R-:W-:Y:S01]  /*28590*/  IMAD.MOV.U32 R21, RZ, RZ, R3 ;  /* 0x000000ffff157224 */ /* 0x000fe200078e0003 */
[----:B------:R-:W2:Y:S01]  /*285a0*/  LDL.LU R28, [R1+0x3544] ;  /* 0x00354400011c7983 */ /* 0x000ea20000300800 */
[----:B------:R-:W2:Y:S01]  /*285b0*/  LDL.LU R3, [R1+0x3540] ;  /* 0x0035400001037983 */ /* 0x000ea20000300800 */
[C---:B----4-:R-:W-:Y:S08]  /*285c0*/  HMMA.16816.F32.BF16 R4, R24.reuse, R8, R4 ;  /* 0x000000081804723c */ /* 0x050ff00000041804 */
[----:B------:R-:W-:Y:S11]  /*285d0*/  HMMA.16816.F32.BF16 R20, R24, R20, R12 ;  /* 0x000000141814723c */ /* 0x000ff6000004180c */
[----:B------:R-:W-:Y:S04]  /*285e0*/  @!UPT UIADD3 URZ, URZ, URZ, URZ ;  /* 0x0000003f3f3ff290 */ /* 0x000fe8000fffe03f */
[----:B------:R0:W-:Y:S01]  /*285f0*/  STL.64 [R1+0x3d0], R4 ;  /* 0x0003d00401007387 */ /* 0x0001e20000100a00 */
[----:B------:R1:W-:Y:S02]  /*28600*/  STL.64 [R1+0x3d8], R6 ;  /* 0x0003d80601007387 */ /* 0x0003e40000100a00 */
[----:B------:R-:W4:Y:S02]  /*28610*/  LDL.LU.64 R10, [R1+0x3538] ;  /* 0x00353800010a7983 */ /* 0x000f240000300a00 */
[----:B0-----:R-:W-:Y:S02]  /*28620*/  IMAD.MOV.U32 R4, RZ, RZ, R0 ;  /* 0x000000ffff047224 */ /* 0x001fe400078e0000 */
[----:B------:R-:W-:Y:S02]  /*28630*/  IMAD.MOV.U32 R5, RZ, RZ, R2 ;  /* 0x000000ffff057224 */ /* 0x000fe400078e0002 */
[----:B-1----:R-:W-:Y:S02]  /*28640*/  IMAD.MOV.U32 R7, RZ, RZ, R8 ;  /* 0x000000ffff077224 */ /* 0x002fe400078e0008 */
[----:B------:R-:W-:-:S02]  /*28650*/  IMAD.MOV.U32 R6, RZ, RZ, R9 ;  /* 0x000000ffff067224 */ /* 0x000fc400078e0009 */
[----:B------:R-:W2:Y:S01]  /*28660*/  LDL.LU.64 R8, [R1+0x3530] ;  /* 0x0035300001087983 */ /* 0x000ea20000300a00 */
[----:B------:R-:W2:Y:S02]  /*28670*/  LDL.LU R0, [R1+0x352c] ;  /* 0x00352c0001007983 */ /* 0x000ea40000300800 */
[----:B------:R-:W2:Y:S02]  /*28680*/  LDL.LU R2, [R1+0x3528] ;  /* 0x0035280001027983 */ /* 0x000ea40000300800 */
[----:B------:R0:W-:Y:S01]  /*28690*/  STL.64 [R1+0x3508], R4 ;  /* 0x0035080401007387 */ /* 0x0001e20000100a00 */
[----:B------:R-:W3:Y:S01]  /*286a0*/  LDL.LU.64 R12, [R1+0x3520] ;  /* 0x00352000010c7983 */ /* 0x000ee20000300a00 */
[----:B------:R-:W-:Y:S02]  /*286b0*/  STL.64 [R1+0x3c0], R20 ;  /* 0x0003c01401007387 */ /* 0x000fe40000100a00 */
[----:B------:R-:W-:Y:S01]  /*286c0*/  STL.64 [R1+0x3c8], R22 ;  /* 0x0003c81601007387 */ /* 0x000fe20000100a00 */
[----:B---3--:R-:W-:Y:S01]  /*286d0*/  HMMA.16816.F32.BF16 R16, R24, R12, R16 ;  /* 0x0000000c1810723c */ /* 0x008fe20000041810 */
[----:B0-----:R-:W-:-:S02]  /*286e0*/  IMAD.MOV.U32 R5, RZ, RZ, R12 ;  /* 0x000000ffff057224 */ /* 0x001fc400078e000c */
[----:B------:R-:W-:Y:S11]  /*286f0*/  IMAD.MOV.U32 R4, RZ, RZ, R13 ;  /* 0x000000ffff047224 */ /* 0x000ff600078e000d */
[----:B------:R-:W-:Y:S09]  /*28700*/  @!UPT UIADD3 URZ, URZ, URZ, URZ ;  /* 0x0000003f3f3ff290 */ /* 0x000ff2000fffe03f */
[----:B------:R0:W-:Y:S01]  /*28710*/  STL.64 [R1+0x3b0], R16 ;  /* 0x0003b01001007387 */ /* 0x0001e20000100a00 */
[----:B------:R1:W-:Y:S03]  /*28720*/  STL.64 [R1+0x3b8], R18 ;  /* 0x0003b81201007387 */ /* 0x0003e60000100a00 */
[----:B0-----:R-:W2:Y:S01]  /*28730*/  LDL.LU.64 R16, [R1+0x6b0] ;  /* 0x0006b00001107983 */ /* 0x001ea20000300a00 */
[----:B-1----:R-:W2:Y:S02]  /*28740*/  LDL.LU.64 R18, [R1+0x6b8] ;  /* 0x0006b80001127983 */ /* 0x002ea40000300a00 */
[----:B------:R-:W3:Y:S02]  /*28750*/  LDL.LU.64 R12, [R1+0x620] ;  /* 0x00062000010c7983 */ /* 0x000ee40000300a00 */
[----:B------:R-:W2:Y:S02]  /*28760*/  LDL.LU.64 R14, [R1+0x628] ;  /* 0x00062800010e7983 */ /* 0x000ea40000300a00 */
[----:B--2---:R-:W-:Y:S01]  /*28770*/  STL.64 [R1+0x34a0], R14 ;  /* 0x0034a00e01007387 */ /* 0x004fe20000100a00 */
[----:B---3--:R0:W-:Y:S02]  /*28780*/  STL.64 [R1+0x3498], R12 ;  /* 0x0034980c01007387 */ /* 0x0081e40000100a00 */
[----:B0-----:R-:W-:-:S02]  /*28790*/  IMAD.MOV.U32 R12, RZ, RZ, R5 ;  /* 0x000000ffff0c7224 */ /* 0x001fc400078e0005 */
[----:B------:R-:W-:-:S05]  /*287a0*/  IMAD.MOV.U32 R13, RZ, RZ, R4 ;  /* 0x000000ffff0d7224 */ /* 0x000fca00078e0004 */
[----:B------:R0:W-:Y:S04]  /*287b0*/  STL.64 [R1+0x34b8], R12 ;  /* 0x0034b80c01007387 */ /* 0x0001e80000100a00 */
[----:B0-----:R-:W2:Y:S01]  /*287c0*/  LDL.64 R12, [R1+0x10] ;  /* 0x00001000010c7983 */ /* 0x001ea20000100a00 */
[----:B------:R-:W-:Y:S03]  /*287d0*/  HMMA.16816.F32.BF16 R16, R24, R8, R16 ;  /* 0x000000081810723c */ /* 0x000fe60000041810 */
[----:B--2---:R0:W-:Y:S01]  /*287e0*/  STL.64 [R1+0x34c0], R12 ;  /* 0x0034c00c01007387 */ /* 0x0041e20000100a00 */
[----:B------:R-:W2:Y:S02]  /*287f0*/  LDL.LU.64 R20, [R1+0x390] ;  /* 0x0003900001147983 */ /* 0x000ea40000300a00 */
[----:B------:R-:W2:Y:S02]  /*28800*/  LDL.LU.64 R22, [R1+0x398] ;  /* 0x0003980001167983 */ /* 0x000ea40000300a00 */
[----:B------:R-:W3:Y:S02]  /*28810*/  LDL.LU.64 R4, [R1+0x380] ;  /* 0x0003800001047983 */ /* 0x000ee40000300a00 */
[----:B0-----:R-:W-:-:S02]  /*28820*/  IMAD.MOV.U32 R12, RZ, RZ, R7 ;  /* 0x000000ffff0c7224 */ /* 0x001fc400078e0007 */
[----:B------:R-:W-:Y:S02]  /*28830*/  IMAD.MOV.U32 R13, RZ, RZ, R6 ;  /* 0x000000ffff0d7224 */ /* 0x000fe400078e0006 */
[----:B------:R-:W3:Y:S03]  /*28840*/  LDL.LU.64 R6, [R1+0x388] ;  /* 0x0003880001067983 */ /* 0x000ee60000300a00 */
[----:B------:R0:W-:Y:S02]  /*28850*/  STL.64 [R1+0x34e8], R12 ;  /* 0x0034e80c01007387 */ /* 0x0001e40000100a00 */
[----:B0-----:R-:W2:Y:S01]  /*28860*/  LDL.LU.64 R12, [R1+0x4e0] ;  /* 0x0004e000010c7983 */ /* 0x001ea20000300a00 */
[----:B------:R-:W2:Y:S03]  /*28870*/  LDL.LU.64 R14, [R1+0x4e8] ;  /* 0x0004e800010e7983 */ /* 0x000ea60000300a00 */
[----:B--2---:R-:W-:Y:S01]  /*28880*/  STL.64 [R1+0x3500], R14 ;  /* 0x0035000e01007387 */ /* 0x004fe20000100a00 */
[----:B------:R0:W-:Y:S03]  /*28890*/  STL.64 [R1+0x34f8], R12 ;  /* 0x0034f80c01007387 */ /* 0x0001e60000100a00 */
[----:B0-----:R-:W2:Y:S01]  /*288a0*/  LDL.LU.64 R12, [R1+0x370] ;  /* 0x00037000010c7983 */ /* 0x001ea20000300a00 */
[----:B------:R-:W2:Y:S02]  /*288b0*/  LDL.LU.64 R14, [R1+0x378] ;  /* 0x00037800010e7983 */ /* 0x000ea40000300a00 */
[----:B------:R0:W-:Y:S02]  /*288c0*/  STL.64 [R1+0x3a0], R16 ;  /* 0x0003a01001007387 */ /* 0x0001e40000100a00 */
[----:B------:R-:W-:Y:S01]  /*288d0*/  STL.64 [R1+0x3a8], R18 ;  /* 0x0003a81201007387 */ /* 0x000fe20000100a00 */
[----:B0-----:R-:W2:Y:S01]  /*288e0*/  LDL.LU.64 R16, [R1+0x3518] ;  /* 0x0035180001107983 */ /* 0x001ea20000300a00 */
[----:B----4-:R-:W-:Y:S02]  /*288f0*/  STL.64 [R1+0x34b0], R10 ;  /* 0x0034b00a01007387 */ /* 0x010fe40000100a00 */
[----:B------:R0:W-:Y:S02]  /*28900*/  STL.64 [R1+0x34a8], R8 ;  /* 0x0034a80801007387 */ /* 0x0001e40000100a00 */
[----:B0-----:R-:W4:Y:S01]  /*28910*/  LDL.LU.64 R8, [R1+0x630] ;  /* 0x0006300001087983 */ /* 0x001f220000300a00 */
[----:B------:R-:W3:Y:S01]  /*28920*/  LDL.LU.64 R10, [R1+0x638] ;  /* 0x00063800010a7983 */ /* 0x000ee20000300a00 */
[C---:B--2---:R-:W-:Y:S02]  /*28930*/  HMMA.16816.F32.BF16 R20, R24.reuse, R16, R20 ;  /* 0x000000101814723c */ /* 0x044fe40000041814 */
[----:B---3--:R-:W-:Y:S01]  /*28940*/  STL.64 [R1+0x34d0], R10 ;  /* 0x0034d00a01007387 */ /* 0x008fe20000100a00 */
[----:B----4-:R0:W-:Y:S03]  /*28950*/  STL.64 [R1+0x34c8], R8 ;  /* 0x0034c80801007387 */ /* 0x0101e60000100a00 */
[----:B0-----:R-:W2:Y:S01]  /*28960*/  LDL.LU.64 R8, [R1+0x690] ;  /* 0x0006900001087983 */ /* 0x001ea20000300a00 */
[----:B------:R-:W2:Y:S11]  /*28970*/  LDL.LU.64 R10, [R1+0x698] ;  /* 0x00069800010a7983 */ /* 0x000eb60000300a00 */
[----:B------:R-:W-:Y:S05]  /*28980*/  @!UPT UIADD3 URZ, URZ, URZ, URZ ;  /* 0x0000003f3f3ff290 */ /* 0x000fea000fffe03f */
[----:B------:R0:W-:Y:S02]  /*28990*/  STL.64 [R1+0x390], R20 ;  /* 0x0003901401007387 */ /* 0x0001e40000100a00 */
[----:B------:R-:W-:Y:S01]  /*289a0*/  STL.64 [R1+0x398], R22 ;  /* 0x0003981601007387 */ /* 0x000fe20000100a00 */
[----:B0-----:R-:W3:Y:S02]  /*289b0*/  LDL.LU.64 R20, [R1+0x3510] ;  /* 0x0035100001147983 */ /* 0x001ee40000300a00 */
[C---:B---3--:R-:W-:Y:S11]  /*289c0*/  HMMA.16816.F32.BF16 R4, R24.reuse, R20, R4 ;  /* 0x000000141804723c */ /* 0x048ff60000041804 */
[----:B------:R-:W-:Y:S11]  /*289d0*/  @!UPT UIADD3 URZ, URZ, URZ, URZ ;  /* 0x0000003f3f3ff290 */ /* 0x000ff6000fffe03f */
[----:B------:R-:W-:Y:S01]  /*289e0*/  @!UPT UIADD3 URZ, URZ, URZ, URZ ;  /* 0x0000003f3f3ff290 */ /* 0x000fe2000fffe03f */
[----:B------:R0:W-:Y:S01]  /*289f0*/  STL.64 [R1+0x380], R4 ;  /* 0x0003800401007387 */ /* 0x0001e20000100a00 */
[----:B------:R-:W-:Y:S03]  /*28a00*/  STL.64 [R1+0x388], R6 ;  /* 0x0003880601007387 */ /* 0x000fe60000100a00 */
[----:B0-----:R-:W3:Y:S01]  /*28a10*/  LDL.LU.64 R4, [R1+0x3508] ;  /* 0x0035080001047983 */ /* 0x001ee20000300a00 */
[----:B------:R0:W-:Y:S03]  /*28a20*/  STL.64 [R1+0x3490], R20 ;  /* 0x0034901401007387 */ /* 0x0001e60000100a00 */
[----:B0-----:R-:W4:Y:S01]  /*28a30*/  LDL.LU.64 R20, [R1+0x260] ;  /* 0x0002600001147983 */ /* 0x001f220000300a00 */
[----:B------:R-:W4:Y:S01]  /*28a40*/  LDL.LU.64 R22, [R1+0x268] ;  /* 0x0002680001167983 */ /* 0x000f220000300a00 */
[C---:B---3--:R-:W-:Y:S02]  /*28a50*/  HMMA.16816.F32.BF16 R4, R24.reuse, R4, R12 ;  /* 0x000000041804723c */ /* 0x048fe4000004180c */
[----:B------:R-:W3:Y:S01]  /*28a60*/  LDL.LU.64 R14, [R1+0x3500] ;  /* 0x00350000010e7983 */ /* 0x000ee20000300a00 */
[----:B------:R-:W3:Y:S11]  /*28a70*/  LDL.LU.64 R12, [R1+0x34f8] ;  /* 0x0034f800010c7983 */ /* 0x000ef60000300a00 */
[----:B------:R-:W-:Y:S09]  /*28a80*/  @!UPT UIADD3 URZ, URZ, URZ, URZ ;  /* 0x0000003f3f3ff290 */ /* 0x000ff2000fffe03f */
[----:B------:R0:W-:Y:S01]  /*28a90*/  STL.64 [R1+0x370], R4 ;  /* 0x0003700401007387 */ /* 0x0001e20000100a00 */
[----:B------:R1:W-:Y:S03]  /*28aa0*/  STL.64 [R1+0x378], R6 ;  /* 0x0003780601007387 */ /* 0x0003e60000100a00 */
[----:B0-----:R-:W3:Y:S02]  /*28ab0*/  LDL.LU.64 R4, [R1+0x34f0] ;  /* 0x0034f00001047983 */ /* 0x001ee40000300a00 */
[----:B---3--:R-:W-:Y:S02]  /*28ac0*/  HMMA.16816.F32.BF16 R24, R24, R4, R12 ;  /* 0x000000041818723c */ /* 0x008fe4000004180c */
[----:B------:R-:W2:Y:S01]  /*28ad0*/  LDL.LU.64 R12, [R1+0x34e8] ;  /* 0x0034e800010c7983 */ /* 0x000ea20000300a00 */
[----:B-1----:R-:W2:Y:S02]  /*28ae0*/  LDL.LU.64 R6, [R1+0x34e0] ;  /* 0x0034e00001067983 */ /* 0x002ea40000300a00 */
[----:B------:R-:W2:Y:S11]  /*28af0*/  LDL.LU.64 R4, [R1+0x34d8] ;  /* 0x0034d80001047983 */ /* 0x000eb60000300a00 */
[----:B------:R-:W-:Y:S07]  /*28b00*/  @!UPT UIADD3 URZ, URZ, URZ, URZ ;  /* 0x0000003f3f3ff290 */ /* 0x000fee000fffe03f */
[----:B------:R0:W-:Y:S01]  /*28b10*/  STL.64 [R1+0x2b0], R24 ;  /* 0x0002b01801007387 */ /* 0x0001e20000100a00 */
[----:B------:R1:W-:Y:S03]  /*28b20*/  STL.64 [R1+0x2b8], R26 ;  /* 0x0002b81a01007387 */ /* 0x0003e60000100a00 */
[----:B0-----:R-:W3:Y:S01]  /*28b30*/  LDL.LU.64 R24, [R1+0x640] ;  /* 0x0006400001187983 */ /* 0x001ee20000300a00 */
[----:B-1----:R-:W3:Y:S01]  /*28b40*/  LDL.LU.64 R26, [R1+0x648] ;  /* 0x00064800011a7983 */ /* 0x002ee20000300a00 */
[C---:B--2---:R-:W-:Y:S02]  /*28b50*/  HMMA.16816.F32.BF16 R12, R4.reuse, R12, R8 ;  /* 0x0000000c040c723c */ /* 0x044fe40000041808 */
[----:B------:R-:W2:Y:S01]  /*28b60*/  LDL.LU.64 R10, [R1+0x34d0] ;  /* 0x0034d000010a7983 */ /* 0x000ea20000300a00 */
[----:B------:R-:W2:Y:S11]  /*28b70*/  LDL.LU.64 R8, [R1+0x34c8] ;  /* 0x0034c80001087983 */ /* 0x000eb60000300a00 */
[----:B------:R-:W-:Y:S09]  /*28b80*/  @!UPT UIADD3 URZ, URZ, URZ, URZ ;  /* 0x0000003f3f3ff290 */ /* 0x000ff2000fffe03f */
[----:B------:R0:W-:Y:S01]  /*28b90*/  STL.64 [R1+0x2a0], R12 ;  /* 0x0002a00c01007387 */ /* 0x0001e20000100a00 */
[----:B------:R-:W-:Y:S03]  /*28ba0*/  STL.64 [R1+0x2a8], R14 ;  /* 0x0002a80e01007387 */ /* 0x000fe60000100a00 */
[----:B0-----:R-:W3:Y:S02]  /*28bb0*/  LDL.LU.64 R12, [R1+0x34c0] ;  /* 0x0034c000010c7983 */ /* 0x001ee40000300a00 */
[C---:B---3--:R-:W-:Y:S11]  /*28bc0*/  HMMA.16816.F32.BF16 R24, R4.reuse, R12, R24 ;  /* 0x0000000c0418723c */ /* 0x048ff60000041818 */
[----:B------:R-:W-:Y:S11]  /*28bd0*/  @!UPT UIADD3 URZ, URZ, URZ, URZ ;  /* 0x0000003f3f3ff290 */ /* 0x000ff6000fffe03f */
[----:B------:R-:W-:Y:S01]  /*28be0*/  @!UPT UIADD3 URZ, URZ, URZ, URZ ;  /* 0x0000003f3f3ff290 */ /* 0x000fe2000fffe03f */
[----:B------:R0:W-:Y:S01]  /*28bf0*/  STL.64 [R1+0x290], R24 ;  /* 0x0002901801007387 */ /* 0x0001e20000100a00 */
[----:B------:R-:W-:Y:S02]  /*28c00*/  STL.64 [R1+0x298], R26 ;  /* 0x0002981a01007387 */ /* 0x000fe40000100a00 */
[----:B0-----:R-:W-:Y:S02]  /*28c10*/  IMAD.MOV.U32 R25, RZ, RZ, R12 ;  /* 0x000000ffff197224 */ /* 0x001fe400078e000c */
[----:B------:R-:W-:Y:S02]  /*28c20*/  IMAD.MOV.U32 R24, RZ, RZ, R13 ;  /* 0x000000ffff187224 */ /* 0x000fe400078e000d */
[----:B------:R-:W2:Y:S03]  /*28c30*/  LDL.LU.64 R12, [R1+0x34b8] ;  /* 0x0034b800010c7983 */ /* 0x000ea60000300a00 */
[----:B------:R0:W-:Y:S02]  /*28c40*/  STL.64 [R1+0x3488], R24 ;  /* 0x0034881801007387 */ /* 0x0001e40000100a00 */
[----:B0-----:R-:W3:Y:S01]  /*28c50*/  LDL.LU.64 R24, [R1+0x4b0] ;  /* 0x0004b00001187983 */ /* 0x001ee20000300a00 */
[----:B------:R-:W3:Y:S01]  /*28c60*/  LDL.LU.64 R26, [R1+0x4b8] ;  /* 0x0004b800011a7983 */ /* 0x000ee20000300a00 */
[C---:B--2---:R-:W-:Y:S02]  /*28c70*/  HMMA.16816.F32.BF16 R12, R4.reuse, R12, R8 ;  /* 0x0000000c040c723c */ /* 0x044fe40000041808 */
[----:B------:R-:W2:Y:S01]  /*28c80*/  LDL.LU.64 R10, [R1+0x34b0] ;  /* 0x0034b000010a7983 */ /* 0x000ea20000300a00 */
[----:B------:R-:W3:Y:S11]  /*28c90*/  LDL.LU.64 R8, [R1+0x34a8] ;  /* 0x0034a80001087983 */ /* 0x000ef60000300a00 */
[----:B------:R-:W-:Y:S09]  /*28ca0*/  @!UPT UIADD3 URZ, URZ, URZ, URZ ;  /* 0x0000003f3f3ff290 */ /* 0x000ff2000fffe03f */
[----:B------:R-:W-:Y:S01]  /*28cb0*/  STL.64 [R1+0x280], R12 ;  /* 0x0002800c01007387 */ /* 0x000fe20000100a00 */
[----:B------:R0:W-:Y:S03]  /*28cc0*/  STL.64 [R1+0x288], R14 ;  /* 0x0002880e01007387 */ /* 0x0001e60000100a00 */
[----:B0-----:R-:W3:Y:S01]  /*28cd0*/  LDL.LU.64 R14, [R1+0x34a0] ;  /* 0x0034a000010e7983 */ /* 0x001ee20000300a00 */
[----:B------:R-:W3:Y:S01]  /*28ce0*/  LDL.LU.64 R12, [R1+0x3498] ;  /* 0x00349800010c7983 */ /* 0x000ee20000300a00 */
[C---:B----4-:R-:W-:Y:S02]  /*28cf0*/  HMMA.16816.F32.BF16 R16, R4.reuse, R16, R20 ;  /* 0x000000100410723c */ /* 0x050fe40000041814 */
[----:B--2---:R-:W-:Y:S01]  /*28d00*/  STL.64 [R1+0x3468], R10 ;  /* 0x0034680a01007387 */ /* 0x004fe20000100a00 */
[----:B---3--:R0:W-:Y:S05]  /*28d10*/  STL.64 [R1+0x3460], R8 ;  /* 0x0034600801007387 */ /* 0x0081ea0000100a00 */
[C---:B------:R-:W-:Y:S11]  /*28d20*/  HMMA.16816.F32.BF16 R12, R4.reuse, R8, R12 ;  /* 0x00000008040c723c */ /* 0x040ff6000004180c */
[----:B------:R-:W-:Y:S11]  /*28d30*/  @!UPT UIADD3 URZ, URZ, URZ, URZ ;  /* 0x0000003f3f3ff290 */ /* 0x000ff6000fffe03f */
[----:B------:R-:W-:Y:S01]  /*28d40*/  @!UPT UIADD3 URZ, URZ, URZ, URZ ;  /* 0x0000003f3f3ff290 */ /* 0x000fe2000fffe03f */
[----:B------:R-:W-:Y:S01]  /*28d50*/  STL.64 [R1+0x270], R12 ;  /* 0x0002700c01007387 */ /* 0x000fe20000100a00 */
[----:B------:R-:W-:Y:S02]  /*28d60*/  STL.64 [R1+0x278], R14 ;  /* 0x0002780e01007387 */ /* 0x000fe40000100a00 */
[----:B0-----:R-:W2:Y:S02]  /*28d70*/  LDL.LU.64 R8, [R1+0x4d0] ;  /* 0x0004d00001087983 */ /* 0x001ea40000300a00 */
[----:B------:R-:W2:Y:S01]  /*28d80*/  LDL.LU.64 R10, [R1+0x4d8] ;  /* 0x0004d800010a7983 */ /* 0x000ea20000300a00 */
[----:B------:R-:W3:Y:S01]  /*28d90*/  LDL.LU.64 R20, [R1+0x3490] ;  /* 0x0034900001147983 */ /* 0x000ee20000300a00 */
[----:B------:R-:W-:Y:S02]  /*28da0*/  STL.64 [R1+0x260], R16 ;  /* 0x0002601001007387 */ /* 0x000fe40000100a00 */
[----:B------:R-:W-:Y:S02]  /*28db0*/  STL.64 [R1+0x268], R18 ;  /* 0x0002681201007387 */ /* 0x000fe40000100a00 */
[----:B------:R-:W0:Y:S04]  /*28dc0*/  LDSM.16.MT88.4 R16, [R29+0x180] ;  /* 0x000180001d10783b */ /* 0x000e280000004200 */
[----:B------:R-:W-:Y:S04]  /*28dd0*/  LDSM.16.MT88.4 R12, [R29+0x100] ;  /* 0x000100001d0c783b */ /* 0x000fe80000004200 */
[----:B0-----:R-:W-:Y:S01]  /*28de0*/  STL.64 [R1+0x3428], R18 ;  /* 0x0034281201007387 */ /* 0x001fe20000100a00 */
[----:B------:R0:W-:Y:S03]  /*28df0*/  STL.64 [R1+0x3420], R16 ;  /* 0x0034201001007387 */ /* 0x0001e60000100a00 */
[----:B0-----:R-:W2:Y:S01]  /*28e00*/  LDL.LU.64 R16, [R1+0x60] ;  /* 0x0000600001107983 */ /* 0x001ea20000300a00 */
[C---:B---3--:R-:W-:Y:S03]  /*28e10*/  HMMA.16816.F32.BF16 R20, R4.reuse, R20, R24 ;  /* 0x000000140414723c */ /* 0x048fe60000041818 */
[----:B------:R-:W3:Y:S11]  /*28e20*/  LDL.LU.64 R24, [R1+0x3488] ;  /* 0x0034880001187983 */ /* 0x000ef60000300a00 */
[----:B------:R-:W-:Y:S09]  /*28e30*/  @!UPT UIADD3 URZ, URZ, URZ, URZ ;  /* 0x0000003f3f3ff290 */ /* 0x000ff2000fffe03f */
[----:B------:R-:W-:Y:S01]  /*28e40*/  STL.64 [R1+0x250], R20 ;  /* 0x0002501401007387 */ /* 0x000fe20000100a00 */
[----:B------:R-:W-:Y:S02]  /*28e50*/  STL.64 [R1+0x258], R22 ;  /* 0x0002581601007387 */ /* 0x000fe40000100a00 */
[----:B------:R-:W0:Y:S01]  /*28e60*/  LDSM.16.MT88.4 R20, [R28+0x2000] ;  /* 0x002000001c14783b */ /* 0x000e220000004200 */
[----:B--2---:R-:W-:Y:S01]  /*28e70*/  HMMA.16816.F32.BF16 R8, R4, R16, R8 ;  /* 0x000000100408723c */ /* 0x004fe20000041808 */
[----:B0-----:R-:W-:Y:S02]  /*28e80*/  STL.64 [R1+0x3370], R22 ;  /* 0x0033701601007387 */ /* 0x001fe40000100a00 */
[----:B------:R0:W-:Y:S02]  /*28e90*/  STL.64 [R1+0x3368], R20 ;  /* 0x0033681401007387 */ /* 0x0001e40000100a00 */
[----:B0-----:R-:W2:Y:S11]  /*28ea0*/  LDL.LU.64 R20, [R1+0x70] ;  /* 0x0000700001147983 */ /* 0x001eb60000300a00 */
[----:B------:R-:W-:Y:S07]  /*28eb0*/  @!UPT UIADD3 URZ, URZ, URZ, URZ ;  /* 0x0000003f3f3ff290 */ /* 0x000fee000fffe03f */
[----:B------:R0:W-:Y:S02]  /*28ec0*/  STL.64 [R1+0x240], R8 ;  /* 0x0002400801007387 */ /* 0x0001e40000100a00 */
[----:B0-----:R-:W-:Y:S02]  /*28ed0*/  IMAD.MOV.U32 R9, RZ, RZ, R16 ;  /* 0x000000ffff097224 */ /* 0x001fe400078e0010 */
[----:B------:R-:W-:Y:S01]  /*28ee0*/  IMAD.MOV.U32 R8, RZ, RZ, R17 ;  /* 0x000000ffff087224 */ /* 0x000fe200078e0011 */
[----:B------:R-:W-:Y:S01]  /*28ef0*/  STL.64 [R1+0x248], R10 ;  /* 0x0002480a01007387 */ /* 0x000fe20000100a00 */
[----:B---3--:R-:W-:Y:S02]  /*28f00*/  IMAD.MOV.U32 R16, RZ, RZ, R25 ;  /* 0x000000ffff107224 */ /* 0x008fe400078e0019 */
[----:B------:R-:W-:Y:S02]  /*28f10*/  IMAD.MOV.U32 R17, RZ, RZ, R24 ;  /* 0x000000ffff117224 */ /* 0x000fe400078e0018 */
[----:B------:R-:W0:Y:S04]  /*28f20*/  LDSM.16.MT88.4 R24, [R28+0x2080] ;  /* 0x002080001c18783b */ /* 0x000e280000004200 */
[----:B0-----:R0:W-:Y:S01]  /*28f30*/  STL.64 [R1+0x32f8], R26 ;  /* 0x0032f81a01007387 */ /* 0x0011e20000100a00 */
[----:B------:R1:W-:Y:S03]  /*28f40*/  STL.64 [R1+0x32f0], R24 ;  /* 0x0032f01801007387 */ /* 0x0003e60000100a00 */
[----:B0-----:R-:W3:Y:S01]  /*28f50*/  LDL R26, [R1+0x68] ;  /* 0x00006800011a7983 */ /* 0x001ee20000100800 */
[----:B-1----:R-:W-:-:S02]  /*28f60*/  IMAD.MOV.U32 R24, RZ, RZ, R9 ;  /* 0x000000ffff187224 */ /* 0x002fc400078e0009 */
[----:B------:R-:W-:Y:S01]  /*28f70*/  IMAD.MOV.U32 R25, RZ, RZ, R8 ;  /* 0x000000ffff197224 */ /* 0x000fe200078e0008 */
[----:B------:R-:W3:Y:S01]  /*28f80*/  LDL R27, [R1+0x6c] ;  /* 0x00006c00011b7983 */ /* 0x000ee20000100800 */
[----:B------:R-:W4:Y:S03]  /*28f90*/  LDL.LU.64 R8, [R1] ;  /* 0x0000000001087983 */ /* 0x000f260000300a00 */
[----:B----4-:R0:W-:Y:S04]  /*28fa0*/  STL.64 [R1+0x3480], R8 ;  /* 0x0034800801007387 */ /* 0x0101e80000100a00 */
[----:B0-----:R-:W4:Y:S01]  /*28fb0*/  LDL.LU.64 R8, [R1+0x4c0] ;  /* 0x0004c00001087983 */ /* 0x001f220000300a00 */
[----:B------:R-:W4:Y:S02]  /*28fc0*/  LDL.LU.64 R10, [R1+0x4c8] ;  /* 0x0004c800010a7983 */ /* 0x000f240000300a00 */
[----:B---3--:R-:W-:Y:S02]  /*28fd0*/  STL.64 [R1+0x3438], R26 ;  /* 0x0034381a01007387 */ /* 0x008fe40000100a00 */
[----:B------:R0:W-:Y:S02]  /*28fe0*/  STL.64 [R1+0x3430], R24 ;  /* 0x0034301801007387 */ /* 0x0001e40000100a00 */
[----:B--2---:R-:W-:-:S02]  /*28ff0*/  IMAD.MOV.U32 R19, RZ, RZ, R20 ;  /* 0x000000ffff137224 */ /* 0x004fc400078e0014 */
[----:B------:R-:W-:Y:S01]  /*29000*/  IMAD.MOV.U32 R18, RZ, RZ, R21 ;  /* 0x000000ffff127224 */ /* 0x000fe200078e0015 */
[----:B----4-:R-:W-:Y:S11]  /*29010*/  HMMA.16816.F32.BF16 R4, R4, R20, R8 ;  /* 0x000000140404723c */ /* 0x010ff60000041808 */
[----:B------:R-:W-:Y:S11]  /*29020*/  @!UPT UIADD3 URZ, URZ, URZ, URZ ;  /* 0x0000003f3f3ff290 */ /* 0x000ff6000fffe03f */
[----:B------:R-:W-:Y:S01]  /*29030*/  @!UPT UIADD3 URZ, URZ, URZ, URZ ;  /* 0x0000003f3f3ff290 */ /* 0x000fe2000fffe03f */
[----:B------:R-:W-:Y:S01]  /*29040*/  STL.64 [R1+0x190], R4 ;  /* 0x0001900401007387 */ /* 0x000fe20000100a00 */
[----:B------:R-:W-:Y:S02]  /*29050*/  STL.64 [R1+0x198], R6 ;  /* 0x0001980601007387 */ /* 0x000fe40000100a00 */
[----:B------:R-:W2:Y:S02]  /*29060*/  LDL.LU.64 R20, [R1+0x650] ;  /* 0x0006500001147983 */ /* 0x000ea40000300a00 */
[----:B------:R-:W2:Y:S01]  /*29070*/  LDL.LU.64 R22, [R1+0x658] ;  /* 0x0006580001167983 */ /* 0x000ea20000300a00 */
[----:B0-----:R-:W3:Y:S04]  /*29080*/  LDL.LU.64 R24, [R1+0x50] ;  /* 0x0000500001187983 */ /* 0x001ee80000300a00 */
[----:B------:R-:W0:Y:S04]  /*29090*/  LDSM.16.MT88.4 R4, [R28+0x2100] ;  /* 0x002100001c04783b */ /* 0x000e280000004200 */
[----:B---3--:R1:W-:Y:S04]  /*290a0*/  STL.64 [R1+0x3440], R24 ;  /* 0x0034401801007387 */ /* 0x0083e80000100a00 */
[----:B-1----:R-:W2:Y:S01]  /*290b0*/  LDL.LU.64 R24, [R1+0x20] ;  /* 0x0000200001187983 */ /* 0x002ea20000300a00 */
[----:B------:R-:W3:Y:S02]  /*290c0*/  LDL.LU.64 R8, [R1+0x610] ;  /* 0x0006100001087983 */ /* 0x000ee40000300a00 */
[----:B------:R-:W3:Y:S02]  /*290d0*/  LDL.LU.64 R10, [R1+0x618] ;  /* 0x00061800010a7983 */ /* 0x000ee40000300a00 */
[----:B0-----:R0:W-:Y:S01]  /*290e0*/  STL.64 [R1+0x3280], R6 ;  /* 0x0032800601007387 */ /* 0x0011e20000100a00 */
[----:B------:R1:W-:Y:S01]  /*290f0*/  STL.64 [R1+0x3278], R4 ;  /* 0x0032780401007387 */ /* 0x0003e20000100a00 */
[----:B0-----:R-:W-:-:S02]  /*29100*/  IMAD.MOV.U32 R6, RZ, RZ, R2 ;  /* 0x000000ffff067224 */ /* 0x001fc400078e0002 */
[----:B------:R-:W-:Y:S02]  /*29110*/  IMAD.MOV.U32 R7, RZ, RZ, R0 ;  /* 0x000000ffff077224 */ /* 0x000fe400078e0000 */
[----:B-1----:R-:W-:Y:S02]  /*29120*/  IMAD.MOV.U32 R4, RZ, RZ, R19 ;  /* 0x000000ffff047224 */ /* 0x002fe400078e0013 */
[----:B------:R-:W-:Y:S01]  /*29130*/  IMAD.MOV.U32 R5, RZ, RZ, R18 ;  /* 0x000000ffff057224 */ /* 0x000fe200078e0012 */
[----:B------:R-:W-:Y:S04]  /*29140*/  STL.64 [R1+0x3450], R6 ;  /* 0x0034500601007387 */ /* 0x000fe80000100a00 */
[----:B------:R0:W-:Y:S02]  /*29150*/  STL.64 [R1+0x3448], R4 ;  /* 0x0034480401007387 */ /* 0x0001e40000100a00 */
[----:B0-----:R-:W4:Y:S04]  /*29160*/  LDL.LU.64 R4, [R1+0x30] ;  /* 0x0000300001047983 */ /* 0x001f280000300a00 */
[----:B----4-:R0:W-:Y:S04]  /*29170*/  STL.64 [R1+0x3458], R4 ;  /* 0x0034580401007387 */ /* 0x0101e80000100a00 */
[----:B0-----:R-:W4:Y:S01]  /*29180*/  LDL.LU.64 R4, [R1+0x5f0] ;  /* 0x0005f00001047983 */ /* 0x001f220000300a00 */
[----:B------:R-:W4:Y:S01]  /*29190*/  LDL.LU.64 R6, [R1+0x5f8] ;  /* 0x0005f80001067983 */ /* 0x000f220000300a00 */
[C---:B--2---:R-:W-:Y:S08]  /*291a0*/  HMMA.16816.F32.BF16 R20, R12.reuse, R24, R20 ;  /* 0x000000180c14723c */ /* 0x044ff00000041814 */
[----:B---3--:R-:W-:Y:S01]  /*291b0*/  HMMA.16816.F32.BF16 R16, R12, R16, R8 ;  /* 0x000000100c10723c */ /* 0x008fe20000041808 */
[----:B----4-:R-:W-:Y:S01]  /*291c0*/  STL.64 [R1+0x3478], R6 ;  /* 0x0034780601007387 */ /* 0x010fe20000100a00 */
[----:B------:R0:W-:Y:S03]  /*291d0*/  STL.64 [R1+0x3470], R4 ;  /* 0x0034700401007387 */ /* 0x0001e60000100a00 */
[----:B0-----:R-:W2:Y:S01]  /*291e0*/  LDL.LU.64 R4, [R1+0x600] ;  /* 0x0006000001047983 */ /* 0x001ea20000300a00 */
[----:B------:R-:W2:Y:S09]  /*291f0*/  LDL.LU.64 R6, [R1+0x608] ;  /* 0x0006080001067983 */ /* 0x000eb20000300a00 */
[----:B------:R0:W-:Y:S02]  /*29200*/  STL.64 [R1+0x170], R20 ;  /* 0x0001701401007387 */ /* 0x0001e40000100a00 */
[----:B------:R-:W-:Y:S02]  /*29210*/  STL.64 [R1+0x178], R22 ;  /* 0x0001781601007387 */ /* 0x000fe40000100a00 */
[----:B0-----:R-:W-:-:S02]  /*29220*/  IMAD.MOV.U32 R21, RZ, RZ, R24 ;  /* 0x000000ffff157224 */ /* 0x001fc400078e0018 */
[----:B------:R-:W-:Y:S02]  /*29230*/  IMAD.MOV.U32 R20, RZ, RZ, R25 ;  /* 0x000000ffff147224 */ /* 0x000fe400078e0019 */
[----:B------:R-:W3:Y:S01]  /*29240*/  LDL.LU.64 R24, [R1+0x4a0] ;  /* 0x0004a00001187983 */ /* 0x000ee20000300a00 */
[----:B------:R-:W3:Y:S02]  /*29250*/  LDL.LU.64 R26, [R1+0x4a8] ;  /* 0x0004a800011a7983 */ /* 0x000ee40000300a00 */
[----:B------:R-:W2:Y:S02]  /*29260*/  LDL.LU.64 R8, [R1+0x3480] ;  /* 0x0034800001087983 */ /* 0x000ea40000300a00 */
[----:B------:R-:W-:Y:S02]  /*29270*/  IMAD.MOV.U32 R0, RZ, RZ, R19 ;  /* 0x000000ffff007224 */ /* 0x000fe400078e0013 */
[----:B------:R-:W-:Y:S01]  /*29280*/  IMAD.MOV.U32 R2, RZ, RZ, R18 ;  /* 0x000000ffff027224 */ /* 0x000fe200078e0012 */
[----:B------:R0:W-:Y:S04]  /*29290*/  STL.64 [R1+0x160], R16 ;  /* 0x0001601001007387 */ /* 0x0001e80000100a00 */
[----:B0-----:R-:W4:Y:S01]  /*292a0*/  LDL.LU.64 R16, [R1+0x480] ;  /* 0x0004800001107983 */ /* 0x001f220000300a00 */
[----:B------:R-:W4:Y:S02]  /*292b0*/  LDL.LU.64 R18, [R1+0x488] ;  /* 0x0004880001127983 */ /* 0x000f240000300a00 */
[----:B------:R-:W-:Y:S02]  /*292c0*/  STL [R1+0x30cc], R0 ;  /* 0x0030cc0001007387 */ /* 0x000fe40000100800 */
[----:B------:R-:W-:Y:S01]  /*292d0*/  STL [R1+0x30c8], R2 ;  /* 0x0030c80201007387 */ /* 0x000fe20000100800 */
        /* <DEDUP_REMOVED lines=9> */
[----:B------:R-:W2:Y:S02]  /*29370*/  LDL.LU.64 R8, [R1+0x3460] ;  /* 0x0034600001087983 */ /* 0x000ea40000300a00 */
[C---:B--2---:R-:W-:Y:S11]  /*29380*/  HMMA.16816.F32.BF16 R4, R12.reuse, R8, R4 ;  /* 0x000000080c04723c */ /* 0x044ff60000041804 */
[----:B------:R-:W-:Y:S11]  /*29390*/  @!UPT UIADD3 URZ, URZ, URZ, URZ ;  /* 0x0000003f3f3ff290 */ /* 0x000ff6000fffe03f */
[----:B------:R-:W-:Y:S01]  /*293a0*/  @!UPT UIADD3 URZ, URZ, URZ, URZ ;  /* 0x0000003f3f3ff290 */ /* 0x000fe2000fffe03f */
[----:B------:R0:W-:Y:S01]  /*293b0*/  STL.64 [R1+0x140], R4 ;  /* 0x0001400401007387 */ /* 0x0001e20000100a00 */
[----:B------:R-:W-:Y:S03]  /*293c0*/  STL.64 [R1+0x148], R6 ;  /* 0x0001480601007387 */ /* 0x000fe60000100a00 */
[----:B0-----:R-:W3:Y:S01]  /*293d0*/  LDL.LU.64 R4, [R1+0x3458] ;  /* 0x0034580001047983 */ /* 0x001ee20000300a00 */
[----:B------:R-:W-:Y:S02]  /*293e0*/  STL.64 [R1+0x33d0], R10 ;  /* 0x0033d00a01007387 */ /* 0x000fe40000100a00 */
[----:B------:R0:W-:Y:S02]  /*293f0*/  STL.64 [R1+0x33c8], R8 ;  /* 0x0033c80801007387 */ /* 0x0001e40000100a00 */
[----:B0-----:R-:W2:Y:S01]  /*29400*/  LDL.LU.64 R8, [R1+0x490] ;  /* 0x0004900001087983 */ /* 0x001ea20000300a00 */
[----:B------:R-:W2:Y:S02]  /*29410*/  LDL.LU.64 R10, [R1+0x498] ;  /* 0x00049800010a7983 */ /* 0x000ea40000300a00 */
[----:B------:R-:W2:Y:S01]  /*29420*/  LDL.LU.64 R6, [R1+0x3450] ;  /* 0x0034500001067983 */ /* 0x000ea20000300a00 */
[----:B---3--:R-:W-:Y:S01]  /*29430*/  HMMA.16816.F32.BF16 R24, R12, R4, R24 ;  /* 0x000000040c18723c */ /* 0x008fe20000041818 */
[----:B------:R-:W-:-:S02]  /*29440*/  IMAD.MOV.U32 R23, RZ, RZ, R4 ;  /* 0x000000ffff177224 */ /* 0x000fc400078e0004 */
[----:B------:R-:W-:Y:S02]  /*29450*/  IMAD.MOV.U32 R22, RZ, RZ, R5 ;  /* 0x000000ffff167224 */ /* 0x000fe400078e0005 */
[----:B------:R-:W3:Y:S11]  /*29460*/  LDL.LU.64 R4, [R1+0x3448] ;  /* 0x0034480001047983 */ /* 0x000ef60000300a00 */
[----:B------:R-:W-:Y:S07]  /*29470*/  @!UPT UIADD3 URZ, URZ, URZ, URZ ;  /* 0x0000003f3f3ff290 */ /* 0x000fee000fffe03f */
[----:B------:R0:W-:Y:S04]  /*29480*/  STL.64 [R1+0x130], R24 ;  /* 0x0001301801007387 */ /* 0x0001e80000100a00 */
[----:B0-----:R-:W2:Y:S01]  /*29490*/  LDL.LU.64 R24, [R1+0x3440] ;  /* 0x0034400001187983 */ /* 0x001ea20000300a00 */
[----:B------:R-:W-:Y:S02]  /*294a0*/  IMAD.MOV.U32 R2, RZ, RZ, R27 ;  /* 0x000000ffff027224 */ /* 0x000fe400078e001b */
[----:B------:R-:W-:-:S03]  /*294b0*/  IMAD.MOV.U32 R0, RZ, RZ, R26 ;  /* 0x000000ffff007224 */ /* 0x000fc600078e001a */
[----:B------:R-:W-:Y:S02]  /*294c0*/  STL [R1+0x311c], R2 ;  /* 0x00311c0201007387 */ /* 0x000fe40000100800 */
[----:B------:R-:W-:Y:S01]  /*294d0*/  STL [R1+0x3118], R0 ;  /* 0x0031180001007387 */ /* 0x000fe20000100800 */
[C---:B--2---:R-:W-:Y:S11]  /*294e0*/  HMMA.16816.F32.BF16 R8, R12.reuse, R24, R8 ;  /* 0x000000180c08723c */ /* 0x044ff60000041808 */
[----:B------:R-:W-:Y:S11]  /*294f0*/  @!UPT UIADD3 URZ, URZ, URZ, URZ ;  /* 0x0000003f3f3ff290 */ /* 0x000ff6000fffe03f */
[----:B------:R-:W-:Y:S01]  /*29500*/  @!UPT UIADD3 URZ, URZ, URZ, URZ ;  /* 0x0000003f3f3ff290 */ /* 0x000fe2000fffe03f */
[----:B------:R0:W-:Y:S01]  /*29510*/  STL.64 [R1+0x120], R8 ;  /* 0x0001200801007387 */ /* 0x0001e20000100a00 */
[----:B------:R-:W-:Y:S02]  /*29520*/  STL.64 [R1+0x128], R10 ;  /* 0x0001280a01007387 */ /* 0x000fe40000100a00 */
[----:B------:R-:W2:Y:S02]  /*29530*/  LDL.LU.64 R26, [R1+0x3438] ;  /* 0x00343800011a7983 */ /* 0x000ea40000300a00 */
[----:B0-----:R-:W-:Y:S02]  /*29540*/  IMAD.MOV.U32 R9, RZ, RZ, R24 ;  /* 0x000000ffff097224 */ /* 0x001fe400078e0018 */
[----:B------:R-:W-:Y:S02]  /*29550*/  IMAD.MOV.U32 R8, RZ, RZ, R25 ;  /* 0x000000ffff087224 */ /* 0x000fe400078e0019 */
[----:B------:R-:W4:Y:S02]  /*29560*/  LDL.LU.64 R24, [R1+0x3430] ;  /* 0x0034300001187983 */ /* 0x000f240000300a00 */
[----:B----4-:R-:W-:Y:S11]  /*29570*/  HMMA.16816.F32.BF16 R16, R12, R24, R16 ;  /* 0x000000180c10723c */ /* 0x010ff60000041810 */
[----:B------:R-:W-:Y:S11]  /*29580*/  @!UPT UIADD3 URZ, URZ, URZ, URZ ;  /* 0x0000003f3f3ff290 */ /* 0x000ff6000fffe03f */
[----:B------:R-:W-:Y:S01]  /*29590*/  @!UPT UIADD3 URZ, URZ, URZ, URZ ;  /* 0x0000003f3f3ff290 */ /* 0x000fe2000fffe03f */
[----:B------:R0:W-:Y:S01]  /*295a0*/  STL.64 [R1+0x110], R16 ;  /* 0x0001101001007387 */ /* 0x0001e20000100a00 */
[----:B------:R-:W-:Y:S02]  /*295b0*/  IMAD.MOV.U32 R2, RZ, RZ, R18 ;  /* 0x000000ffff027224 */ /* 0x000fe400078e0012 */
[----:B------:R-:W-:Y:S02]  /*295c0*/  IMAD.MOV.U32 R0, RZ, RZ, R19 ;  /* 0x000000ffff007224 */ /* 0x000fe400078e0013 */
[----:B------:R-:W4:Y:S04]  /*295d0*/  LDL.LU.64 R18, [R1+0x3428] ;  /* 0x0034280001127983 */ /* 0x000f280000300a00 */
[----:B0-----:R-:W4:Y:S01]  /*295e0*/  LDL.LU.64 R16, [R1+0x3420] ;  /* 0x0034200001107983 */ /* 0x001f220000300a00 */
[----:B--2---:R-:W-:Y:S02]  /*295f0*/  STL.64 [R1+0x3390], R26 ;  /* 0x0033901a01007387 */ /* 0x004fe40000100a00 */
[----:B------:R0:W-:Y:S02]  /*29600*/  STL.64 [R1+0x3388], R24 ;  /* 0x0033881801007387 */ /* 0x0001e40000100a00 */
[----:B0-----:R-:W-:-:S02]  /*29610*/  IMAD.MOV.U32 R24, RZ, RZ, R9 ;  /* 0x000000ffff187224 */ /* 0x001fc400078e0009 */
[----:B------:R-:W-:Y:S02]  /*29620*/  IMAD.MOV.U32 R25, RZ, RZ, R8 ;  /* 0x000000ffff197224 */ /* 0x000fe400078e0008 */
[----:B------:R-:W-:Y:S02]  /*29630*/  IMAD.MOV.U32 R8, RZ, RZ, R29 ;  /* 0x000000ffff087224 */ /* 0x000fe400078e001d */
[----:B------:R-:W-:Y:S01]  /*29640*/  IMAD.MOV.U32 R9, RZ, RZ, R28 ;  /* 0x000000ffff097224 */ /* 0x000fe200078e001c */
[----:B------:R-:W2:Y:S01]  /*29650*/  LDL.LU R29, [R1+0x341c] ;  /* 0x00341c00011d7983 */ /* 0x000ea20000300800 */
[----:B------:R-:W2:Y:S03]  /*29660*/  LDL.LU R28, [R1+0x3418] ;  /* 0x00341800011c7983 */ /* 0x000ea60000300800 */
[----:B------:R0:W-:Y:S04]  /*29670*/  STL.64 [R1+0x33e8], R8 ;  /* 0x0033e80801007387 */ /* 0x0001e80000100a00 */
[----:B0-----:R-:W2:Y:S01]  /*29680*/  LDL.LU.64 R8, [R1+0x470] ;  /* 0x0004700001087983 */ /* 0x001ea20000300a00 */
[----:B------:R-:W2:Y:S02]  /*29690*/  LDL.LU.64 R10, [R1+0x478] ;  /* 0x00047800010a7983 */ /* 0x000ea40000300a00 */
[----:B------:R0:W-:Y:S02]  /*296a0*/  STL.64 [R1+0x33a8], R24 ;  /* 0x0033a81801007387 */ /* 0x0001e40000100a00 */
[----:B0-----:R-:W-:-:S02]  /*296b0*/  IMAD.MOV.U32 R24, RZ, RZ, R23 ;  /* 0x000000ffff187224 */ /* 0x001fc400078e0017 */
[----:B------:R-:W-:-:S05]  /*296c0*/  IMAD.MOV.U32 R25, RZ, RZ, R22 ;  /* 0x000000ffff197224 */ /* 0x000fca00078e0016 */
[----:B------:R-:W-:Y:S01]  /*296d0*/  STL.64 [R1+0x33c0], R24 ;  /* 0x0033c01801007387 */ /* 0x000fe20000100a00 */
[----:B------:R-:W-:Y:S02]  /*296e0*/  STL [R1+0x32ec], R0 ;  /* 0x0032ec0001007387 */ /* 0x000fe40000100800 */
[----:B------:R-:W-:Y:S02]  /*296f0*/  STL [R1+0x32e8], R2 ;  /* 0x0032e80201007387 */ /* 0x000fe40000100800 */
[----:B------:R-:W-:Y:S01]  /*29700*/  STL.64 [R1+0x33a0], R6 ;  /* 0x0033a00601007387 */ /* 0x000fe20000100a00 */
[----:B---3--:R-:W-:Y:S01]  /*29710*/  STL.64 [R1+0x3398], R4 ;  /* 0x0033980401007387 */ /* 0x008fe20000100a00 */
[----:B--2---:R-:W-:Y:S07]  /*29720*/  HMMA.16816.F32.BF16 R8, R12, R4, R8 ;  /* 0x000000040c08723c */ /* 0x004fee0000041808 */
[----:B------:R-:W-:-:S02]  /*29730*/  IMAD.MOV.U32 R14, RZ, RZ, R29 ;  /* 0x000000ffff0e7224 */ /* 0x000fc400078e001d */
[----:B------:R-:W-:Y:S11]  /*29740*/  IMAD.MOV.U32 R15, RZ, RZ, R3 ;  /* 0x000000ffff0f7224 */ /* 0x000ff600078e0003 */
[----:B------:R-:W-:Y:S03]  /*29750*/  @!UPT UIADD3 URZ, URZ, URZ, URZ ;  /* 0x0000003f3f3ff290 */ /* 0x000fe6000fffe03f */
[----:B------:R0:W-:Y:S01]  /*29760*/  STL.64 [R1+0xb0], R8 ;  /* 0x0000b00801007387 */ /* 0x0001e20000100a00 */
[----:B------:R1:W-:Y:S02]  /*29770*/  STL.64 [R1+0xb8], R10 ;  /* 0x0000b80a01007387 */ /* 0x0003e40000100a00 */
[----:B------:R-:W2:Y:S02]  /*29780*/  LDL.LU R12, [R1+0x2f0] ;  /* 0x0002f000010c7983 */ /* 0x000ea40000300800 */
[----:B------:R-:W2:Y:S01]  /*29790*/  LDL.LU R13, [R1+0x2f4] ;  /* 0x0002f400010d7983 */ /* 0x000ea20000300800 */
[----:B------:R-:W3:Y:S01]  /*297a0*/  LDL.LU R29, [R1+0x3414] ;  /* 0x00341400011d7983 */ /* 0x000ee20000300800 */
[----:B------:R-:W2:Y:S03]  /*297b0*/  LDL.LU R3, [R1+0x3410] ;  /* 0x0034100001037983 */ /* 0x000ea60000300800 */
[----:B0-----:R-:W2:Y:S01]  /*297c0*/  LDL.LU.64 R8, [R1+0x550] ;  /* 0x0005500001087983 */ /* 0x001ea20000300a00 */
[----:B-1----:R-:W2:Y:S03]  /*297d0*/  LDL.LU.64 R10, [R1+0x558] ;  /* 0x00055800010a7983 */ /* 0x002ea60000300a00 */
[----:B--2---:R-:W-:Y:S01]  /*297e0*/  STL.64 [R1+0x33f8], R10 ;  /* 0x0033f80a01007387 */ /* 0x004fe20000100a00 */
[----:B------:R-:W-:Y:S02]  /*297f0*/  STL.64 [R1+0x33f0], R8 ;  /* 0x0033f00801007387 */ /* 0x000fe40000100a00 */
[----:B------:R-:W2:Y:S02]  /*29800*/  LDL.LU.64 R24, [R1+0x500] ;  /* 0x0005000001187983 */ /* 0x000ea40000300a00 */
[----:B------:R-:W2:Y:S02]  /*29810*/  LDL.LU.64 R26, [R1+0x508] ;  /* 0x00050800011a7983 */ /* 0x000ea40000300a00 */
[----:B--2---:R-:W-:Y:S01]  /*29820*/  STL.64 [R1+0x33e0], R26 ;  /* 0x0033e01a01007387 */ /* 0x004fe20000100a00 */
[----:B------:R0:W-:Y:S03]  /*29830*/  STL.64 [R1+0x33d8], R24 ;  /* 0x0033d81801007387 */ /* 0x0001e60000100a00 */
[----:B0-----:R-:W2:Y:S01]  /*29840*/  LDL.LU.64 R24, [R1+0x520] ;  /* 0x0005200001187983 */ /* 0x001ea20000300a00 */
[----:B------:R-:W2:Y:S02]  /*29850*/  LDL.LU.64 R26, [R1+0x528] ;  /* 0x00052800011a7983 */ /* 0x000ea40000300a00 */
[----:B------:R-:W-:-:S02]  /*29860*/  IMAD.MOV.U32 R8, RZ, RZ, R21 ;  /* 0x000000ffff087224 */ /* 0x000fc400078e0015 */
[----:B------:R-:W-:Y:S01]  /*29870*/  IMAD.MOV.U32 R9, RZ, RZ, R20 ;  /* 0x000000ffff097224 */ /* 0x000fe200078e0014 */
[----:B--2---:R-:W-:Y:S01]  /*29880*/  STL.64 [R1+0x3408], R26 ;  /* 0x0034081a01007387 */ /* 0x004fe20000100a00 */
[----:B------:R0:W-:Y:S03]  /*29890*/  STL.64 [R1+0x3400], R24 ;  /* 0x0034001801007387 */ /* 0x0001e60000100a00 */
[----:B0-----:R-:W4:Y:S01]  /*298a0*/  LDL.LU.64 R24, [R1+0x580] ;  /* 0x0005800001187983 */ /* 0x001f220000300a00 */
[----:B------:R-:W4:Y:S02]  /*298b0*/  LDL.LU.64 R26, [R1+0x588] ;  /* 0x00058800011a7983 */ /* 0x000f240000300a00 */
[----:B------:R-:W2:Y:S02]  /*298c0*/  LDL.LU.64 R4, [R1+0x330] ;  /* 0x0003300001047983 */ /* 0x000ea40000300a00 */
[----:B------:R-:W2:Y:S01]  /*298d0*/  LDL.LU.64 R6, [R1+0x338] ;  /* 0x0003380001067983 */ /* 0x000ea20000300a00 */
[C---:B----4-:R-:W-:Y:S01]  /*298e0*/  HMMA.16816.F32.BF16 R8, R16.reuse, R8, R24 ;  /* 0x000000081008723c */ /* 0x050fe20000041818 */
[----:B--2---:R-:W-:Y:S01]  /*298f0*/  STL.64 [R1+0x33b8], R6 ;  /* 0x0033b80601007387 */ /* 0x004fe20000100a00 */
[----:B------:R0:W-:Y:S03]  /*29900*/  STL.64 [R1+0x33b0], R4 ;  /* 0x0033b00401007387 */ /* 0x0001e60000100a00 */
[----:B0-----:R-:W2:Y:S01]  /*29910*/  LDL.LU.64 R4, [R1+0x220] ;  /* 0x0002200001047983 */ /* 0x001ea20000300a00 */
[----:B------:R-:W2:Y:S02]  /*29920*/  LDL.LU.64 R6, [R1+0x228] ;  /* 0x0002280001067983 */ /* 0x000ea40000300a00 */
[----:B------:R-:W4:Y:S02]  /*29930*/  LDL.LU.64 R20, [R1+0x450] ;  /* 0x0004500001147983 */ /* 0x000f240000300a00 */
[----:B------:R-:W4:Y:S01]  /*29940*/  LDL.LU.64 R22, [R1+0x458] ;  /* 0x0004580001167983 */ /* 0x000f220000300a00 */
[----:B------:R-:W-:Y:S01]  /*29950*/  STL.64 [R1+0x3338], R14 ;  /* 0x0033380e01007387 */ /* 0x000fe20000100a00 */
[----:B------:R0:W-:Y:S03]  /*29960*/  STL.64 [R1+0x3330], R12 ;  /* 0x0033300c01007387 */ /* 0x0001e60000100a00 */
[----:B0-----:R-:W2:Y:S01]  /*29970*/  LDL.LU.64 R12, [R1+0x10] ;  /* 0x00001000010c7983 */ /* 0x001ea20000300a00 */
[----:B------:R-:W2:Y:S02]  /*29980*/  LDL.64 R14, [R1+0x18] ;  /* 0x00001800010e7983 */ /* 0x000ea40000100a00 */
[----:B------:R-:W2:Y:S02]  /*29990*/  LDL.LU.64 R26, [R1+0x3408] ;  /* 0x00340800011a7983 */ /* 0x000ea40000300a00 */
[----:B------:R-:W2:Y:S03]  /*299a0*/  LDL.LU.64 R24, [R1+0x3400] ;  /* 0x0034000001187983 */ /* 0x000ea60000300a00 */
[----:B------:R-:W-:Y:S01]  /*299b0*/  STL.64 [R1+0xa0], R8 ;  /* 0x0000a00801007387 */ /* 0x000fe20000100a00 */
[----:B------:R0:W-:Y:S03]  /*299c0*/  STL.64 [R1+0xa8], R10 ;  /* 0x0000a80a01007387 */ /* 0x0001e60000100a00 */
[----:B0-----:R-:W2:Y:S01]  /*299d0*/  LDL.LU.64 R10, [R1+0x33f8] ;  /* 0x0033f800010a7983 */ /* 0x001ea20000300a00 */
[----:B------:R-:W2:Y:S02]  /*299e0*/  LDL.LU.64 R8, [R1+0x33f0] ;  /* 0x0033f00001087983 */ /* 0x000ea40000300a00 */
[C---:B--2---:R-:W-:Y:S11]  /*299f0*/  HMMA.16816.F32.BF16 R8, R16.reuse, R12, R8 ;  /* 0x0000000c1008723c */ /* 0x044ff60000041808 */
[----:B------:R-:W-:Y:S11]  /*29a00*/  @!UPT UIADD3 URZ, URZ, URZ, URZ ;  /* 0x0000003f3f3ff290 */ /* 0x000ff6000fffe03f */
[----:B------:R-:W-:Y:S01]  /*29a10*/  @!UPT UIADD3 URZ, URZ, URZ, URZ ;  /* 0x0000003f3f3ff290 */ /* 0x000fe2000fffe03f */
[----:B------:R0:W-:Y:S01]  /*29a20*/  STL.64 [R1+0x90], R8 ;  /* 0x0000900801007387 */ /* 0x0001e20000100a00 */
[----:B------:R-:W-:Y:S03]  /*29a30*/  STL.64 [R1+0x98], R10 ;  /* 0x0000980a01007387 */ /* 0x000fe60000100a00 */
[----:B0-----:R-:W2:Y:S01]  /*29a40*/  LDL.LU.64 R8, [R1+0x33e8] ;  /* 0x0033e80001087983 */ /* 0x001ea20000300a00 */
[----:B------:R0:W-:Y:S03]  /*29a50*/  STL.64 [R1+0x3348], R14 ;  /* 0x0033480e01007387 */ /* 0x0001e60000100a00 */
[----:B0-----:R-:W3:Y:S04]  /*29a60*/  LDL R14, [R1+0x28] ;  /* 0x00002800010e7983 */ /* 0x001ee80000100800 */
[----:B------:R-:W3:Y:S01]  /*29a70*/  LDL R15, [R1+0x2c] ;  /* 0x00002c00010f7983 */ /* 0x000ee20000100800 */
[C---:B--2---:R-:W-:Y:S03]  /*29a80*/  HMMA.16816.F32.BF16 R8, R16.reuse, R8, R24 ;  /* 0x000000081008723c */ /* 0x044fe60000041818 */
[----:B------:R-:W2:Y:S01]  /*29a90*/  LDL.LU.64 R26, [R1+0x33e0] ;  /* 0x0033e000011a7983 */ /* 0x000ea20000300a00 */
[----:B------:R-:W2:Y:S11]  /*29aa0*/  LDL.LU.64 R24, [R1+0x33d8] ;  /* 0x0033d80001187983 */ /* 0x000eb60000300a00 */
[----:B------:R-:W-:Y:S08]  /*29ab0*/  @!UPT UIADD3 URZ, URZ, URZ, URZ ;  /* 0x0000003f3f3ff290 */ /* 0x000ff0000fffe03f */
        /* <DEDUP_REMOVED lines=8> */
[----:B------:R1:W-:Y:S03]  /*29b40*/  STL.64 [R1+0x48], R26 ;  /* 0x0000481a01007387 */ /* 0x0003e60000100a00 */
[----:B0-----:R-:W1:Y:S01]  /*29b50*/  LDL.LU.64 R24, [R1+0x33c0] ;  /* 0x0033c00001187983 */ /* 0x001e620000300a00 */
[----:B------:R-:W2:Y:S01]  /*29b60*/  LDL R9, [R1+0x5d4] ;  /* 0x0005d40001097983 */ /* 0x000ea20000100800 */
[----:B-1----:R-:W-:Y:S02]  /*29b70*/  HMMA.16816.F32.BF16 R24, R16, R24, R4 ;  /* 0x000000181018723c */ /* 0x002fe40000041804 */
[----:B------:R-:W2:Y:S01]  /*29b80*/  LDL.LU.64 R6, [R1+0x33b8] ;  /* 0x0033b80001067983 */ /* 0x000ea20000300a00 */
[----:B------:R-:W2:Y:S11]  /*29b90*/  LDL.LU.64 R4, [R1+0x33b0] ;  /* 0x0033b00001047983 */ /* 0x000eb60000300a00 */
[----:B------:R-:W-:Y:S09]  /*29ba0*/  @!UPT UIADD3 URZ, URZ, URZ, URZ ;  /* 0x0000003f3f3ff290 */ /* 0x000ff2000fffe03f */
[----:B------:R0:W-:Y:S01]  /*29bb0*/  STL.64 [R1+0x220], R24 ;  /* 0x0002201801007387 */ /* 0x0001e20000100a00 */
[----:B------:R2:W-:Y:S03]  /*29bc0*/  STL [R1+0x228], R26 ;  /* 0x0002281a01007387 */ /* 0x0005e60000100800 */
[----:B0-----:R-:W2:Y:S01]  /*29bd0*/  LDL.LU.64 R24, [R1+0x33a8] ;  /* 0x0033a80001187983 */ /* 0x001ea20000300a00 */
[----:B------:R-:W-:-:S05]  /*29be0*/  IMAD.MOV.U32 R8, RZ, RZ, R27 ;  /* 0x000000ffff087224 */ /* 0x000fca00078e001b */
[----:B------:R-:W-:Y:S01]  /*29bf0*/  STL [R1+0x3010], R8 ;  /* 0x0030100801007387 */ /* 0x000fe20000100800 */
[C---:B--2---:R-:W-:Y:S03]  /*29c00*/  HMMA.16816.F32.BF16 R24, R16.reuse, R24, R4 ;  /* 0x000000181018723c */ /* 0x044fe60000041804 */
[----:B------:R-:W2:Y:S01]  /*29c10*/  LDL.LU.64 R6, [R1+0x33a0] ;  /* 0x0033a00001067983 */ /* 0x000ea20000300a00 */
[----:B------:R-:W2:Y:S11]  /*29c20*/  LDL.LU.64 R4, [R1+0x3398] ;  /* 0x0033980001047983 */ /* 0x000eb60000300a00 */
[----:B------:R-:W-:Y:S08]  /*29c30*/  @!UPT UIADD3 URZ, URZ, URZ, URZ ;  /* 0x0000003f3f3ff290 */ /* 0x000ff0000fffe03f */
[----:B------:R-:W-:Y:S01]  /*29c40*/  STL.64 [R1+0x330], R24 ;  /* 0x0003301801007387 */ /* 0x000fe20000100a00 */
[----:B------:R0:W-:Y:S03]  /*29c50*/  STL.64 [R1+0x338], R26 ;  /* 0x0003381a01007387 */ /* 0x0001e60000100a00 */
[----:B0-----:R-:W2:Y:S01]  /*29c60*/  LDL.LU.64 R26, [R1+0x3390] ;  /* 0x00339000011a7983 */ /* 0x001ea20000300a00 */
[----:B------:R-:W4:Y:S02]  /*29c70*/  LDL.LU.64 R24, [R1+0x3388] ;  /* 0x0033880001187983 */ /* 0x000f240000300a00 */
[----:B----4-:R-:W-:Y:S11]  /*29c80*/  HMMA.16816.F32.BF16 R20, R16, R24, R20 ;  /* 0x000000181014723c */ /* 0x010ff60000041814 */
[----:B------:R-:W-:Y:S11]  /*29c90*/  @!UPT UIADD3 URZ, URZ, URZ, URZ ;  /* 0x0000003f3f3ff290 */ /* 0x000ff6000fffe03f */
[----:B------:R-:W-:Y:S01]  /*29ca0*/  @!UPT UIADD3 URZ, URZ, URZ, URZ ;  /* 0x0000003f3f3ff290 */ /* 0x000fe2000fffe03f */
[----:B------:R0:W-:Y:S01]  /*29cb0*/  STL.64 [R1+0x450], R20 ;  /* 0x0004501401007387 */ /* 0x0001e20000100a00 */
[----:B------:R1:W-:Y:S02]  /*29cc0*/  STL [R1+0x45c], R23 ;  /* 0x00045c1701007387 */ /* 0x0003e40000100800 */
[----:B------:R-:W-:Y:S01]  /*29cd0*/  IMAD.MOV.U32 R8, RZ, RZ, R22 ;  /* 0x000000ffff087224 */ /* 0x000fe200078e0016 */
[----:B0-----:R-:W4:Y:S01]  /*29ce0*/  LDL.LU.64 R20, [R1+0x460] ;  /* 0x0004600001147983 */ /* 0x001f220000300a00 */
[----:B-1----:R-:W4:Y:S02]  /*29cf0*/  LDL.LU.64 R22, [R1+0x468] ;  /* 0x0004680001167983 */ /* 0x002f240000300a00 */
[----:B--2---:R0:W-:Y:S02]  /*29d00*/  STL.64 [R1+0x3308], R26 ;  /* 0x0033081a01007387 */ /* 0x0041e40000100a00 */
[----:B0-----:R-:W2:Y:S04]  /*29d10*/  LDL R26, [R1+0x8] ;  /* 0x00000800011a7983 */ /* 0x001ea80000100800 */
[----:B------:R-:W2:Y:S01]  /*29d20*/  LDL R27, [R1+0xc] ;  /* 0x00000c00011b7983 */ /* 0x000ea20000100800 */
[----:B------:R-:W-:-:S03]  /*29d30*/  IMAD.MOV.U32 R25, RZ, RZ, R3 ;  /* 0x000000ffff197224 */ /* 0x000fc600078e0003 */
[----:B--2---:R3:W-:Y:S01]  /*29d40*/  STL.64 [R1+0x3340], R26 ;  /* 0x0033401a01007387 */ /* 0x0047e20000100a00 */
[----:B------:R-:W2:Y:S02]  /*29d50*/  LDL.LU R24, [R1+0x310] ;  /* 0x0003100001187983 */ /* 0x000ea40000300800 */
[----:B------:R-:W2:Y:S02]  /*29d60*/  LDL.LU R3, [R1+0x3384] ;  /* 0x0033840001037983 */ /* 0x000ea40000300800 */
[----:B---3--:R-:W-:Y:S02]  /*29d70*/  IMAD.MOV.U32 R26, RZ, RZ, R29 ;  /* 0x000000ffff1a7224 */ /* 0x008fe400078e001d */
[----:B------:R-:W3:Y:S01]  /*29d80*/  LDL.LU R29, [R1+0x3380] ;  /* 0x00338000011d7983 */ /* 0x000ee20000300800 */
[----:B------:R-:W2:Y:S01]  /*29d90*/  LDL.LU R27, [R1+0x31c] ;  /* 0x00031c00011b7983 */ /* 0x000ea20000300800 */
[----:B----4-:R-:W-:Y:S02]  /*29da0*/  HMMA.16816.F32.BF16 R16, R16, R4, R20 ;  /* 0x000000041010723c */ /* 0x010fe40000041814 */
[----:B--2---:R0:W-:Y:S01]  /*29db0*/  STL.64 [R1+0x3358], R26 ;  /* 0x0033581a01007387 */ /* 0x0041e20000100a00 */
[----:B------:R1:W-:Y:S02]  /*29dc0*/  STL.64 [R1+0x3350], R24 ;  /* 0x0033501801007387 */ /* 0x0003e40000100a00 */
[----:B0-----:R-:W-:Y:S01]  /*29dd0*/  IMAD.MOV.U32 R26, RZ, RZ, R3 ;  /* 0x000000ffff1a7224 */ /* 0x001fe200078e0003 */
[----:B-1----:R-:W2:Y:S01]  /*29de0*/  LDL.LU R24, [R1+0x320] ;  /* 0x0003200001187983 */ /* 0x002ea20000300800 */
[----:B------:R-:W2:Y:S02]  /*29df0*/  LDL.LU R25, [R1+0x324] ;  /* 0x0003240001197983 */ /* 0x000ea40000300800 */
[----:B------:R-:W4:Y:S02]  /*29e00*/  LDL.LU R3, [R1+0x337c] ;  /* 0x00337c0001037983 */ /* 0x000f240000300800 */
[----:B---3--:R-:W-:-:S02]  /*29e10*/  IMAD.MOV.U32 R27, RZ, RZ, R29 ;  /* 0x000000ffff1b7224 */ /* 0x008fc400078e001d */
[----:B------:R-:W3:Y:S01]  /*29e20*/  LDL.LU R29, [R1+0x3378] ;  /* 0x00337800011d7983 */ /* 0x000ee20000300800 */
[----:B------:R-:W-:Y:S02]  /*29e30*/  STL [R1+0x3014], R8 ;  /* 0x0030140801007387 */ /* 0x000fe40000100800 */
[----:B------:R-:W2:Y:S02]  /*29e40*/  LDL.LU.64 R22, [R1+0x3370] ;  /* 0x0033700001167983 */ /* 0x000ea40000300a00 */
[----:B------:R-:W2:Y:S01]  /*29e50*/  LDL.LU.64 R20, [R1+0x3368] ;  /* 0x0033680001147983 */ /* 0x000ea20000300a00 */
[----:B------:R0:W-:Y:S01]  /*29e60*/  STL.64 [R1+0x3300], R6 ;  /* 0x0033000601007387 */ /* 0x0001e20000100a00 */
[----:B------:R-:W3:Y:S03]  /*29e70*/  LDL.LU R4, [R1+0x300] ;  /* 0x0003000001047983 */ /* 0x000ee60000300800 */
[----:B------:R-:W-:Y:S02]  /*29e80*/  STL.64 [R1+0x460], R16 ;  /* 0x0004601001007387 */ /* 0x000fe40000100a00 */
[----:B------:R-:W-:Y:S02]  /*29e90*/  STL.64 [R1+0x468], R18 ;  /* 0x0004681201007387 */ /* 0x000fe40000100a00 */
[----:B------:R-:W-:-:S02]  /*29ea0*/  IMAD.MOV.U32 R5, RZ, RZ, R10 ;  /* 0x000000ffff057224 */ /* 0x000fc400078e000a */
[----:B------:R-:W3:Y:S01]  /*29eb0*/  LDL.LU R10, [R1+0x3364] ;  /* 0x00336400010a7983 */ /* 0x000ee20000300800 */
[----:B0-----:R-:W-:-:S03]  /*29ec0*/  IMAD.MOV.U32 R6, RZ, RZ, R11 ;  /* 0x000000ffff067224 */ /* 0x001fc600078e000b */
[----:B------:R-:W3:Y:S01]  /*29ed0*/  LDL.LU R11, [R1+0x3360] ;  /* 0x00336000010b7983 */ /* 0x000ee20000300800 */
[C---:B--2---:R-:W-:Y:S03]  /*29ee0*/  HMMA.16816.F32.BF16 R12, R20.reuse, R14, R24 ;  /* 0x0000000e140c723c */ /* 0x044fe60000041818 */
[----:B------:R-:W2:Y:S01]  /*29ef0*/  LDL.LU.64 R26, [R1+0x3358] ;  /* 0x00335800011a7983 */ /* 0x000ea20000300a00 */
[----:B------:R-:W2:Y:S11]  /*29f00*/  LDL.LU.64 R24, [R1+0x3350] ;  /* 0x0033500001187983 */ /* 0x000eb60000300a00 */
[----:B------:R-:W-:Y:S08]  /*29f10*/  @!UPT UIADD3 URZ, URZ, URZ, URZ ;  /* 0x0000003f3f3ff290 */ /* 0x000ff0000fffe03f */
[----:B------:R-:W-:Y:S01]  /*29f20*/  STL.64 [R1+0x320], R12 ;  /* 0x0003200c01007387 */ /* 0x000fe20000100a00 */
[----:B------:R0:W-:Y:S03]  /*29f30*/  STL.64 [R1+0x328], R14 ;  /* 0x0003280e01007387 */ /* 0x0001e60000100a00 */
[----:B0-----:R-:W2:Y:S02]  /*29f40*/  LDL.LU.64 R14, [R1+0x3348] ;  /* 0x00334800010e7983 */ /* 0x001ea40000300a00 */
[----:B--2---:R-:W-:Y:S01]  /*29f50*/  HMMA.16816.F32.BF16 R24, R20, R14, R24 ;  /* 0x0000000e1418723c */ /* 0x004fe20000041818 */
[----:B------:R-:W-:Y:S02]  /*29f60*/  IMAD.MOV.U32 R0, RZ, RZ, R14 ;  /* 0x000000ffff007224 */ /* 0x000fe400078e000e */
[----:B------:R-:W-:Y:S11]  /*29f70*/  IMAD.MOV.U32 R2, RZ, RZ, R15 ;  /* 0x000000ffff027224 */ /* 0x000ff600078e000f */
[----:B------:R-:W-:Y:S09]  /*29f80*/  @!UPT UIADD3 URZ, URZ, URZ, URZ ;  /* 0x0000003f3f3ff290 */ /* 0x000ff2000fffe03f */
[----:B------:R-:W-:Y:S01]  /*29f90*/  STL.64 [R1+0x310], R24 ;  /* 0x0003101801007387 */ /* 0x000fe20000100a00 */
[----:B------:R0:W-:Y:S03]  /*29fa0*/  STL.64 [R1+0x318], R26 ;  /* 0x0003181a01007387 */ /* 0x0001e60000100a00 */
[----:B0-----:R-:W2:Y:S01]  /*29fb0*/  LDL.LU.64 R26, [R1+0x3340] ;  /* 0x00334000011a7983 */ /* 0x001ea20000300a00 */
[----:B------:R-:W2:Y:S02]  /*29fc0*/  LDL.LU.64 R14, [R1+0x3338] ;  /* 0x00333800010e7983 */ /* 0x000ea40000300a00 */
[----:B------:R-:W2:Y:S02]  /*29fd0*/  LDL.LU.64 R12, [R1+0x3330] ;  /* 0x00333000010c7983 */ /* 0x000ea40000300a00 */
[----:B------:R-:W-:Y:S02]  /*29fe0*/  IMAD.MOV.U32 R7, RZ, RZ, R28 ;  /* 0x000000ffff077224 */ /* 0x000fe400078e001c */
[----:B----4-:R-:W-:-:S02]  /*29ff0*/  IMAD.MOV.U32 R19, RZ, RZ, R3 ;  /* 0x000000ffff137224 */ /* 0x010fc400078e0003 */
[----:B---3--:R-:W-:Y:S01]  /*2a000*/  IMAD.MOV.U32 R18, RZ, RZ, R29 ;  /* 0x000000ffff127224 */ /* 0x008fe200078e001d */
[----:B------:R-:W3:Y:S02]  /*2a010*/  LDL R8, [R1+0x13dc] ;  /* 0x0013dc0001087983 */ /* 0x000ee40000100800 */
[C---:B--2---:R-:W-:Y:S08]  /*2a020*/  HMMA.16816.F32.BF16 R4, R20.reuse, R26, R4 ;  /* 0x0000001a1404723c */ /* 0x044ff00000041804 */
[C---:B------:R-:W-:Y:S11]  /*2a030*/  HMMA.16816.F32.BF16 R12, R20.reuse, R10, R12 ;  /* 0x0000000a140c723c */ /* 0x040ff6000004180c */
[----:B------:R-:W-:Y:S05]  /*2a040*/  @!UPT UIADD3 URZ, URZ, URZ, URZ ;  /* 0x0000003f3f3ff290 */ /* 0x000fea000fffe03f */
[----:B------:R-:W-:Y:S02]  /*2a050*/  IMAD.MOV.U32 R3, RZ, RZ, R7 ;  /* 0x000000ffff037224 */ /* 0x000fe400078e0007 */
[----:B------:R-:W-:Y:S02]  /*2a060*/  IMAD.MOV.U32 R28, RZ, RZ, R6 ;  /* 0x000000ffff1c7224 */ /* 0x000fe400078e0006 */
[----:B------:R-:W-:Y:S01]  /*2a070*/  IMAD.MOV.U32 R29, RZ, RZ, R5 ;  /* 0x000000ffff1d7224 */ /* 0x000fe200078e0005 */
[----:B------:R0:W-:Y:S01]  /*2a080*/  STL [R1+0x300], R4 ;  /* 0x0003000401007387 */ /* 0x0001e20000100800 */
[----:B------:R-:W-:Y:S02]  /*2a090*/  STL [R1+0x2f88], R3 ;  /* 0x002f880301007387 */ /* 0x000fe40000100800 */
[----:B------:R-:W-:Y:S01]  /*2a0a0*/  STL [R1+0x2f84], R28 ;  /* 0x002f841c01007387 */ /* 0x000fe20000100800 */
[----:B------:R-:W-:Y:S04]  /*2a0b0*/  STL [R1+0x2f80], R29 ;  /* 0x002f801d01007387 */ /* 0x000fe80000100800 */
[----:B0-----:R-:W2:Y:S01]  /*2a0c0*/  LDL.LU R4, [R1+0x2c0] ;  /* 0x0002c00001047983 */ /* 0x001ea20000300800 */
[----:B------:R-:W-:Y:S02]  /*2a0d0*/  STL.64 [R1+0x2f0], R12 ;  /* 0x0002f00c01007387 */ /* 0x000fe40000100a00 */
[----:B------:R-:W-:Y:S02]  /*2a0e0*/  STL.64 [R1+0x2f8], R14 ;  /* 0x0002f80e01007387 */ /* 0x000fe40000100a00 */
[----:B------:R-:W2:Y:S01]  /*2a0f0*/  LDL.LU R5, [R1+0x2c4] ;  /* 0x0002c40001057983 */ /* 0x000ea20000300800 */
[----:B------:R-:W4:Y:S01]  /*2a100*/  LDL.LU R6, [R1+0x2c8] ;  /* 0x0002c80001067983 */ /* 0x000f220000300800 */
[----:B------:R-:W4:Y:S03]  /*2a110*/  LDL.LU R7, [R1+0x2cc] ;  /* 0x0002cc0001077983 */ /* 0x000f260000300800 */
[----:B----4-:R-:W-:Y:S01]  /*2a120*/  STL.64 [R1+0x3318], R6 ;  /* 0x0033180601007387 */ /* 0x010fe20000100a00 */
[----:B--2---:R0:W-:Y:S03]  /*2a130*/  STL.64 [R1+0x3310], R4 ;  /* 0x0033100401007387 */ /* 0x0041e60000100a00 */
[----:B0-----:R-:W2:Y:S01]  /*2a140*/  LDL.LU R4, [R1+0x2d0] ;  /* 0x0002d00001047983 */ /* 0x001ea20000300800 */
[----:B------:R-:W2:Y:S02]  /*2a150*/  LDL.LU R5, [R1+0x2d4] ;  /* 0x0002d40001057983 */ /* 0x000ea40000300800 */
[----:B------:R-:W4:Y:S02]  /*2a160*/  LDL.LU R6, [R1+0x2d8] ;  /* 0x0002d80001067983 */ /* 0x000f240000300800 */
[----:B------:R-:W4:Y:S02]  /*2a170*/  LDL.LU R7, [R1+0x2dc] ;  /* 0x0002dc0001077983 */ /* 0x000f240000300800 */
[----:B----4-:R-:W-:Y:S01]  /*2a180*/  STL.64 [R1+0x3328], R6 ;  /* 0x0033280601007387 */ /* 0x010fe20000100a00 */
[----:B--2---:R0:W-:Y:S03]  /*2a190*/  STL.64 [R1+0x3320], R4 ;  /* 0x0033200401007387 */ /* 0x0041e60000100a00 */
[----:B0-----:R-:W2:Y:S01]  /*2a1a0*/  LDL.LU R4, [R1+0x2e0] ;  /* 0x0002e00001047983 */ /* 0x001ea20000300800 */
[----:B------:R-:W2:Y:S02]  /*2a1b0*/  LDL.LU R5, [R1+0x2e4] ;  /* 0x0002e40001057983 */ /* 0x000ea40000300800 */
[----:B------:R-:W2:Y:S02]  /*2a1c0*/  LDL.LU R6, [R1+0x2e8] ;  /* 0x0002e80001067983 */ /* 0x000ea40000300800 */
[----:B------:R-:W2:Y:S01]  /*2a1d0*/  LDL.LU R7, [R1+0x2ec] ;  /* 0x0002ec0001077983 */ /* 0x000ea20000300800 */
[----:B------:R-:W4:Y:S01]  /*2a1e0*/  LDL.64 R26, [R1+0x58] ;  /* 0x00005800011a7983 */ /* 0x000f220000100a00 */
[----:B------:R-:W-:Y:S02]  /*2a1f0*/  STL.64 [R1+0x32c8], R10 ;  /* 0x0032c80a01007387 */ /* 0x000fe40000100a00 */
[----:B---3--:R0:W-:Y:S02]  /*2a200*/  STL.64 [R1+0x32c0], R8 ;  /* 0x0032c00801007387 */ /* 0x0081e40000100a00 */
[----:B------:R-:W3:Y:S01]  /*2a210*/  LDL.LU R12, [R1+0xc0] ;  /* 0x0000c000010c7983 */ /* 0x000ee20000300800 */
[----:B------:R-:W3:Y:S01]  /*2a220*/  LDL.LU R13, [R1+0xc4] ;  /* 0x0000c400010d7983 */ /* 0x000ee20000300800 */
[----:B------:R-:W2:Y:S02]  /*2a230*/  LDL.LU R14, [R1+0xc8] ;  /* 0x0000c800010e7983 */ /* 0x000ea40000300800 */
[----:B------:R-:W2:Y:S01]  /*2a240*/  LDL.LU R15, [R1+0xcc] ;  /* 0x0000cc00010f7983 */ /* 0x000ea20000300800 */
[----:B0-----:R-:W2:Y:S01]  /*2a250*/  LDL.LU R8, [R1+0x1f0] ;  /* 0x0001f00001087983 */ /* 0x001ea20000300800 */
[----:B------:R-:W2:Y:S02]  /*2a260*/  LDL.LU R9, [R1+0x1f4] ;  /* 0x0001f40001097983 */ /* 0x000ea40000300800 */
[----:B------:R-:W2:Y:S02]  /*2a270*/  LDL.LU R10, [R1+0x1f8] ;  /* 0x0001f800010a7983 */ /* 0x000ea40000300800 */
[----:B------:R-:W2:Y:S02]  /*2a280*/  LDL.LU R11, [R1+0x1fc] ;  /* 0x0001fc00010b7983 */ /* 0x000ea40000300800 */
[----:B--2---:R0:W-:Y:S01]  /*2a290*/  STL.64 [R1+0x32d8], R10 ;  /* 0x0032d80a01007387 */ /* 0x0041e20000100a00 */
[----:B------:R-:W-:Y:S03]  /*2a2a0*/  STL.64 [R1+0x32d0], R8 ;  /* 0x0032d00801007387 */ /* 0x000fe60000100a00 */
[----:B0-----:R-:W2:Y:S01]  /*2a2b0*/  LDL.64 R10, [R1+0x28] ;  /* 0x00002800010a7983 */ /* 0x001ea20000100a00 */
[----:B------:R0:W-:Y:S02]  /*2a2c0*/  STL.64 [R1+0x3240], R14 ;  /* 0x0032400e01007387 */ /* 0x0001e40000100a00 */
[----:B---3--:R1:W-:Y:S01]  /*2a2d0*/  STL.64 [R1+0x3238], R12 ;  /* 0x0032380c01007387 */ /* 0x0083e20000100a00 */
[----:B0-----:R-:W3:Y:S01]  /*2a2e0*/  LDL.64 R14, [R1+0x8] ;  /* 0x00000800010e7983 */ /* 0x001ee20000100a00 */
[C---:B------:R-:W-:Y:S11]  /*2a2f0*/  HMMA.16816.F32.BF16 R4, R20.reuse, R18, R4 ;  /* 0x000000121404723c */ /* 0x040ff60000041804 */
[----:B------:R-:W-:Y:S11]  /*2a300*/  @!UPT UIADD3 URZ, URZ, URZ, URZ ;  /* 0x0000003f3f3ff290 */ /* 0x000ff6000fffe03f */
[----:B------:R-:W-:Y:S02]  /*2a310*/  @!UPT UIADD3 URZ, URZ, URZ, URZ ;  /* 0x0000003f3f3ff290 */ /* 0x000fe4000fffe03f */
[----:B------:R-:W-:Y:S02]  /*2a320*/  IMAD.MOV.U32 R28, RZ, RZ, R6 ;  /* 0x000000ffff1c7224 */ /* 0x000fe400078e0006 */
[----:B------:R-:W-:Y:S02]  /*2a330*/  IMAD.MOV.U32 R29, RZ, RZ, R7 ;  /* 0x000000ffff1d7224 */ /* 0x000fe400078e0007 */
[----:B------:R-:W-:Y:S01]  /*2a340*/  IMAD.MOV.U32 R3, RZ, RZ, R5 ;  /* 0x000000ffff037224 */ /* 0x000fe200078e0005 */
[----:B---3--:R0:W-:Y:S01]  /*2a350*/  STL.64 [R1+0x32e0], R14 ;  /* 0x0032e00e01007387 */ /* 0x0081e20000100a00 */
[----:B-1----:R-:W2:Y:S02]  /*2a360*/  LDL.LU R12, [R1+0x200] ;  /* 0x00020000010c7983 */ /* 0x002ea40000300800 */
[----:B------:R-:W2:Y:S01]  /*2a370*/  LDL.LU R13, [R1+0x204] ;  /* 0x00020400010d7983 */ /* 0x000ea20000300800 */
[----:B0-----:R-:W2:Y:S01]  /*2a380*/  LDL.LU R14, [R1+0x208] ;  /* 0x00020800010e7983 */ /* 0x001ea20000300800 */
[----:B------:R-:W2:Y:S02]  /*2a390*/  LDL.LU R15, [R1+0x20c] ;  /* 0x00020c00010f7983 */ /* 0x000ea40000300800 */
[----:B------:R0:W-:Y:S02]  /*2a3a0*/  STL [R1+0x2e0], R4 ;  /* 0x0002e00401007387 */ /* 0x0001e40000100800 */
[----:B------:R-:W3:Y:S01]  /*2a3b0*/  LDL.LU.64 R6, [R1+0x3328] ;  /* 0x0033280001067983 */ /* 0x000ee20000300a00 */
[----:B0-----:R-:W3:Y:S01]  /*2a3c0*/  LDL.LU.64 R4, [R1+0x3320] ;  /* 0x0033200001047983 */ /* 0x001ee20000300a00 */
[----:B------:R0:W-:Y:S02]  /*2a3d0*/  STL.64 [R1+0x32b8], R18 ;  /* 0x0032b81201007387 */ /* 0x0001e40000100a00 */
[----:B------:R-:W2:Y:S02]  /*2a3e0*/  LDL.LU R16, [R1+0x210] ;  /* 0x0002100001107983 */ /* 0x000ea40000300800 */
[----:B------:R-:W2:Y:S02]  /*2a3f0*/  LDL.LU R17, [R1+0x214] ;  /* 0x0002140001117983 */ /* 0x000ea40000300800 */
[----:B----4-:R-:W-:Y:S01]  /*2a400*/  IMAD.MOV.U32 R8, RZ, RZ, R26 ;  /* 0x000000ffff087224 */ /* 0x010fe200078e001a */
[----:B0-----:R-:W2:Y:S01]  /*2a410*/  LDL.LU R18, [R1+0x218] ;  /* 0x0002180001127983 */ /* 0x001ea20000300800 */
[----:B------:R-:W2:Y:S02]  /*2a420*/  LDL.LU R19, [R1+0x21c] ;  /* 0x00021c0001137983 */ /* 0x000ea40000300800 */
[----:B------:R-:W-:Y:S02]  /*2a430*/  STL [R1+0x301c], R28 ;  /* 0x00301c1c01007387 */ /* 0x000fe40000100800 */
[----:B------:R0:W-:Y:S02]  /*2a440*/  STL [R1+0x3018], R3 ;  /* 0x0030180301007387 */ /* 0x0001e40000100800 */
[----:B0-----:R-:W-:Y:S01]  /*2a450*/  IMAD.MOV.U32 R3, RZ, RZ, R27 ;  /* 0x000000ffff037224 */ /* 0x001fe200078e001b */
[C---:B---3--:R-:W-:Y:S11]  /*2a460*/  HMMA.16816.F32.BF16 R4, R20.reuse, R26, R4 ;  /* 0x0000001a1404723c */ /* 0x048ff60000041804 */
[----:B------:R-:W-:Y:S11]  /*2a470*/  @!UPT UIADD3 URZ, URZ, URZ, URZ ;  /* 0x0000003f3f3ff290 */ /* 0x000ff6000fffe03f */
[----:B------:R-:W-:Y:S01]  /*2a480*/  @!UPT UIADD3 URZ, URZ, URZ, URZ ;  /* 0x0000003f3f3ff290 */ /* 0x000fe2000fffe03f */
[----:B------:R-:W-:Y:S01]  /*2a490*/  STL.64 [R1+0x2d0], R4 ;  /* 0x0002d00401007387 */ /* 0x000fe20000100a00 */
[----:B------:R0:W-:Y:S03]  /*2a4a0*/  STL.64 [R1+0x2d8], R6 ;  /* 0x0002d80601007387 */ /* 0x0001e60000100a00 */
[----:B0-----:R-:W3:Y:S01]  /*2a4b0*/  LDL.LU.64 R6, [R1+0x3318] ;  /* 0x0033180001067983 */ /* 0x001ee20000300a00 */
[----:B------:R-:W3:Y:S02]  /*2a4c0*/  LDL.LU.64 R4, [R1+0x3310] ;  /* 0x0033100001047983 */ /* 0x000ee40000300a00 */
[----:B------:R-:W3:Y:S02]  /*2a4d0*/  LDL.LU.64 R26, [R1+0x3308] ;  /* 0x00330800011a7983 */ /* 0x000ee40000300a00 */
[C---:B---3--:R-:W-:Y:S01]  /*2a4e0*/  HMMA.16816.F32.BF16 R24, R20.reuse, R26, R4 ;  /* 0x0000001a1418723c */ /* 0x048fe20000041804 */
[----:B------:R-:W2:Y:S11]  /*2a4f0*/  LDL.LU.64 R6, [R1+0x3300] ;  /* 0x0033000001067983 */ /* 0x000eb60000300a00 */
[----:B------:R-:W-:Y:S11]  /*2a500*/  @!UPT UIADD3 URZ, URZ, URZ, URZ ;  /* 0x0000003f3f3ff290 */ /* 0x000ff6000fffe03f */
[----:B------:R-:W-:Y:S01]  /*2a510*/  STL.64 [R1+0x2c0], R24 ;  /* 0x0002c01801007387 */ /* 0x000fe20000100a00 */
[----:B------:R0:W-:Y:S03]  /*2a520*/  STL.64 [R1+0x2c8], R26 ;  /* 0x0002c81a01007387 */ /* 0x0001e60000100a00 */
[----:B0-----:R-:W3:Y:S01]  /*2a530*/  LDL.LU.64 R26, [R1+0x32f8] ;  /* 0x0032f800011a7983 */ /* 0x001ee20000300a00 */
[----:B------:R-:W3:Y:S01]  /*2a540*/  LDL.LU.64 R24, [R1+0x32f0] ;  /* 0x0032f00001187983 */ /* 0x000ee20000300a00 */
[----:B--2---:R-:W-:Y:S02]  /*2a550*/  HMMA.16816.F32.BF16 R16, R20, R6, R16 ;  /* 0x000000061410723c */ /* 0x004fe40000041810 */
[----:B------:R0:W-:Y:S01]  /*2a560*/  STL.64 [R1+0x3290], R6 ;  /* 0x0032900601007387 */ /* 0x0001e20000100a00 */
[----:B------:R-:W2:Y:S04]  /*2a570*/  LDL.LU R4, [R1+0x1e0] ;  /* 0x0001e00001047983 */ /* 0x000ea80000300800 */
[----:B------:R-:W-:-:S02]  /*2a580*/  IMAD.MOV.U32 R22, RZ, RZ, R8 ;  /* 0x000000ffff167224 */ /* 0x000fc400078e0008 */
[----:B------:R-:W-:Y:S11]  /*2a590*/  IMAD.MOV.U32 R23, RZ, RZ, R3 ;  /* 0x000000ffff177224 */ /* 0x000ff600078e0003 */
[----:B------:R-:W-:Y:S03]  /*2a5a0*/  @!UPT UIADD3 URZ, URZ, URZ, URZ ;  /* 0x0000003f3f3ff290 */ /* 0x000fe6000fffe03f */
[----:B------:R1:W-:Y:S01]  /*2a5b0*/  STL.64 [R1+0x210], R16 ;  /* 0x0002101001007387 */ /* 0x0003e20000100a00 */
[----:B------:R4:W-:Y:S02]  /*2a5c0*/  STL.64 [R1+0x218], R18 ;  /* 0x0002181201007387 */ /* 0x0009e40000100a00 */
[----:B------:R-:W2:Y:S02]  /*2a5d0*/  LDL.LU R5, [R1+0x1e4] ;  /* 0x0001e40001057983 */ /* 0x000ea40000300800 */
[----:B0-----:R-:W2:Y:S01]  /*2a5e0*/  LDL.LU R6, [R1+0x1e8] ;  /* 0x0001e80001067983 */ /* 0x001ea20000300800 */
[----:B------:R-:W2:Y:S04]  /*2a5f0*/  LDL.LU R7, [R1+0x1ec] ;  /* 0x0001ec0001077983 */ /* 0x000ea80000300800 */
[----:B-1----:R-:W2:Y:S01]  /*2a600*/  LDL.LU R16, [R1+0x1d0] ;  /* 0x0001d00001107983 */ /* 0x002ea20000300800 */
[----:B---3--:R-:W-:Y:S01]  /*2a610*/  HMMA.16816.F32.BF16 R12, R24, R10, R12 ;  /* 0x0000000a180c723c */ /* 0x008fe2000004180c */
[----:B------:R-:W3:Y:S02]  /*2a620*/  LDL.LU R17, [R1+0x1d4] ;  /* 0x0001d40001117983 */ /* 0x000ee40000300800 */
[----:B----4-:R-:W3:Y:S01]  /*2a630*/  LDL.LU R18, [R1+0x1d8] ;  /* 0x0001d80001127983 */ /* 0x010ee20000300800 */
[----:B------:R-:W3:Y:S01]  /*2a640*/  LDL.LU R19, [R1+0x1dc] ;  /* 0x0001dc0001137983 */ /* 0x000ee20000300800 */
[----:B------:R0:W-:Y:S02]  /*2a650*/  STL.64 [R1+0x32b0], R22 ;  /* 0x0032b01601007387 */ /* 0x0001e40000100a00 */
[----:B------:R-:W-:-:S02]  /*2a660*/  IMAD.MOV.U32 R3, RZ, RZ, R11 ;  /* 0x000000ffff037224 */ /* 0x000fc400078e000b */
[----:B0-----:R-:W-:Y:S02]  /*2a670*/  IMAD.MOV.U32 R22, RZ, RZ, R0 ;  /* 0x000000ffff167224 */ /* 0x001fe400078e0000 */
[----:B------:R-:W-:Y:S01]  /*2a680*/  IMAD.MOV.U32 R23, RZ, RZ, R2 ;  /* 0x000000ffff177224 */ /* 0x000fe200078e0002 */
[----:B------:R-:W4:Y:S01]  /*2a690*/  LDL.LU R0, [R1+0x32ec] ;  /* 0x0032ec0001007983 */ /* 0x000f220000300800 */
[----:B------:R-:W2:Y:S10]  /*2a6a0*/  LDL.LU R2, [R1+0x32e8] ;  /* 0x0032e80001027983 */ /* 0x000eb40000300800 */
[----:B------:R0:W-:Y:S01]  /*2a6b0*/  STL.64 [R1+0x200], R12 ;  /* 0x0002000c01007387 */ /* 0x0001e20000100a00 */
[----:B------:R1:W-:Y:S02]  /*2a6c0*/  STL.64 [R1+0x208], R14 ;  /* 0x0002080e01007387 */ /* 0x0003e40000100a00 */
[----:B0-----:R-:W-:Y:S01]  /*2a6d0*/  IMAD.MOV.U32 R12, RZ, RZ, R10 ;  /* 0x000000ffff0c7224 */ /* 0x001fe200078e000a */
[----:B-1----:R-:W2:Y:S01]  /*2a6e0*/  LDL.LU.64 R14, [R1+0x32e0] ;  /* 0x0032e000010e7983 */ /* 0x002ea20000300a00 */
[----:B------:R-:W2:Y:S02]  /*2a6f0*/  LDL.LU.64 R10, [R1+0x32d8] ;  /* 0x0032d800010a7983 */ /* 0x000ea40000300a00 */
[----:B------:R-:W2:Y:S02]  /*2a700*/  LDL.LU.64 R8, [R1+0x32d0] ;  /* 0x0032d00001087983 */ /* 0x000ea40000300a00 */
[C---:B--2---:R-:W-:Y:S08]  /*2a710*/  HMMA.16816.F32.BF16 R20, R24.reuse, R22, R8 ;  /* 0x000000161814723c */ /* 0x044ff00000041808 */
[C---:B------:R-:W-:Y:S01]  /*2a720*/  HMMA.16816.F32.BF16 R4, R24.reuse, R14, R4 ;  /* 0x0000000e1804723c */ /* 0x040fe20000041804 */
[----:B------:R-:W3:Y:S01]  /*2a730*/  LDL.LU.64 R10, [R1+0x32c8] ;  /* 0x0032c800010a7983 */ /* 0x000ee20000300a00 */
[----:B------:R-:W2:Y:S11]  /*2a740*/  LDL.LU.64 R8, [R1+0x32c0] ;  /* 0x0032c00001087983 */ /* 0x000eb60000300a00 */
[----:B------:R-:W-:Y:S02]  /*2a750*/  @!UPT UIADD3 URZ, URZ, URZ, URZ ;  /* 0x0000003f3f3ff290 */ /* 0x000fe4000fffe03f */
[----:B------:R0:W-:Y:S01]  /*2a760*/  STL.64 [R1+0x1f0], R20 ;  /* 0x0001f01401007387 */ /* 0x0001e20000100a00 */
[----:B------:R1:W-:Y:S03]  /*2a770*/  STL.64 [R1+0x1f8], R22 ;  /* 0x0001f81601007387 */ /* 0x0003e60000100a00 */
[----:B0-----:R-:W2:Y:S04]  /*2a780*/  LDL.LU R20, [R1+0x1c0] ;  /* 0x0001c00001147983 */ /* 0x001ea80000300800 */
[----:B------:R-:W-:Y:S02]  /*2a790*/  STL.64 [R1+0x1e0], R4 ;  /* 0x0001e00401007387 */ /* 0x000fe40000100a00 */
[----:B------:R0:W-:Y:S02]  /*2a7a0*/  STL.64 [R1+0x1e8], R6 ;  /* 0x0001e80601007387 */ /* 0x0001e40000100a00 */
[----:B------:R-:W2:Y:S01]  /*2a7b0*/  LDL.LU R21, [R1+0x1c4] ;  /* 0x0001c40001157983 */ /* 0x000ea20000300800 */
[----:B-1----:R-:W2:Y:S01]  /*2a7c0*/  LDL.LU R22, [R1+0x1c8] ;  /* 0x0001c80001167983 */ /* 0x002ea20000300800 */
[----:B------:R-:W2:Y:S03]  /*2a7d0*/  LDL.LU R23, [R1+0x1cc] ;  /* 0x0001cc0001177983 */ /* 0x000ea60000300800 */
[----:B0-----:R-:W2:Y:S04]  /*2a7e0*/  LDL.64 R6, [R1+0x68] ;  /* 0x0000680001067983 */ /* 0x001ea80000100a00 */
[----:B--2---:R0:W-:Y:S01]  /*2a7f0*/  STL.64 [R1+0x32a8], R6 ;  /* 0x0032a80601007387 */ /* 0x0041e20000100a00 */
[----:B------:R-:W2:Y:S02]  /*2a800*/  LDL.LU R4, [R1+0x1b0] ;  /* 0x0001b00001047983 */ /* 0x000ea40000300800 */
[----:B------:R-:W2:Y:S01]  /*2a810*/  LDL.LU R5, [R1+0x1b4] ;  /* 0x0001b40001057983 */ /* 0x000ea20000300800 */
[----:B0-----:R-:W2:Y:S01]  /*2a820*/  LDL.LU R6, [R1+0x1b8] ;  /* 0x0001b80001067983 */ /* 0x001ea20000300800 */
[----:B------:R-:W2:Y:S02]  /*2a830*/  LDL.LU R7, [R1+0x1bc] ;  /* 0x0001bc0001077983 */ /* 0x000ea40000300800 */
[----:B------:R0:W-:Y:S02]  /*2a840*/  STL.64 [R1+0x3258], R14 ;  /* 0x0032580e01007387 */ /* 0x0001e40000100a00 */
[----:B0-----:R-:W2:Y:S01]  /*2a850*/  LDL.64 R14, [R1+0x18] ;  /* 0x00001800010e7983 */ /* 0x001ea20000100a00 */
[----:B---3--:R-:W-:Y:S03]  /*2a860*/  HMMA.16816.F32.BF16 R16, R24, R10, R16 ;  /* 0x0000000a1810723c */ /* 0x008fe60000041810 */
[----:B--2---:R0:W-:Y:S02]  /*2a870*/  STL.64 [R1+0x3260], R14 ;  /* 0x0032600e01007387 */ /* 0x0041e40000100a00 */
[----:B0-----:R-:W-:-:S02]  /*2a880*/  IMAD.MOV.U32 R14, RZ, RZ, R12 ;  /* 0x000000ffff0e7224 */ /* 0x001fc400078e000c */
[----:B------:R-:W-:-:S05]  /*2a890*/  IMAD.MOV.U32 R15, RZ, RZ, R3 ;  /* 0x000000ffff0f7224 */ /* 0x000fca00078e0003 */
[----:B------:R0:W-:Y:S01]  /*2a8a0*/  STL.64 [R1+0x3288], R14 ;  /* 0x0032880e01007387 */ /* 0x0001e20000100a00 */
[----:B------:R-:W2:Y:S02]  /*2a8b0*/  LDL.LU R12, [R1+0x100] ;  /* 0x00010000010c7983 */ /* 0x000ea40000300800 */
[----:B------:R-:W2:Y:S01]  /*2a8c0*/  LDL.LU R13, [R1+0x104] ;  /* 0x00010400010d7983 */ /* 0x000ea20000300800 */
[----:B0-----:R-:W3:Y:S01]  /*2a8d0*/  LDL.LU R14, [R1+0x108] ;  /* 0x00010800010e7983 */ /* 0x001ee20000300800 */
[----:B------:R-:W3:Y:S03]  /*2a8e0*/  LDL.LU R15, [R1+0x10c] ;  /* 0x00010c00010f7983 */ /* 0x000ee60000300800 */
[----:B---3--:R-:W-:Y:S01]  /*2a8f0*/  STL.64 [R1+0x32a0], R14 ;  /* 0x0032a00e01007387 */ /* 0x008fe20000100a00 */
[----:B--2---:R0:W-:Y:S03]  /*2a900*/  STL.64 [R1+0x3298], R12 ;  /* 0x0032980c01007387 */ /* 0x0041e60000100a00 */
[----:B0-----:R-:W2:Y:S01]  /*2a910*/  LDL.LU R12, [R1+0x1a0] ;  /* 0x0001a000010c7983 */ /* 0x001ea20000300800 */
[----:B------:R-:W2:Y:S02]  /*2a920*/  LDL.LU R13, [R1+0x1a4] ;  /* 0x0001a400010d7983 */ /* 0x000ea40000300800 */
[----:B------:R-:W2:Y:S02]  /*2a930*/  LDL.LU R14, [R1+0x1a8] ;  /* 0x0001a800010e7983 */ /* 0x000ea40000300800 */
[----:B------:R-:W2:Y:S01]  /*2a940*/  LDL.LU R15, [R1+0x1ac] ;  /* 0x0001ac00010f7983 */ /* 0x000ea20000300800 */
[----:B------:R-:W-:Y:S01]  /*2a950*/  STL.64 [R1+0x1d0], R16 ;  /* 0x0001d01001007387 */ /* 0x000fe20000100a00 */
[----:B------:R0:W-:Y:S03]  /*2a960*/  STL.64 [R1+0x1d8], R18 ;  /* 0x0001d81201007387 */ /* 0x0001e60000100a00 */
[----:B0-----:R-:W3:Y:S01]  /*2a970*/  LDL.LU.64 R18, [R1+0x32b8] ;  /* 0x0032b80001127983 */ /* 0x001ee20000300a00 */
[----:B------:R-:W-:Y:S02]  /*2a980*/  STL.64 [R1+0x3250], R10 ;  /* 0x0032500a01007387 */ /* 0x000fe40000100a00 */
[----:B------:R0:W-:Y:S02]  /*2a990*/  STL.64 [R1+0x3248], R8 ;  /* 0x0032480801007387 */ /* 0x0001e40000100a00 */
[----:B0-----:R-:W2:Y:S01]  /*2a9a0*/  LDL.LU R8, [R1+0xd0] ;  /* 0x0000d00001087983 */ /* 0x001ea20000300800 */
[----:B------:R-:W2:Y:S02]  /*2a9b0*/  LDL.LU R9, [R1+0xd4] ;  /* 0x0000d40001097983 */ /* 0x000ea40000300800 */
[----:B------:R-:W2:Y:S02]  /*2a9c0*/  LDL.LU R10, [R1+0xd8] ;  /* 0x0000d800010a7983 */ /* 0x000ea40000300800 */
[----:B------:R-:W2:Y:S01]  /*2a9d0*/  LDL.LU R11, [R1+0xdc] ;  /* 0x0000dc00010b7983 */ /* 0x000ea20000300800 */
[C---:B---3--:R-:W-:Y:S01]  /*2a9e0*/  HMMA.16816.F32.BF16 R20, R24.reuse, R18, R20 ;  /* 0x000000121814723c */ /* 0x048fe20000041814 */
[----:B--2---:R-:W-:Y:S01]  /*2a9f0*/  STL.64 [R1+0x3270], R10 ;  /* 0x0032700a01007387 */ /* 0x004fe20000100a00 */
[----:B------:R0:W-:Y:S03]  /*2aa00*/  STL.64 [R1+0x3268], R8 ;  /* 0x0032680801007387 */ /* 0x0001e60000100a00 */
[----:B0-----:R-:W2:Y:S01]  /*2aa10*/  LDL.LU R8, [R1+0xf0] ;  /* 0x0000f00001087983 */ /* 0x001ea20000300800 */
[----:B------:R-:W2:Y:S02]  /*2aa20*/  LDL.LU R9, [R1+0xf4] ;  /* 0x0000f40001097983 */ /* 0x000ea40000300800 */
[----:B------:R-:W2:Y:S02]  /*2aa30*/  LDL.LU R10, [R1+0xf8] ;  /* 0x0000f800010a7983 */ /* 0x000ea40000300800 */
[----:B------:R-:W2:Y:S11]  /*2aa40*/  LDL.LU R11, [R1+0xfc] ;  /* 0x0000fc00010b7983 */ /* 0x000eb60000300800 */
[----:B------:R-:W-:Y:S02]  /*2aa50*/  @!UPT UIADD3 URZ, URZ, URZ, URZ ;  /* 0x0000003f3f3ff290 */ /* 0x000fe4000fffe03f */
[----:B------:R-:W-:Y:S01]  /*2aa60*/  STL.64 [R1+0x1c0], R20 ;  /* 0x0001c01401007387 */ /* 0x000fe20000100a00 */
[----:B------:R0:W-:Y:S03]  /*2aa70*/  STL.64 [R1+0x1c8], R22 ;  /* 0x0001c81601007387 */ /* 0x0001e60000100a00 */
[----:B0-----:R-:W3:Y:S02]  /*2aa80*/  LDL.LU.64 R22, [R1+0x32b0] ;  /* 0x0032b00001167983 */ /* 0x001ee40000300a00 */
[C---:B---3--:R-:W-:Y:S11]  /*2aa90*/  HMMA.16816.F32.BF16 R4, R24.reuse, R22, R4 ;  /* 0x000000161804723c */ /* 0x048ff60000041804 */
[----:B------:R-:W-:Y:S11]  /*2aaa0*/  @!UPT UIADD3 URZ, URZ, URZ, URZ ;  /* 0x0000003f3f3ff290 */ /* 0x000ff6000fffe03f */
[----:B------:R-:W-:Y:S01]  /*2aab0*/  @!UPT UIADD3 URZ, URZ, URZ, URZ ;  /* 0x0000003f3f3ff290 */ /* 0x000fe2000fffe03f */
[----:B------:R-:W-:Y:S01]  /*2aac0*/  STL.64 [R1+0x1b0], R4 ;  /* 0x0001b00401007387 */ /* 0x000fe20000100a00 */
[----:B------:R0:W-:Y:S03]  /*2aad0*/  STL.64 [R1+0x1b8], R6 ;  /* 0x0001b80601007387 */ /* 0x0001e60000100a00 */
[----:B0-----:R-:W3:Y:S01]  /*2aae0*/  LDL.LU.64 R6, [R1+0x32a8] ;  /* 0x0032a80001067983 */ /* 0x001ee20000300a00 */
[----:B------:R0:W-:Y:S02]  /*2aaf0*/  STL.64 [R1+0x3230], R22 ;  /* 0x0032301601007387 */ /* 0x0001e40000100a00 */
[----:B------:R-:W2:Y:S02]  /*2ab00*/  LDL.LU R20, [R1+0x180] ;  /* 0x0001800001147983 */ /* 0x000ea40000300800 */
[----:B------:R-:W2:Y:S01]  /*2ab10*/  LDL.LU R21, [R1+0x184] ;  /* 0x0001840001157983 */ /* 0x000ea20000300800 */
[----:B0-----:R-:W2:Y:S01]  /*2ab20*/  LDL.LU R22, [R1+0x188] ;  /* 0x0001880001167983 */ /* 0x001ea20000300800 */
[----:B------:R-:W2:Y:S01]  /*2ab30*/  LDL.LU R23, [R1+0x18c] ;  /* 0x00018c0001177983 */ /* 0x000ea20000300800 */
[----:B---3--:R-:W-:Y:S01]  /*2ab40*/  HMMA.16816.F32.BF16 R12, R24, R6, R12 ;  /* 0x00000006180c723c */ /* 0x008fe2000004180c */
[----:B------:R-:W-:-:S02]  /*2ab50*/  IMAD.MOV.U32 R17, RZ, RZ, R6 ;  /* 0x000000ffff117224 */ /* 0x000fc400078e0006 */
[----:B------:R-:W-:Y:S11]  /*2ab60*/  IMAD.MOV.U32 R16, RZ, RZ, R7 ;  /* 0x000000ffff107224 */ /* 0x000ff600078e0007 */
[----:B------:R-:W-:Y:S09]  /*2ab70*/  @!UPT UIADD3 URZ, URZ, URZ, URZ ;  /* 0x0000003f3f3ff290 */ /* 0x000ff2000fffe03f */
[----:B------:R-:W-:Y:S01]  /*2ab80*/  STL.64 [R1+0x1a0], R12 ;  /* 0x0001a00c01007387 */ /* 0x000fe20000100a00 */
[----:B------:R0:W-:Y:S03]  /*2ab90*/  STL.64 [R1+0x1a8], R14 ;  /* 0x0001a80e01007387 */ /* 0x0001e60000100a00 */
[----:B0-----:R-:W3:Y:S01]  /*2aba0*/  LDL.LU.64 R14, [R1+0x32a0] ;  /* 0x0032a000010e7983 */ /* 0x001ee20000300a00 */
[----:B------:R-:W3:Y:S02]  /*2abb0*/  LDL.LU.64 R12, [R1+0x3298] ;  /* 0x00329800010c7983 */ /* 0x000ee40000300a00 */
[----:B------:R-:W3:Y:S02]  /*2abc0*/  LDL.LU.64 R6, [R1+0x3290] ;  /* 0x0032900001067983 */ /* 0x000ee40000300a00 */
[----:B---3--:R-:W-:Y:S01]  /*2abd0*/  HMMA.16816.F32.BF16 R24, R24, R6, R12 ;  /* 0x000000061818723c */ /* 0x008fe2000004180c */
[----:B------:R-:W2:Y:S01]  /*2abe0*/  LDL.LU.64 R14, [R1+0x3288] ;  /* 0x00328800010e7983 */ /* 0x000ea20000300a00 */
[----:B------:R-:W2:Y:S02]  /*2abf0*/  LDL.LU.64 R6, [R1+0x3280] ;  /* 0x0032800001067983 */ /* 0x000ea40000300a00 */
[----:B------:R-:W2:Y:S11]  /*2ac00*/  LDL.LU.64 R4, [R1+0x3278] ;  /* 0x0032780001047983 */ /* 0x000eb60000300a00 */
[----:B------:R-:W-:Y:S08]  /*2ac10*/  @!UPT UIADD3 URZ, URZ, URZ, URZ ;  /* 0x0000003f3f3ff290 */ /* 0x000ff0000fffe03f */
[----:B------:R0:W-:Y:S01]  /*2ac20*/  STL.64 [R1+0x100], R24 ;  /* 0x0001001801007387 */ /* 0x0001e20000100a00 */
[----:B------:R1:W-:Y:S03]  /*2ac30*/  STL.64 [R1+0x108], R26 ;  /* 0x0001081a01007387 */ /* 0x0003e60000100a00 */
[----:B0-----:R-:W3:Y:S01]  /*2ac40*/  LDL.LU R24, [R1+0xe0] ;  /* 0x0000e00001187983 */ /* 0x001ee20000300800 */
[----:B------:R-:W3:Y:S02]  /*2ac50*/  LDL.LU R25, [R1+0xe4] ;  /* 0x0000e40001197983 */ /* 0x000ee40000300800 */
[----:B-1----:R-:W3:Y:S02]  /*2ac60*/  LDL.LU R26, [R1+0xe8] ;  /* 0x0000e800011a7983 */ /* 0x002ee40000300800 */
[----:B------:R-:W3:Y:S01]  /*2ac70*/  LDL.LU R27, [R1+0xec] ;  /* 0x0000ec00011b7983 */ /* 0x000ee20000300800 */
[C---:B--2---:R-:W-:Y:S01]  /*2ac80*/  HMMA.16816.F32.BF16 R12, R4.reuse, R14, R8 ;  /* 0x0000000e040c723c */ /* 0x044fe20000041808 */
[----:B------:R-:W2:Y:S01]  /*2ac90*/  LDL.LU.64 R10, [R1+0x3270] ;  /* 0x00327000010a7983 */ /* 0x000ea20000300a00 */
[----:B------:R-:W2:Y:S11]  /*2aca0*/  LDL.LU.64 R8, [R1+0x3268] ;  /* 0x0032680001087983 */ /* 0x000eb60000300a00 */
[----:B------:R-:W-:Y:S10]  /*2acb0*/  @!UPT UIADD3 URZ, URZ, URZ, URZ ;  /* 0x0000003f3f3ff290 */ /* 0x000ff4000fffe03f */
[----:B------:R-:W-:Y:S01]  /*2acc0*/  STL.64 [R1+0xf0], R12 ;  /* 0x0000f00c01007387 */ /* 0x000fe20000100a00 */
[----:B------:R0:W-:Y:S03]  /*2acd0*/  STL.64 [R1+0xf8], R14 ;  /* 0x0000f80e01007387 */ /* 0x0001e60000100a00 */
        /* <DEDUP_REMOVED lines=16> */
[----:B------:R-:W3:Y:S02]  /*2ade0*/  LDL.LU.64 R8, [R1+0x3248] ;  /* 0x0032480001087983 */ /* 0x000ee40000300a00 */
[----:B------:R-:W2:Y:S02]  /*2adf0*/  LDL.LU.64 R14, [R1+0x3240] ;  /* 0x00324000010e7983 */ /* 0x000ea40000300a00 */
[----:B------:R-:W2:Y:S02]  /*2ae00*/  LDL.LU.64 R12, [R1+0x3238] ;  /* 0x00323800010c7983 */ /* 0x000ea40000300a00 */
[C---:B--2---:R-:W-:Y:S11]  /*2ae10*/  HMMA.16816.F32.BF16 R12, R4.reuse, R10, R12 ;  /* 0x0000000a040c723c */ /* 0x044ff6000004180c */
[----:B------:R-:W-:Y:S11]  /*2ae20*/  @!UPT UIADD3 URZ, URZ, URZ, URZ ;  /* 0x0000003f3f3ff290 */ /* 0x000ff6000fffe03f */
[----:B------:R-:W-:Y:S01]  /*2ae30*/  @!UPT UIADD3 URZ, URZ, URZ, URZ ;  /* 0x0000003f3f3ff290 */ /* 0x000fe2000fffe03f */
[----:B------:R-:W-:Y:S01]  /*2ae40*/  STL.64 [R1+0xc0], R12 ;  /* 0x0000c00c01007387 */ /* 0x000fe20000100a00 */
[----:B------:R-:W-:Y:S02]  /*2ae50*/  STL.64 [R1+0xc8], R14 ;  /* 0x0000c80e01007387 */ /* 0x000fe40000100a00 */
[----:B---3--:R-:W0:Y:S02]  /*2ae60*/  LDSM.16.MT88.4 R12, [R9+0x2180] ;  /* 0x00218000090c783b */ /* 0x008e240000004200 */
[----:B0-----:R0:W-:Y:S02]  /*2ae70*/  STL.64 [R1+0x3228], R14 ;  /* 0x0032280e01007387 */ /* 0x0011e40000100a00 */
[----:B0-----:R-:W-:Y:S02]  /*2ae80*/  IMAD.MOV.U32 R14, RZ, RZ, R17 ;  /* 0x000000ffff0e7224 */ /* 0x001fe400078e0011 */
[----:B------:R-:W-:Y:S02]  /*2ae90*/  IMAD.MOV.U32 R15, RZ, RZ, R16 ;  /* 0x000000ffff0f7224 */ /* 0x000fe400078e0010 */
[C---:B------:R-:W-:Y:S01]  /*2aea0*/  HMMA.16816.F32.BF16 R16, R4.reuse, R18, R20 ;  /* 0x000000120410723c */ /* 0x040fe20000041814 */
[----:B------:R-:W-:Y:S01]  /*2aeb0*/  STL.64 [R1+0x3220], R12 ;  /* 0x0032200c01007387 */ /* 0x000fe20000100a00 */
[----:B------:R-:W-:Y:S02]  /*2aec0*/  STL.64 [R1+0x31f0], R10 ;  /* 0x0031f00a01007387 */ /* 0x000fe40000100a00 */
[----:B------:R-:W-:Y:S02]  /*2aed0*/  STL [R1+0x31e8], R9 ;  /* 0x0031e80901007387 */ /* 0x000fe40000100800 */
[----:B------:R-:W2:Y:S11]  /*2aee0*/  LDL.LU.64 R22, [R1+0x3230] ;  /* 0x0032300001167983 */ /* 0x000eb60000300a00 */
[----:B------:R-:W-:Y:S06]  /*2aef0*/  @!UPT UIADD3 URZ, URZ, URZ, URZ ;  /* 0x0000003f3f3ff290 */ /* 0x000fec000fffe03f */
[----:B------:R-:W-:Y:S01]  /*2af00*/  STL.64 [R1+0x180], R16 ;  /* 0x0001801001007387 */ /* 0x000fe20000100a00 */
[----:B------:R-:W-:Y:S02]  /*2af10*/  STL.64 [R1+0x188], R18 ;  /* 0x0001881201007387 */ /* 0x000fe40000100a00 */
[----:B------:R-:W0:Y:S02]  /*2af20*/  LDSM.16.MT88.4 R16, [R8+0x2000] ;  /* 0x002000000810783b */ /* 0x000e240000004200 */
[----:B0-----:R-:W-:Y:S02]  /*2af30*/  STL.64 [R1+0x31b8], R18 ;  /* 0x0031b81201007387 */ /* 0x001fe40000100a00 */
[----:B------:R0:W-:Y:S02]  /*2af40*/  STL.64 [R1+0x31b0], R16 ;  /* 0x0031b01001007387 */ /* 0x0001e40000100a00 */
[----:B0-----:R-:W2:Y:S01]  /*2af50*/  LDL.LU R16, [R1+0x230] ;  /* 0x0002300001107983 */ /* 0x001ea20000300800 */
[----:B------:R-:W2:Y:S02]  /*2af60*/  LDL.LU R17, [R1+0x234] ;  /* 0x0002340001117983 */ /* 0x000ea40000300800 */
[----:B------:R-:W2:Y:S02]  /*2af70*/  LDL.LU R18, [R1+0x238] ;  /* 0x0002380001127983 */ /* 0x000ea40000300800 */
[----:B------:R-:W2:Y:S02]  /*2af80*/  LDL.LU R19, [R1+0x23c] ;  /* 0x00023c0001137983 */ /* 0x000ea40000300800 */
[----:B--2---:R-:W-:Y:S01]  /*2af90*/  HMMA.16816.F32.BF16 R20, R4, R22, R16 ;  /* 0x000000160414723c */ /* 0x004fe20000041810 */
[----:B------:R-:W2:Y:S11]  /*2afa0*/  LDL.LU R16, [R1+0x410] ;  /* 0x0004100001107983 */ /* 0x000eb60000300800 */
[----:B------:R-:W-:Y:S11]  /*2afb0*/  @!UPT UIADD3 URZ, URZ, URZ, URZ ;  /* 0x0000003f3f3ff290 */ /* 0x000ff6000fffe03f */
[----:B------:R-:W-:Y:S01]  /*2afc0*/  STL.64 [R1+0x230], R20 ;  /* 0x0002301401007387 */ /* 0x000fe20000100a00 */
[----:B------:R-:W-:Y:S02]  /*2afd0*/  STL.64 [R1+0x238], R22 ;  /* 0x0002381601007387 */ /* 0x000fe40000100a00 */
[----:B------:R-:W2:Y:S02]  /*2afe0*/  LDL.LU R17, [R1+0x414] ;  /* 0x0004140001117983 */ /* 0x000ea40000300800 */
[----:B------:R-:W3:Y:S01]  /*2aff0*/  LDL.LU R18, [R1+0x418] ;  /* 0x0004180001127983 */ /* 0x000ee20000300800 */
[----:B------:R-:W3:Y:S04]  /*2b000*/  LDL.LU R19, [R1+0x41c] ;  /* 0x00041c0001137983 */ /* 0x000ee80000300800 */
[----:B------:R-:W0:Y:S04]  /*2b010*/  LDSM.16.MT88.4 R20, [R8+0x2080] ;  /* 0x002080000814783b */ /* 0x000e280000004200 */
[----:B---3--:R-:W-:Y:S01]  /*2b020*/  STL.64 [R1+0x3200], R18 ;  /* 0x0032001201007387 */ /* 0x008fe20000100a00 */
[----:B--2---:R1:W-:Y:S03]  /*2b030*/  STL.64 [R1+0x31f8], R16 ;  /* 0x0031f81001007387 */ /* 0x0043e60000100a00 */
[----:B-1----:R-:W2:Y:S01]  /*2b040*/  LDL.LU R16, [R1+0x360] ;  /* 0x0003600001107983 */ /* 0x002ea20000300800 */
[----:B------:R-:W2:Y:S02]  /*2b050*/  LDL.LU R17, [R1+0x364] ;  /* 0x0003640001117983 */ /* 0x000ea40000300800 */
[----:B------:R-:W2:Y:S02]  /*2b060*/  LDL.LU R18, [R1+0x368] ;  /* 0x0003680001127983 */ /* 0x000ea40000300800 */
[----:B------:R-:W2:Y:S01]  /*2b070*/  LDL.LU R19, [R1+0x36c] ;  /* 0x00036c0001137983 */ /* 0x000ea20000300800 */
[----:B0-----:R0:W-:Y:S01]  /*2b080*/  STL.64 [R1+0x3130], R22 ;  /* 0x0031301601007387 */ /* 0x0011e20000100a00 */
[----:B------:R-:W-:Y:S02]  /*2b090*/  STL.64 [R1+0x3128], R20 ;  /* 0x0031281401007387 */ /* 0x000fe40000100a00 */
[----:B------:R-:W-:-:S02]  /*2b0a0*/  IMAD.MOV.U32 R10, RZ, RZ, R25 ;  /* 0x000000ffff0a7224 */ /* 0x000fc400078e0019 */
[----:B------:R-:W-:Y:S02]  /*2b0b0*/  IMAD.MOV.U32 R11, RZ, RZ, R24 ;  /* 0x000000ffff0b7224 */ /* 0x000fe400078e0018 */
[----:B------:R-:W1:Y:S04]  /*2b0c0*/  LDSM.16.MT88.4 R24, [R8+0x2100] ;  /* 0x002100000818783b */ /* 0x000e680000004200 */
[----:B0-----:R-:W3:Y:S01]  /*2b0d0*/  LDL.LU.64 R22, [R1+0x78] ;  /* 0x0000780001167983 */ /* 0x001ee20000300a00 */
[----:B------:R-:W3:Y:S01]  /*2b0e0*/  LDL.LU R12, [R1+0x350] ;  /* 0x00035000010c7983 */ /* 0x000ee20000300800 */
[C---:B--2---:R-:W-:Y:S11]  /*2b0f0*/  HMMA.16816.F32.BF16 R16, R4.reuse, R14, R16 ;  /* 0x0000000e0410723c */ /* 0x044ff60000041810 */
[----:B------:R-:W-:Y:S11]  /*2b100*/  @!UPT UIADD3 URZ, URZ, URZ, URZ ;  /* 0x0000003f3f3ff290 */ /* 0x000ff6000fffe03f */
[----:B------:R-:W-:Y:S01]  /*2b110*/  @!UPT UIADD3 URZ, URZ, URZ, URZ ;  /* 0x0000003f3f3ff290 */ /* 0x000fe2000fffe03f */
[----:B------:R-:W-:Y:S01]  /*2b120*/  STL.64 [R1+0x4b0], R16 ;  /* 0x0004b01001007387 */ /* 0x000fe20000100a00 */
[----:B------:R-:W-:Y:S02]  /*2b130*/  STL.64 [R1+0x4b8], R18 ;  /* 0x0004b81201007387 */ /* 0x000fe40000100a00 */
[----:B------:R-:W3:Y:S02]  /*2b140*/  LDL.LU R13, [R1+0x354] ;  /* 0x00035400010d7983 */ /* 0x000ee40000300800 */
[----:B------:R-:W3:Y:S01]  /*2b150*/  LDL.LU R14, [R1+0x358] ;  /* 0x00035800010e7983 */ /* 0x000ee20000300800 */
[----:B------:R-:W3:Y:S01]  /*2b160*/  LDL.LU R15, [R1+0x35c] ;  /* 0x00035c00010f7983 */ /* 0x000ee20000300800 */
[----:B------:R0:W-:Y:S03]  /*2b170*/  STL.64 [R1+0x3208], R10 ;  /* 0x0032080a01007387 */ /* 0x0001e60000100a00 */
[----:B0-----:R-:W2:Y:S01]  /*2b180*/  LDL.64 R10, [R1+0x28] ;  /* 0x00002800010a7983 */ /* 0x001ea20000100a00 */
[----:B------:R-:W2:Y:S02]  /*2b190*/  LDL.LU R16, [R1+0x430] ;  /* 0x0004300001107983 */ /* 0x000ea40000300800 */
[----:B------:R-:W2:Y:S02]  /*2b1a0*/  LDL.LU R17, [R1+0x434] ;  /* 0x0004340001117983 */ /* 0x000ea40000300800 */
[----:B------:R-:W2:Y:S01]  /*2b1b0*/  LDL.LU R18, [R1+0x438] ;  /* 0x0004380001127983 */ /* 0x000ea20000300800 */
[----:B------:R-:W2:Y:S04]  /*2b1c0*/  LDL.LU R19, [R1+0x43c] ;  /* 0x00043c0001137983 */ /* 0x000ea80000300800 */
[----:B--2---:R-:W-:Y:S01]  /*2b1d0*/  STL.64 [R1+0x3218], R18 ;  /* 0x0032181201007387 */ /* 0x004fe20000100a00 */
[----:B------:R0:W-:Y:S03]  /*2b1e0*/  STL.64 [R1+0x3210], R16 ;  /* 0x0032101001007387 */ /* 0x0001e60000100a00 */
[----:B0-----:R-:W2:Y:S01]  /*2b1f0*/  LDL.LU R16, [R1+0x440] ;  /* 0x0004400001107983 */ /* 0x001ea20000300800 */
[----:B------:R-:W2:Y:S02]  /*2b200*/  LDL.LU R17, [R1+0x444] ;  /* 0x0004440001117983 */ /* 0x000ea40000300800 */
[----:B------:R-:W2:Y:S02]  /*2b210*/  LDL.LU R18, [R1+0x448] ;  /* 0x0004480001127983 */ /* 0x000ea40000300800 */
[----:B------:R-:W2:Y:S01]  /*2b220*/  LDL.LU R19, [R1+0x44c] ;  /* 0x00044c0001137983 */ /* 0x000ea20000300800 */
[----:B-1----:R-:W-:Y:S01]  /*2b230*/  STL.64 [R1+0x30c0], R26 ;  /* 0x0030c01a01007387 */ /* 0x002fe20000100a00 */
[----:B------:R0:W-:Y:S03]  /*2b240*/  STL.64 [R1+0x30b8], R24 ;  /* 0x0030b81801007387 */ /* 0x0001e60000100a00 */
[----:B0-----:R-:W2:Y:S01]  /*2b250*/  LDL.LU R24, [R1+0x370] ;  /* 0x0003700001187983 */ /* 0x001ea20000300800 */
[----:B------:R-:W2:Y:S02]  /*2b260*/  LDL.LU R25, [R1+0x374] ;  /* 0x0003740001197983 */ /* 0x000ea40000300800 */
[----:B------:R-:W2:Y:S02]  /*2b270*/  LDL.LU R26, [R1+0x378] ;  /* 0x00037800011a7983 */ /* 0x000ea40000300800 */
[----:B------:R-:W2:Y:S02]  /*2b280*/  LDL.LU R27, [R1+0x37c] ;  /* 0x00037c00011b7983 */ /* 0x000ea40000300800 */
[----:B--2---:R-:W-:Y:S01]  /*2b290*/  STL.64 [R1+0x3140], R26 ;  /* 0x0031401a01007387 */ /* 0x004fe20000100a00 */
[----:B------:R0:W-:Y:S03]  /*2b2a0*/  STL.64 [R1+0x3138], R24 ;  /* 0x0031381801007387 */ /* 0x0001e60000100a00 */
[----:B0-----:R-:W2:Y:S01]  /*2b2b0*/  LDL.LU R24, [R1+0x380] ;  /* 0x0003800001187983 */ /* 0x001ea20000300800 */
[----:B------:R-:W2:Y:S02]  /*2b2c0*/  LDL.LU R25, [R1+0x384] ;  /* 0x0003840001197983 */ /* 0x000ea40000300800 */
[----:B------:R-:W2:Y:S02]  /*2b2d0*/  LDL.LU R26, [R1+0x388] ;  /* 0x00038800011a7983 */ /* 0x000ea40000300800 */
[----:B------:R-:W2:Y:S01]  /*2b2e0*/  LDL.LU R27, [R1+0x38c] ;  /* 0x00038c00011b7983 */ /* 0x000ea20000300800 */
[----:B---3--:R-:W-:Y:S01]  /*2b2f0*/  HMMA.16816.F32.BF16 R4, R4, R22, R12 ;  /* 0x000000160404723c */ /* 0x008fe2000004180c */
[----:B--2---:R0:W-:Y:S01]  /*2b300*/  STL.64 [R1+0x3150], R26 ;  /* 0x0031501a01007387 */ /* 0x0041e20000100a00 */
[----:B------:R-:W-:Y:S03]  /*2b310*/  STL.64 [R1+0x3148], R24 ;  /* 0x0031481801007387 */ /* 0x000fe60000100a00 */
[----:B0-----:R-:W2:Y:S01]  /*2b320*/  LDL.64 R26, [R1+0x38] ;  /* 0x00003800011a7983 */ /* 0x001ea20000100a00 */
[----:B------:R-:W3:Y:S02]  /*2b330*/  LDL.LU.64 R14, [R1+0x3228] ;  /* 0x00322800010e7983 */ /* 0x000ee40000300a00 */
[----:B------:R-:W3:Y:S02]  /*2b340*/  LDL.LU.64 R12, [R1+0x3220] ;  /* 0x00322000010c7983 */ /* 0x000ee40000300a00 */
[----:B------:R0:W-:Y:S11]  /*2b350*/  STL.64 [R1+0x31e0], R22 ;  /* 0x0031e01601007387 */ /* 0x0001f60000100a00 */
[----:B------:R-:W-:Y:S02]  /*2b360*/  @!UPT UIADD3 URZ, URZ, URZ, URZ ;  /* 0x0000003f3f3ff290 */ /* 0x000fe4000fffe03f */
[----:B------:R-:W-:Y:S01]  /*2b370*/  STL.64 [R1+0x4a0], R4 ;  /* 0x0004a00401007387 */ /* 0x000fe20000100a00 */
[----:B------:R-:W-:Y:S02]  /*2b380*/  STL.64 [R1+0x4a8], R6 ;  /* 0x0004a80601007387 */ /* 0x000fe40000100a00 */
[----:B------:R-:W1:Y:S04]  /*2b390*/  LDSM.16.MT88.4 R4, [R8+0x2180] ;  /* 0x002180000804783b */ /* 0x000e680000004200 */
[----:B0-----:R-:W-:Y:S02]  /*2b3a0*/  IMAD.MOV.U32 R23, RZ, RZ, R3 ;  /* 0x000000ffff177224 */ /* 0x001fe400078e0003 */
[----:B------:R-:W-:Y:S01]  /*2b3b0*/  IMAD.MOV.U32 R3, RZ, RZ, R11 ;  /* 0x000000ffff037224 */ /* 0x000fe200078e000b */
[----:B-1----:R0:W-:Y:S01]  /*2b3c0*/  STL.64 [R1+0x3028], R6 ;  /* 0x0030280601007387 */ /* 0x0021e20000100a00 */
[----:B------:R1:W-:Y:S03]  /*2b3d0*/  STL.64 [R1+0x3020], R4 ;  /* 0x0030200401007387 */ /* 0x0003e60000100a00 */
[----:B0-----:R-:W2:Y:S01]  /*2b3e0*/  LDL.LU.64 R6, [R1+0x68] ;  /* 0x0000680001067983 */ /* 0x001ea20000300a00 */
[----:B-1----:R-:W-:Y:S01]  /*2b3f0*/  IMAD.MOV.U32 R4, RZ, RZ, R10 ;  /* 0x000000ffff047224 */ /* 0x002fe200078e000a */
[C---:B---3--:R-:W-:Y:S11]  /*2b400*/  HMMA.16816.F32.BF16 R16, R12.reuse, R10, R16 ;  /* 0x0000000a0c10723c */ /* 0x048ff60000041810 */
[----:B------:R-:W-:Y:S11]  /*2b410*/  @!UPT UIADD3 URZ, URZ, URZ, URZ ;  /* 0x0000003f3f3ff290 */ /* 0x000ff6000fffe03f */
[----:B------:R-:W-:Y:S01]  /*2b420*/  @!UPT UIADD3 URZ, URZ, URZ, URZ ;  /* 0x0000003f3f3ff290 */ /* 0x000fe2000fffe03f */
[----:B------:R-:W-:Y:S01]  /*2b430*/  STL.64 [R1+0x490], R16 ;  /* 0x0004901001007387 */ /* 0x000fe20000100a00 */
[----:B------:R0:W-:Y:S03]  /*2b440*/  STL.64 [R1+0x498], R18 ;  /* 0x0004981201007387 */ /* 0x0001e60000100a00 */
[----:B0-----:R-:W3:Y:S01]  /*2b450*/  LDL.LU.64 R18, [R1+0x3218] ;  /* 0x0032180001127983 */ /* 0x001ee20000300a00 */
[----:B------:R-:W3:Y:S02]  /*2b460*/  LDL.LU.64 R16, [R1+0x3210] ;  /* 0x0032100001107983 */ /* 0x000ee40000300a00 */
[----:B------:R-:W3:Y:S01]  /*2b470*/  LDL.LU.64 R10, [R1+0x3208] ;  /* 0x00320800010a7983 */ /* 0x000ee20000300a00 */
[----:B--2---:R-:W-:Y:S01]  /*2b480*/  STL.64 [R1+0x31d8], R6 ;  /* 0x0031d80601007387 */ /* 0x004fe20000100a00 */
[----:B------:R0:W-:Y:S03]  /*2b490*/  STL [R1+0x31d0], R4 ;  /* 0x0031d00401007387 */ /* 0x0001e60000100800 */
[----:B0-----:R-:W2:Y:S01]  /*2b4a0*/  LDL.LU R4, [R1+0x420] ;  /* 0x0004200001047983 */ /* 0x001ea20000300800 */
[----:B------:R-:W2:Y:S02]  /*2b4b0*/  LDL.LU R5, [R1+0x424] ;  /* 0x0004240001057983 */ /* 0x000ea40000300800 */
[----:B------:R-:W2:Y:S02]  /*2b4c0*/  LDL.LU R6, [R1+0x428] ;  /* 0x0004280001067983 */ /* 0x000ea40000300800 */
[----:B------:R-:W2:Y:S01]  /*2b4d0*/  LDL.LU R7, [R1+0x42c] ;  /* 0x00042c0001077983 */ /* 0x000ea20000300800 */
[C---:B---3--:R-:W-:Y:S01]  /*2b4e0*/  HMMA.16816.F32.BF16 R8, R12.reuse, R10, R16 ;  /* 0x0000000a0c08723c */ /* 0x048fe20000041810 */
[----:B------:R-:W3:Y:S01]  /*2b4f0*/  LDL.LU.64 R18, [R1+0x3200] ;  /* 0x0032000001127983 */ /* 0x000ee20000300a00 */
[----:B------:R-:W3:Y:S11]  /*2b500*/  LDL.LU.64 R16, [R1+0x31f8] ;  /* 0x0031f80001107983 */ /* 0x000ef60000300a00 */
[----:B------:R-:W-:Y:S10]  /*2b510*/  @!UPT UIADD3 URZ, URZ, URZ, URZ ;  /* 0x0000003f3f3ff290 */ /* 0x000ff4000fffe03f */
[----:B------:R-:W-:Y:S01]  /*2b520*/  STL.64 [R1+0x480], R8 ;  /* 0x0004800801007387 */ /* 0x000fe20000100a00 */
[----:B------:R0:W-:Y:S03]  /*2b530*/  STL.64 [R1+0x488], R10 ;  /* 0x0004880a01007387 */ /* 0x0001e60000100a00 */
[----:B0-----:R-:W3:Y:S01]  /*2b540*/  LDL.LU.64 R10, [R1+0x31f0] ;  /* 0x0031f000010a7983 */ /* 0x001ee20000300a00 */
[----:B------:R-:W-:Y:S02]  /*2b550*/  IMAD.MOV.U32 R22, RZ, RZ, R28 ;  /* 0x000000ffff167224 */ /* 0x000fe400078e001c */
[----:B------:R-:W4:Y:S05]  /*2b560*/  LDL.LU R9, [R1+0x31e8] ;  /* 0x0031e80001097983 */ /* 0x000f2a0000300800 */
[C---:B--2---:R-:W-:Y:S08]  /*2b570*/  HMMA.16816.F32.BF16 R20, R12.reuse, R22, R4 ;  /* 0x000000160c14723c */ /* 0x044ff00000041804 */
[C---:B---3--:R-:W-:Y:S01]  /*2b580*/  HMMA.16816.F32.BF16 R4, R12.reuse, R10, R16 ;  /* 0x0000000a0c04723c */ /* 0x048fe20000041810 */
[----:B------:R-:W2:Y:S11]  /*2b590*/  LDL.LU R16, [R1+0x340] ;  /* 0x0003400001107983 */ /* 0x000eb60000300800 */
[----:B------:R-:W-:Y:S03]  /*2b5a0*/  @!UPT UIADD3 URZ, URZ, URZ, URZ ;  /* 0x0000003f3f3ff290 */ /* 0x000fe6000fffe03f */
[----:B------:R0:W-:Y:S02]  /*2b5b0*/  STL.64 [R1+0x440], R20 ;  /* 0x0004401401007387 */ /* 0x0001e40000100a00 */
[----:B------:R1:W-:Y:S06]  /*2b5c0*/  STL.64 [R1+0x448], R22 ;  /* 0x0004481601007387 */ /* 0x0003ec0000100a00 */
[----:B------:R-:W-:Y:S01]  /*2b5d0*/  STL.64 [R1+0x430], R4 ;  /* 0x0004300401007387 */ /* 0x000fe20000100a00 */
[----:B------:R3:W-:Y:S02]  /*2b5e0*/  STL.64 [R1+0x438], R6 ;  /* 0x0004380601007387 */ /* 0x0007e40000100a00 */
[----:B------:R-:W2:Y:S02]  /*2b5f0*/  LDL.LU R17, [R1+0x344] ;  /* 0x0003440001117983 */ /* 0x000ea40000300800 */
[----:B------:R-:W2:Y:S01]  /*2b600*/  LDL.LU R18, [R1+0x348] ;  /* 0x0003480001127983 */ /* 0x000ea20000300800 */
[----:B------:R-:W2:Y:S01]  /*2b610*/  LDL.LU R19, [R1+0x34c] ;  /* 0x00034c0001137983 */ /* 0x000ea20000300800 */
[----:B0-----:R-:W4:Y:S02]  /*2b620*/  LDL.LU R20, [R1+0x3f0] ;  /* 0x0003f00001147983 */ /* 0x001f240000300800 */
[----:B------:R-:W4:Y:S02]  /*2b630*/  LDL.LU R21, [R1+0x3f4] ;  /* 0x0003f40001157983 */ /* 0x000f240000300800 */
[----:B-1----:R-:W4:Y:S01]  /*2b640*/  LDL.LU R22, [R1+0x3f8] ;  /* 0x0003f80001167983 */ /* 0x002f220000300800 */
[----:B------:R-:W4:Y:S04]  /*2b650*/  LDL.LU R23, [R1+0x3fc] ;  /* 0x0003fc0001177983 */ /* 0x000f280000300800 */
[----:B---3--:R-:W3:Y:S04]  /*2b660*/  LDL.64 R6, [R1+0x58] ;  /* 0x0000580001067983 */ /* 0x008ee80000100a00 */
[----:B--2---:R-:W-:Y:S01]  /*2b670*/  STL.64 [R1+0x31c8], R18 ;  /* 0x0031c81201007387 */ /* 0x004fe20000100a00 */
[----:B------:R0:W-:Y:S03]  /*2b680*/  STL.64 [R1+0x31c0], R16 ;  /* 0x0031c01001007387 */ /* 0x0001e60000100a00 */
[----:B0-----:R-:W2:Y:S01]  /*2b690*/  LDL.LU R16, [R1+0x3e0] ;  /* 0x0003e00001107983 */ /* 0x001ea20000300800 */
[----:B------:R-:W2:Y:S02]  /*2b6a0*/  LDL.LU R17, [R1+0x3e4] ;  /* 0x0003e40001117983 */ /* 0x000ea40000300800 */
[----:B------:R-:W2:Y:S02]  /*2b6b0*/  LDL.LU R18, [R1+0x3e8] ;  /* 0x0003e80001127983 */ /* 0x000ea40000300800 */
[----:B------:R-:W2:Y:S01]  /*2b6c0*/  LDL.LU R19, [R1+0x3ec] ;  /* 0x0003ec0001137983 */ /* 0x000ea20000300800 */
[----:B------:R0:W-:Y:S01]  /*2b6d0*/  STL.64 [R1+0x3178], R10 ;  /* 0x0031780a01007387 */ /* 0x0001e20000100a00 */
[----:B----4-:R-:W-:Y:S03]  /*2b6e0*/  STL [R1+0x3170], R9 ;  /* 0x0031700901007387 */ /* 0x010fe60000100800 */
[----:B0-----:R-:W4:Y:S04]  /*2b6f0*/  LDL.64 R10, [R1+0x8] ;  /* 0x00000800010a7983 */ /* 0x001f280000100a00 */
[----:B----4-:R0:W-:Y:S04]  /*2b700*/  STL.64 [R1+0x3190], R10 ;  /* 0x0031900a01007387 */ /* 0x0101e80000100a00 */
[----:B0-----:R-:W4:Y:S04]  /*2b710*/  LDL.64 R10, [R1+0x18] ;  /* 0x00001800010a7983 */ /* 0x001f280000100a00 */
[----:B----4-:R0:W-:Y:S01]  /*2b720*/  STL.64 [R1+0x31a8], R10 ;  /* 0x0031a80a01007387 */ /* 0x0101e20000100a00 */
[----:B------:R-:W4:Y:S02]  /*2b730*/  LDL.LU R8, [R1+0x400] ;  /* 0x0004000001087983 */ /* 0x000f240000300800 */
[----:B------:R-:W4:Y:S01]  /*2b740*/  LDL.LU R9, [R1+0x404] ;  /* 0x0004040001097983 */ /* 0x000f220000300800 */
[----:B0-----:R-:W4:Y:S01]  /*2b750*/  LDL.LU R10, [R1+0x408] ;  /* 0x00040800010a7983 */ /* 0x001f220000300800 */
[----:B------:R-:W4:Y:S02]  /*2b760*/  LDL.LU R11, [R1+0x40c] ;  /* 0x00040c00010b7983 */ /* 0x000f240000300800 */
[C---:B----4-:R-:W-:Y:S11]  /*2b770*/  HMMA.16816.F32.BF16 R8, R12.reuse, R26, R8 ;  /* 0x0000001a0c08723c */ /* 0x050ff60000041808 */
[----:B------:R-:W-:Y:S11]  /*2b780*/  @!UPT UIADD3 URZ, URZ, URZ, URZ ;  /* 0x0000003f3f3ff290 */ /* 0x000ff6000fffe03f */
[----:B------:R-:W-:Y:S01]  /*2b790*/  @!UPT UIADD3 URZ, URZ, URZ, URZ ;  /* 0x0000003f3f3ff290 */ /* 0x000fe2000fffe03f */
[----:B------:R0:W-:Y:S01]  /*2b7a0*/  STL.64 [R1+0x420], R8 ;  /* 0x0004200801007387 */ /* 0x0001e20000100a00 */
[----:B------:R1:W-:Y:S03]  /*2b7b0*/  STL.64 [R1+0x428], R10 ;  /* 0x0004280a01007387 */ /* 0x0003e60000100a00 */
[----:B0-----:R-:W4:Y:S01]  /*2b7c0*/  LDL.LU R8, [R1+0x3d0] ;  /* 0x0003d00001087983 */ /* 0x001f220000300800 */
[----:B------:R-:W4:Y:S02]  /*2b7d0*/  LDL.LU R9, [R1+0x3d4] ;  /* 0x0003d40001097983 */ /* 0x000f240000300800 */
[----:B-1----:R-:W4:Y:S02]  /*2b7e0*/  LDL.LU R10, [R1+0x3d8] ;  /* 0x0003d800010a7983 */ /* 0x002f240000300800 */
[----:B------:R-:W4:Y:S01]  /*2b7f0*/  LDL.LU R11, [R1+0x3dc] ;  /* 0x0003dc00010b7983 */ /* 0x000f220000300800 */
[----:B------:R0:W-:Y:S01]  /*2b800*/  STL.64 [R1+0x3168], R26 ;  /* 0x0031681a01007387 */ /* 0x0001e20000100a00 */
[----:B------:R-:W2:Y:S02]  /*2b810*/  LDL.LU R24, [R1+0x3a0] ;  /* 0x0003a00001187983 */ /* 0x000ea40000300800 */
[----:B------:R-:W2:Y:S01]  /*2b820*/  LDL.LU R25, [R1+0x3a4] ;  /* 0x0003a40001197983 */ /* 0x000ea20000300800 */
[----:B0-----:R-:W2:Y:S01]  /*2b830*/  LDL.LU R26, [R1+0x3a8] ;  /* 0x0003a800011a7983 */ /* 0x001ea20000300800 */
[----:B------:R-:W2:Y:S01]  /*2b840*/  LDL.LU R27, [R1+0x3ac] ;  /* 0x0003ac00011b7983 */ /* 0x000ea20000300800 */
[----:B---3--:R-:W-:Y:S02]  /*2b850*/  HMMA.16816.F32.BF16 R20, R12, R6, R20 ;  /* 0x000000060c14723c */ /* 0x008fe40000041814 */
[----:B--2---:R-:W-:Y:S01]  /*2b860*/  STL.64 [R1+0x3188], R26 ;  /* 0x0031881a01007387 */ /* 0x004fe20000100a00 */
[----:B------:R0:W-:Y:S03]  /*2b870*/  STL.64 [R1+0x3180], R24 ;  /* 0x0031801801007387 */ /* 0x0001e60000100a00 */
[----:B0-----:R-:W2:Y:S01]  /*2b880*/  LDL.LU R24, [R1+0x3b0] ;  /* 0x0003b00001187983 */ /* 0x001ea20000300800 */
[----:B------:R-:W2:Y:S02]  /*2b890*/  LDL.LU R25, [R1+0x3b4] ;  /* 0x0003b40001197983 */ /* 0x000ea40000300800 */
[----:B------:R-:W3:Y:S02]  /*2b8a0*/  LDL.LU R26, [R1+0x3b8] ;  /* 0x0003b800011a7983 */ /* 0x000ee40000300800 */
[----:B------:R-:W3:Y:S02]  /*2b8b0*/  LDL.LU R27, [R1+0x3bc] ;  /* 0x0003bc00011b7983 */ /* 0x000ee40000300800 */
[----:B---3--:R-:W-:Y:S01]  /*2b8c0*/  STL.64 [R1+0x31a0], R26 ;  /* 0x0031a01a01007387 */ /* 0x008fe20000100a00 */
[----:B--2---:R0:W-:Y:S03]  /*2b8d0*/  STL.64 [R1+0x3198], R24 ;  /* 0x0031981801007387 */ /* 0x0041e60000100a00 */
[----:B0-----:R-:W2:Y:S01]  /*2b8e0*/  LDL.LU R24, [R1+0x3c0] ;  /* 0x0003c00001187983 */ /* 0x001ea20000300800 */
[----:B------:R-:W2:Y:S02]  /*2b8f0*/  LDL.LU R25, [R1+0x3c4] ;  /* 0x0003c40001197983 */ /* 0x000ea40000300800 */
[----:B------:R-:W2:Y:S02]  /*2b900*/  LDL.LU R26, [R1+0x3c8] ;  /* 0x0003c800011a7983 */ /* 0x000ea40000300800 */
[----:B------:R-:W2:Y:S01]  /*2b910*/  LDL.LU R27, [R1+0x3cc] ;  /* 0x0003cc00011b7983 */ /* 0x000ea20000300800 */
[----:B------:R0:W-:Y:S01]  /*2b920*/  STL.64 [R1+0x410], R20 ;  /* 0x0004101401007387 */ /* 0x0001e20000100a00 */
[----:B------:R1:W-:Y:S02]  /*2b930*/  STL.64 [R1+0x418], R22 ;  /* 0x0004181601007387 */ /* 0x0003e40000100a00 */
[----:B0-----:R-:W-:Y:S01]  /*2b940*/  IMAD.MOV.U32 R21, RZ, RZ, R6 ;  /* 0x000000ffff157224 */ /* 0x001fe200078e0006 */
[----:B-1----:R-:W3:Y:S01]  /*2b950*/  LDL.LU.64 R22, [R1+0x31e0] ;  /* 0x0031e00001167983 */ /* 0x002ee20000300a00 */
[----:B------:R-:W-:-:S02]  /*2b960*/  IMAD.MOV.U32 R20, RZ, RZ, R7 ;  /* 0x000000ffff147224 */ /* 0x000fc400078e0007 */
[----:B------:R-:W2:Y:S02]  /*2b970*/  LDL.LU.64 R6, [R1+0x31d8] ;  /* 0x0031d80001067983 */ /* 0x000ea40000300a00 */
[----:B------:R-:W3:Y:S01]  /*2b980*/  LDL.LU R4, [R1+0x31d0] ;  /* 0x0031d00001047983 */ /* 0x000ee20000300800 */
[C---:B--2---:R-:W-:Y:S11]  /*2b990*/  HMMA.16816.F32.BF16 R16, R12.reuse, R6, R16 ;  /* 0x000000060c10723c */ /* 0x044ff60000041810 */
[----:B------:R-:W-:Y:S11]  /*2b9a0*/  @!UPT UIADD3 URZ, URZ, URZ, URZ ;  /* 0x0000003f3f3ff290 */ /* 0x000ff6000fffe03f */
[----:B------:R-:W-:Y:S01]  /*2b9b0*/  @!UPT UIADD3 URZ, URZ, URZ, URZ ;  /* 0x0000003f3f3ff290 */ /* 0x000fe2000fffe03f */
[----:B------:R-:W-:Y:S01]  /*2b9c0*/  STL.64 [R1+0x400], R16 ;  /* 0x0004001001007387 */ /* 0x000fe20000100a00 */
[----:B------:R0:W-:Y:S03]  /*2b9d0*/  STL.64 [R1+0x408], R18 ;  /* 0x0004081201007387 */ /* 0x0001e60000100a00 */
[----:B0-----:R-:W3:Y:S01]  /*2b9e0*/  LDL.LU.64 R18, [R1+0x31c8] ;  /* 0x0031c80001127983 */ /* 0x001ee20000300a00 */
[----:B------:R-:W3:Y:S02]  /*2b9f0*/  LDL.LU.64 R16, [R1+0x31c0] ;  /* 0x0031c00001107983 */ /* 0x000ee40000300a00 */
[----:B---3--:R-:W-:Y:S01]  /*2ba00*/  HMMA.16816.F32.BF16 R12, R12, R22, R16 ;  /* 0x000000160c0c723c */ /* 0x008fe20000041810 */
[----:B------:R-:W4:Y:S01]  /*2ba10*/  LDL.LU.64 R18, [R1+0x31b8] ;  /* 0x0031b80001127983 */ /* 0x000f220000300a00 */
[----:B------:R-:W4:Y:S02]  /*2ba20*/  LDL.LU.64 R16, [R1+0x31b0] ;  /* 0x0031b00001107983 */ /* 0x000f240000300a00 */
[----:B------:R-:W-:Y:S02]  /*2ba30*/  STL.64 [R1+0x3160], R22 ;  /* 0x0031601601007387 */ /* 0x000fe40000100a00 */
[----:B------:R0:W-:Y:S11]  /*2ba40*/  STL.64 [R1+0x3158], R20 ;  /* 0x0031581401007387 */ /* 0x0001f60000100a00 */
[----:B------:R-:W-:Y:S06]  /*2ba50*/  @!UPT UIADD3 URZ, URZ, URZ, URZ ;  /* 0x0000003f3f3ff290 */ /* 0x000fec000fffe03f */
[----:B------:R-:W-:Y:S01]  /*2ba60*/  STL.64 [R1+0x360], R12 ;  /* 0x0003600c01007387 */ /* 0x000fe20000100a00 */
[----:B------:R1:W-:Y:S02]  /*2ba70*/  STL.64 [R1+0x368], R14 ;  /* 0x0003680e01007387 */ /* 0x0003e40000100a00 */
[----:B0-----:R-:W2:Y:S02]  /*2ba80*/  LDL.LU R20, [R1+0x390] ;  /* 0x0003900001147983 */ /* 0x001ea40000300800 */
[----:B------:R-:W2:Y:S01]  /*2ba90*/  LDL.LU R21, [R1+0x394] ;  /* 0x0003940001157983 */ /* 0x000ea20000300800 */
[----:B------:R-:W2:Y:S01]  /*2baa0*/  LDL.LU R22, [R1+0x398] ;  /* 0x0003980001167983 */ /* 0x000ea20000300800 */
[----:B------:R-:W2:Y:S02]  /*2bab0*/  LDL.LU R23, [R1+0x39c] ;  /* 0x00039c0001177983 */ /* 0x000ea40000300800 */
[----:B-1----:R-:W-:Y:S02]  /*2bac0*/  IMAD.MOV.U32 R14, RZ, RZ, R4 ;  /* 0x000000ffff0e7224 */ /* 0x002fe400078e0004 */
[----:B------:R-:W-:-:S07]  /*2bad0*/  IMAD.MOV.U32 R15, RZ, RZ, R3 ;  /* 0x000000ffff0f7224 */ /* 0x000fce00078e0003 */
[C---:B----4-:R-:W-:Y:S11]  /*2bae0*/  HMMA.16816.F32.BF16 R8, R16.reuse, R14, R8 ;  /* 0x0000000e1008723c */ /* 0x050ff60000041808 */
[----:B------:R-:W-:Y:S11]  /*2baf0*/  @!UPT UIADD3 URZ, URZ, URZ, URZ ;  /* 0x0000003f3f3ff290 */ /* 0x000ff6000fffe03f */
[----:B------:R-:W-:Y:S01]  /*2bb00*/  @!UPT UIADD3 URZ, URZ, URZ, URZ ;  /* 0x0000003f3f3ff290 */ /* 0x000fe2000fffe03f */
[----:B------:R-:W-:Y:S01]  /*2bb10*/  STL.64 [R1+0x3f0], R8 ;  /* 0x0003f00801007387 */ /* 0x000fe20000100a00 */
[----:B------:R0:W-:Y:S03]  /*2bb20*/  STL.64 [R1+0x3f8], R10 ;  /* 0x0003f80a01007387 */ /* 0x0001e60000100a00 */
[----:B0-----:R-:W3:Y:S02]  /*2bb30*/  LDL.LU.64 R10, [R1+0x31a8] ;  /* 0x0031a800010a7983 */ /* 0x001ee40000300a00 */
[C---:B---3--:R-:W-:Y:S01]  /*2bb40*/  HMMA.16816.F32.BF16 R24, R16.reuse, R10, R24 ;  /* 0x0000000a1018723c */ /* 0x048fe20000041818 */
[----:B------:R-:W-:Y:S02]  /*2bb50*/  IMAD.MOV.U32 R13, RZ, RZ, R10 ;  /* 0x000000ffff0d7224 */ /* 0x000fe400078e000a */
        /* <DEDUP_REMOVED lines=16> */
[----:B------:R-:W4:Y:S01]  /*2bc60*/  LDL.LU R9, [R1+0x3170] ;  /* 0x0031700001097983 */ /* 0x000f220000300800 */
[C---:B---3--:R-:W-:Y:S11]  /*2bc70*/  HMMA.16816.F32.BF16 R24, R16.reuse, R10, R24 ;  /* 0x0000000a1018723c */ /* 0x048ff60000041818 */
[----:B------:R-:W-:Y:S11]  /*2bc80*/  @!UPT UIADD3 URZ, URZ, URZ, URZ ;  /* 0x0000003f3f3ff290 */ /* 0x000ff6000fffe03f */
[----:B------:R-:W-:Y:S01]  /*2bc90*/  @!UPT UIADD3 URZ, URZ, URZ, URZ ;  /* 0x0000003f3f3ff290 */ /* 0x000fe2000fffe03f */
        /* <DEDUP_REMOVED lines=10> */
[----:B------:R-:W3:Y:S02]  /*2bd40*/  LDL.LU.64 R20, [R1+0x3158] ;  /* 0x0031580001147983 */ /* 0x000ee40000300a00 */
[----:B------:R-:W2:Y:S02]  /*2bd50*/  LDL.LU.64 R26, [R1+0x3150] ;  /* 0x00315000011a7983 */ /* 0x000ea40000300a00 */
[----:B------:R-:W2:Y:S01]  /*2bd60*/  LDL.LU.64 R24, [R1+0x3148] ;  /* 0x0031480001187983 */ /* 0x000ea20000300a00 */
[----:B------:R3:W-:Y:S01]  /*2bd70*/  STL.64 [R1+0x30e8], R10 ;  /* 0x0030e80a01007387 */ /* 0x0007e20000100a00 */
[----:B----4-:R2:W-:Y:S02]  /*2bd80*/  STL.64 [R1+0x30e0], R8 ;  /* 0x0030e00801007387 */ /* 0x0105e40000100a00 */
[----:B---3--:R-:W-:-:S02]  /*2bd90*/  IMAD.MOV.U32 R10, RZ, RZ, R21 ;  /* 0x000000ffff0a7224 */ /* 0x008fc400078e0015 */
[----:B------:R-:W-:-:S07]  /*2bda0*/  IMAD.MOV.U32 R11, RZ, RZ, R20 ;  /* 0x000000ffff0b7224 */ /* 0x000fce00078e0014 */
[C---:B--2---:R-:W-:Y:S01]  /*2bdb0*/  HMMA.16816.F32.BF16 R8, R16.reuse, R10, R24 ;  /* 0x0000000a1008723c */ /* 0x044fe20000041818 */
[----:B------:R-:W2:Y:S01]  /*2bdc0*/  LDL.LU.64 R26, [R1+0x3140] ;  /* 0x00314000011a7983 */ /* 0x000ea20000300a00 */
[----:B------:R-:W2:Y:S11]  /*2bdd0*/  LDL.LU.64 R24, [R1+0x3138] ;  /* 0x0031380001187983 */ /* 0x000eb60000300a00 */
[----:B------:R-:W-:Y:S10]  /*2bde0*/  @!UPT UIADD3 URZ, URZ, URZ, URZ ;  /* 0x0000003f3f3ff290 */ /* 0x000ff4000fffe03f */
[----:B------:R-:W-:Y:S01]  /*2bdf0*/  STL.64 [R1+0x3a0], R8 ;  /* 0x0003a00801007387 */ /* 0x000fe20000100a00 */
[----:B------:R0:W-:Y:S02]  /*2be00*/  STL.64 [R1+0x3a8], R10 ;  /* 0x0003a80a01007387 */ /* 0x0001e40000100a00 */
[----:B0-----:R-:W-:Y:S02]  /*2be10*/  IMAD.MOV.U32 R10, RZ, RZ, R5 ;  /* 0x000000ffff0a7224 */ /* 0x001fe400078e0005 */
[----:B------:R-:W-:Y:S01]  /*2be20*/  IMAD.MOV.U32 R11, RZ, RZ, R4 ;  /* 0x000000ffff0b7224 */ /* 0x000fe200078e0004 */
[----:B--2---:R-:W-:Y:S11]  /*2be30*/  HMMA.16816.F32.BF16 R24, R16, R6, R24 ;  /* 0x000000061018723c */ /* 0x004ff60000041818 */
[----:B------:R-:W-:Y:S11]  /*2be40*/  @!UPT UIADD3 URZ, URZ, URZ, URZ ;  /* 0x0000003f3f3ff290 */ /* 0x000ff6000fffe03f */
[----:B------:R-:W-:Y:S01]  /*2be50*/  @!UPT UIADD3 URZ, URZ, URZ, URZ ;  /* 0x0000003f3f3ff290 */ /* 0x000fe2000fffe03f */
[----:B------:R-:W-:Y:S01]  /*2be60*/  STL.64 [R1+0x390], R24 ;  /* 0x0003901801007387 */ /* 0x000fe20000100a00 */
[----:B------:R-:W-:Y:S02]  /*2be70*/  STL.64 [R1+0x398], R26 ;  /* 0x0003981a01007387 */ /* 0x000fe40000100a00 */
[----:B------:R-:W-:Y:S02]  /*2be80*/  STL.64 [R1+0x3100], R10 ;  /* 0x0031000a01007387 */ /* 0x000fe40000100a00 */
[----:B------:R0:W-:Y:S01]  /*2be90*/  STL.64 [R1+0x30d8], R6 ;  /* 0x0030d80601007387 */ /* 0x0001e20000100a00 */
[----:B------:R-:W2:Y:S01]  /*2bea0*/  LDL.LU R4, [R1+0x2b0] ;  /* 0x0002b00001047983 */ /* 0x000ea20000300800 */
[----:B------:R-:W2:Y:S03]  /*2beb0*/  LDL.LU R5, [R1+0x2b4] ;  /* 0x0002b40001057983 */ /* 0x000ea60000300800 */
[----:B0-----:R-:W2:Y:S01]  /*2bec0*/  LDL.LU R6, [R1+0x2b8] ;  /* 0x0002b80001067983 */ /* 0x001ea20000300800 */
[----:B------:R-:W2:Y:S02]  /*2bed0*/  LDL.LU R7, [R1+0x2bc] ;  /* 0x0002bc0001077983 */ /* 0x000ea40000300800 */
[----:B------:R-:W3:Y:S02]  /*2bee0*/  LDL.LU R24, [R1+0x250] ;  /* 0x0002500001187983 */ /* 0x000ee40000300800 */
[----:B------:R-:W3:Y:S01]  /*2bef0*/  LDL.LU R25, [R1+0x254] ;  /* 0x0002540001197983 */ /* 0x000ee20000300800 */
[----:B------:R-:W4:Y:S01]  /*2bf00*/  LDL.LU R26, [R1+0x258] ;  /* 0x00025800011a7983 */ /* 0x000f220000300800 */
[----:B------:R-:W4:Y:S02]  /*2bf10*/  LDL.LU R27, [R1+0x25c] ;  /* 0x00025c00011b7983 */ /* 0x000f240000300800 */
[----:B------:R-:W-:-:S02]  /*2bf20*/  IMAD.MOV.U32 R10, RZ, RZ, R13 ;  /* 0x000000ffff0a7224 */ /* 0x000fc400078e000d */
[----:B------:R-:W-:-:S05]  /*2bf30*/  IMAD.MOV.U32 R11, RZ, RZ, R12 ;  /* 0x000000ffff0b7224 */ /* 0x000fca00078e000c */
[----:B------:R0:W-:Y:S01]  /*2bf40*/  STL.64 [R1+0x3120], R10 ;  /* 0x0031200a01007387 */ /* 0x0001e20000100a00 */
[----:B------:R-:W2:Y:S02]  /*2bf50*/  LDL.LU R8, [R1+0x2a0] ;  /* 0x0002a00001087983 */ /* 0x000ea40000300800 */
[----:B------:R-:W2:Y:S01]  /*2bf60*/  LDL.LU R9, [R1+0x2a4] ;  /* 0x0002a40001097983 */ /* 0x000ea20000300800 */
[----:B0-----:R-:W2:Y:S01]  /*2bf70*/  LDL.LU R10, [R1+0x2a8] ;  /* 0x0002a800010a7983 */ /* 0x001ea20000300800 */
[----:B------:R-:W2:Y:S03]  /*2bf80*/  LDL.LU R11, [R1+0x2ac] ;  /* 0x0002ac00010b7983 */ /* 0x000ea60000300800 */
[----:B----4-:R-:W-:Y:S01]  /*2bf90*/  STL.64 [R1+0x30f8], R26 ;  /* 0x0030f81a01007387 */ /* 0x010fe20000100a00 */
[----:B---3--:R0:W-:Y:S03]  /*2bfa0*/  STL.64 [R1+0x30f0], R24 ;  /* 0x0030f01801007387 */ /* 0x0081e60000100a00 */
[----:B0-----:R-:W3:Y:S01]  /*2bfb0*/  LDL.LU R24, [R1+0x280] ;  /* 0x0002800001187983 */ /* 0x001ee20000300800 */
[----:B------:R-:W3:Y:S02]  /*2bfc0*/  LDL.LU R25, [R1+0x284] ;  /* 0x0002840001197983 */ /* 0x000ee40000300800 */
[----:B------:R-:W4:Y:S02]  /*2bfd0*/  LDL.LU R26, [R1+0x288] ;  /* 0x00028800011a7983 */ /* 0x000f240000300800 */
[----:B------:R-:W4:Y:S01]  /*2bfe0*/  LDL.LU R27, [R1+0x28c] ;  /* 0x00028c00011b7983 */ /* 0x000f220000300800 */
[----:B--2---:R-:W-:Y:S01]  /*2bff0*/  HMMA.16816.F32.BF16 R4, R16, R22, R4 ;  /* 0x000000161004723c */ /* 0x004fe20000041804 */
[----:B------:R-:W-:-:S02]  /*2c000*/  IMAD.MOV.U32 R13, RZ, RZ, R22 ;  /* 0x000000ffff0d7224 */ /* 0x000fc400078e0016 */
[----:B------:R-:W-:Y:S01]  /*2c010*/  IMAD.MOV.U32 R12, RZ, RZ, R23 ;  /* 0x000000ffff0c7224 */ /* 0x000fe200078e0017 */
[----:B----4-:R-:W-:Y:S01]  /*2c020*/  STL.64 [R1+0x3110], R26 ;  /* 0x0031101a01007387 */ /* 0x010fe20000100a00 */
[----:B---3--:R0:W-:Y:S03]  /*2c030*/  STL.64 [R1+0x3108], R24 ;  /* 0x0031081801007387 */ /* 0x0081e60000100a00 */
[----:B0-----:R-:W2:Y:S01]  /*2c040*/  LDL.LU R24, [R1+0x290] ;  /* 0x0002900001187983 */ /* 0x001ea20000300800 */
[----:B------:R-:W2:Y:S02]  /*2c050*/  LDL.LU R25, [R1+0x294] ;  /* 0x0002940001197983 */ /* 0x000ea40000300800 */
[----:B------:R-:W2:Y:S02]  /*2c060*/  LDL.LU R26, [R1+0x298] ;  /* 0x00029800011a7983 */ /* 0x000ea40000300800 */
[----:B------:R-:W2:Y:S10]  /*2c070*/  LDL.LU R27, [R1+0x29c] ;  /* 0x00029c00011b7983 */ /* 0x000eb40000300800 */
[----:B------:R0:W-:Y:S01]  /*2c080*/  STL.64 [R1+0x2b0], R4 ;  /* 0x0002b00401007387 */ /* 0x0001e20000100a00 */
[----:B------:R1:W-:Y:S02]  /*2c090*/  STL.64 [R1+0x2b8], R6 ;  /* 0x0002b80601007387 */ /* 0x0003e40000100a00 */
[----:B------:R-:W3:Y:S02]  /*2c0a0*/  LDL.LU.64 R22, [R1+0x3130] ;  /* 0x0031300001167983 */ /* 0x000ee40000300a00 */
[----:B------:R-:W3:Y:S02]  /*2c0b0*/  LDL.LU.64 R20, [R1+0x3128] ;  /* 0x0031280001147983 */ /* 0x000ee40000300a00 */
[----:B------:R-:W-:-:S02]  /*2c0c0*/  IMAD.MOV.U32 R18, RZ, RZ, R13 ;  /* 0x000000ffff127224 */ /* 0x000fc400078e000d */
[----:B------:R-:W-:Y:S01]  /*2c0d0*/  IMAD.MOV.U32 R19, RZ, RZ, R12 ;  /* 0x000000ffff137224 */ /* 0x000fe200078e000c */
        /* <DEDUP_REMOVED lines=9> */
[C---:B---3--:R-:W-:Y:S02]  /*2c170*/  HMMA.16816.F32.BF16 R12, R20.reuse, R14, R8 ;  /* 0x0000000e140c723c */ /* 0x048fe40000041808 */
[----:B------:R-:W2:Y:S11]  /*2c180*/  LDL.LU.64 R10, [R1+0x3120] ;  /* 0x00312000010a7983 */ /* 0x000eb60000300a00 */
[----:B------:R-:W-:Y:S10]  /*2c190*/  @!UPT UIADD3 URZ, URZ, URZ, URZ ;  /* 0x0000003f3f3ff290 */ /* 0x000ff4000fffe03f */
[----:B------:R0:W-:Y:S01]  /*2c1a0*/  STL.64 [R1+0x2a0], R12 ;  /* 0x0002a00c01007387 */ /* 0x0001e20000100a00 */
[----:B------:R1:W-:Y:S03]  /*2c1b0*/  STL.64 [R1+0x2a8], R14 ;  /* 0x0002a80e01007387 */ /* 0x0003e60000100a00 */
[----:B0-----:R-:W3:Y:S01]  /*2c1c0*/  LDL.LU R12, [R1+0xb0] ;  /* 0x0000b000010c7983 */ /* 0x001ee20000300800 */
[----:B------:R-:W3:Y:S02]  /*2c1d0*/  LDL.LU R13, [R1+0xb4] ;  /* 0x0000b400010d7983 */ /* 0x000ee40000300800 */
[----:B-1----:R-:W2:Y:S02]  /*2c1e0*/  LDL.LU R14, [R1+0xb8] ;  /* 0x0000b800010e7983 */ /* 0x002ea40000300800 */
[----:B------:R-:W2:Y:S02]  /*2c1f0*/  LDL.LU R15, [R1+0xbc] ;  /* 0x0000bc00010f7983 */ /* 0x000ea40000300800 */
[----:B--2---:R-:W-:Y:S01]  /*2c200*/  STL.64 [R1+0x3038], R14 ;  /* 0x0030380e01007387 */ /* 0x004fe20000100a00 */
[----:B---3--:R0:W-:Y:S03]  /*2c210*/  STL.64 [R1+0x3030], R12 ;  /* 0x0030300c01007387 */ /* 0x0081e60000100a00 */
[----:B0-----:R-:W2:Y:S01]  /*2c220*/  LDL.LU R12, [R1+0x110] ;  /* 0x00011000010c7983 */ /* 0x001ea20000300800 */
[----:B------:R-:W2:Y:S01]  /*2c230*/  LDL.LU R13, [R1+0x114] ;  /* 0x00011400010d7983 */ /* 0x000ea20000300800 */
[----:B------:R-:W-:Y:S01]  /*2c240*/  HMMA.16816.F32.BF16 R8, R20, R10, R24 ;  /* 0x0000000a1408723c */ /* 0x000fe20000041818 */
[----:B------:R-:W-:-:S02]  /*2c250*/  IMAD.MOV.U32 R14, RZ, RZ, R2 ;  /* 0x000000ffff0e7224 */ /* 0x000fc400078e0002 */
[----:B------:R-:W-:Y:S01]  /*2c260*/  IMAD.MOV.U32 R15, RZ, RZ, R0 ;  /* 0x000000ffff0f7224 */ /* 0x000fe200078e0000 */
[----:B------:R-:W3:Y:S01]  /*2c270*/  LDL.LU R2, [R1+0x311c] ;  /* 0x00311c0001027983 */ /* 0x000ee20000300800 */
[----:B------:R-:W3:Y:S03]  /*2c280*/  LDL.LU R0, [R1+0x3118] ;  /* 0x0031180001007983 */ /* 0x000ee60000300800 */
[----:B------:R0:W-:Y:S04]  /*2c290*/  STL.64 [R1+0x3048], R14 ;  /* 0x0030480e01007387 */ /* 0x0001e80000100a00 */
[----:B--2---:R-:W-:Y:S01]  /*2c2a0*/  STL.64 [R1+0x3040], R12 ;  /* 0x0030400c01007387 */ /* 0x004fe20000100a00 */
[----:B0-----:R-:W2:Y:S02]  /*2c2b0*/  LDL.LU.64 R14, [R1+0x58] ;  /* 0x00005800010e7983 */ /* 0x001ea40000300a00 */
[----:B------:R-:W2:Y:S02]  /*2c2c0*/  LDL.LU.64 R26, [R1+0x3110] ;  /* 0x00311000011a7983 */ /* 0x000ea40000300a00 */
[----:B------:R-:W2:Y:S06]  /*2c2d0*/  LDL.LU.64 R24, [R1+0x3108] ;  /* 0x0031080001187983 */ /* 0x000eac0000300a00 */
[----:B------:R-:W-:Y:S01]  /*2c2e0*/  STL.64 [R1+0x290], R8 ;  /* 0x0002900801007387 */ /* 0x000fe20000100a00 */
[----:B------:R0:W-:Y:S03]  /*2c2f0*/  STL.64 [R1+0x298], R10 ;  /* 0x0002980a01007387 */ /* 0x0001e60000100a00 */
[----:B0-----:R-:W2:Y:S02]  /*2c300*/  LDL.LU.64 R10, [R1+0x3100] ;  /* 0x00310000010a7983 */ /* 0x001ea40000300a00 */
[C---:B--2---:R-:W-:Y:S02]  /*2c310*/  HMMA.16816.F32.BF16 R8, R20.reuse, R10, R24 ;  /* 0x0000000a1408723c */ /* 0x044fe40000041818 */
[----:B------:R-:W2:Y:S01]  /*2c320*/  LDL.LU.64 R26, [R1+0x30f8] ;  /* 0x0030f800011a7983 */ /* 0x000ea20000300a00 */
[----:B------:R-:W2:Y:S11]  /*2c330*/  LDL.LU.64 R24, [R1+0x30f0] ;  /* 0x0030f00001187983 */ /* 0x000eb60000300a00 */
[----:B------:R-:W-:Y:S09]  /*2c340*/  @!UPT UIADD3 URZ, URZ, URZ, URZ ;  /* 0x0000003f3f3ff290 */ /* 0x000ff2000fffe03f */
[----:B------:R-:W-:Y:S01]  /*2c350*/  STL.64 [R1+0x280], R8 ;  /* 0x0002800801007387 */ /* 0x000fe20000100a00 */
[----:B------:R0:W-:Y:S03]  /*2c360*/  STL.64 [R1+0x288], R10 ;  /* 0x0002880a01007387 */ /* 0x0001e60000100a00 */
[----:B0-----:R-:W2:Y:S01]  /*2c370*/  LDL.LU.64 R10, [R1+0x30e8] ;  /* 0x0030e800010a7983 */ /* 0x001ea20000300a00 */
[----:B------:R-:W3:Y:S01]  /*2c380*/  LDL.LU.64 R8, [R1+0x30e0] ;  /* 0x0030e00001087983 */ /* 0x000ee20000300a00 */
[----:B--2---:R-:W-:Y:S11]  /*2c390*/  HMMA.16816.F32.BF16 R16, R20, R10, R16 ;  /* 0x0000000a1410723c */ /* 0x004ff60000041810 */
[----:B------:R-:W-:Y:S11]  /*2c3a0*/  @!UPT UIADD3 URZ, URZ, URZ, URZ ;  /* 0x0000003f3f3ff290 */ /* 0x000ff6000fffe03f */
[----:B------:R-:W-:Y:S01]  /*2c3b0*/  @!UPT UIADD3 URZ, URZ, URZ, URZ ;  /* 0x0000003f3f3ff290 */ /* 0x000fe2000fffe03f */
[----:B------:R0:W-:Y:S01]  /*2c3c0*/  STL.64 [R1+0x270], R16 ;  /* 0x0002701001007387 */ /* 0x0001e20000100a00 */
[----:B------:R1:W-:Y:S03]  /*2c3d0*/  STL.64 [R1+0x278], R18 ;  /* 0x0002781201007387 */ /* 0x0003e60000100a00 */
[----:B0-----:R-:W2:Y:S01]  /*2c3e0*/  LDL.LU R16, [R1+0x240] ;  /* 0x0002400001107983 */ /* 0x001ea20000300800 */
[----:B------:R-:W2:Y:S02]  /*2c3f0*/  LDL.LU R17, [R1+0x244] ;  /* 0x0002440001117983 */ /* 0x000ea40000300800 */
[----:B-1----:R-:W2:Y:S02]  /*2c400*/  LDL.LU R18, [R1+0x248] ;  /* 0x0002480001127983 */ /* 0x002ea40000300800 */
[----:B------:R-:W2:Y:S01]  /*2c410*/  LDL.LU R19, [R1+0x24c] ;  /* 0x00024c0001137983 */ /* 0x000ea20000300800 */
[----:B------:R0:W-:Y:S01]  /*2c420*/  STL.64 [R1+0x3080], R10 ;  /* 0x0030800a01007387 */ /* 0x0001e20000100a00 */
[----:B---3--:R-:W-:Y:S03]  /*2c430*/  STL [R1+0x3078], R9 ;  /* 0x0030780901007387 */ /* 0x008fe60000100800 */
[----:B0-----:R-:W3:Y:S04]  /*2c440*/  LDL.LU.64 R10, [R1+0x8] ;  /* 0x00000800010a7983 */ /* 0x001ee80000300a00 */
[----:B---3--:R0:W-:Y:S02]  /*2c450*/  STL.64 [R1+0x3098], R10 ;  /* 0x0030980a01007387 */ /* 0x0081e40000100a00 */
[----:B0-----:R-:W-:-:S02]  /*2c460*/  IMAD.MOV.U32 R10, RZ, RZ, R8 ;  /* 0x000000ffff0a7224 */ /* 0x001fc400078e0008 */
[----:B------:R-:W-:-:S07]  /*2c470*/  IMAD.MOV.U32 R11, RZ, RZ, R3 ;  /* 0x000000ffff0b7224 */ /* 0x000fce00078e0003 */
[C---:B----4-:R-:W-:Y:S01]  /*2c480*/  HMMA.16816.F32.BF16 R8, R20.reuse, R10, R4 ;  /* 0x0000000a1408723c */ /* 0x050fe20000041804 */
[----:B------:R-:W2:Y:S11]  /*2c490*/  LDL.LU.64 R6, [R1+0x30d8] ;  /* 0x0030d80001067983 */ /* 0x000eb60000300a00 */
[----:B------:R-:W-:Y:S11]  /*2c4a0*/  @!UPT UIADD3 URZ, URZ, URZ, URZ ;  /* 0x0000003f3f3ff290 */ /* 0x000ff6000fffe03f */
[----:B------:R-:W-:Y:S01]  /*2c4b0*/  STL.64 [R1+0x260], R8 ;  /* 0x0002600801007387 */ /* 0x000fe20000100a00 */
[----:B------:R0:W-:Y:S02]  /*2c4c0*/  STL.64 [R1+0x268], R10 ;  /* 0x0002680a01007387 */ /* 0x0001e40000100a00 */
[C---:B0-----:R-:W-:Y:S01]  /*2c4d0*/  HMMA.16816.F32.BF16 R8, R20.reuse, R14, R24 ;  /* 0x0000000e1408723c */ /* 0x041fe20000041818 */
[----:B------:R-:W3:Y:S11]  /*2c4e0*/  LDL.LU R24, [R1+0x190] ;  /* 0x0001900001187983 */ /* 0x000ef60000300800 */
[----:B------:R-:W-:Y:S11]  /*2c4f0*/  @!UPT UIADD3 URZ, URZ, URZ, URZ ;  /* 0x0000003f3f3ff290 */ /* 0x000ff6000fffe03f */
[----:B------:R-:W-:Y:S01]  /*2c500*/  STL.64 [R1+0x250], R8 ;  /* 0x0002500801007387 */ /* 0x000fe20000100a00 */
[----:B------:R0:W-:Y:S02]  /*2c510*/  STL.64 [R1+0x258], R10 ;  /* 0x0002580a01007387 */ /* 0x0001e40000100a00 */
[----:B------:R-:W3:Y:S02]  /*2c520*/  LDL.LU R25, [R1+0x194] ;  /* 0x0001940001197983 */ /* 0x000ee40000300800 */
[----:B------:R-:W3:Y:S01]  /*2c530*/  LDL.LU R26, [R1+0x198] ;  /* 0x00019800011a7983 */ /* 0x000ee20000300800 */
[----:B------:R-:W3:Y:S04]  /*2c540*/  LDL.LU R27, [R1+0x19c] ;  /* 0x00019c00011b7983 */ /* 0x000ee80000300800 */
[----:B0-----:R-:W4:Y:S04]  /*2c550*/  LDL.LU.64 R10, [R1+0x18] ;  /* 0x00001800010a7983 */ /* 0x001f280000300a00 */
[----:B----4-:R0:W-:Y:S04]  /*2c560*/  STL.64 [R1+0x30a0], R10 ;  /* 0x0030a00a01007387 */ /* 0x0101e80000100a00 */
[----:B0-----:R-:W4:Y:S01]  /*2c570*/  LDL.LU.64 R10, [R1+0x28] ;  /* 0x00002800010a7983 */ /* 0x001f220000300a00 */
[----:B------:R0:W-:Y:S03]  /*2c580*/  STL.64 [R1+0x3058], R14 ;  /* 0x0030580e01007387 */ /* 0x0001e60000100a00 */
[----:B0-----:R-:W2:Y:S04]  /*2c590*/  LDL.LU.64 R14, [R1+0x38] ;  /* 0x00003800010e7983 */ /* 0x001ea80000300a00 */
[----:B--2---:R0:W-:Y:S01]  /*2c5a0*/  STL.64 [R1+0x3070], R14 ;  /* 0x0030700e01007387 */ /* 0x0041e20000100a00 */
[----:B------:R-:W2:Y:S02]  /*2c5b0*/  LDL.LU R12, [R1+0x140] ;  /* 0x00014000010c7983 */ /* 0x000ea40000300800 */
[----:B------:R-:W2:Y:S01]  /*2c5c0*/  LDL.LU R13, [R1+0x144] ;  /* 0x00014400010d7983 */ /* 0x000ea20000300800 */
[----:B0-----:R-:W2:Y:S01]  /*2c5d0*/  LDL.LU R14, [R1+0x148] ;  /* 0x00014800010e7983 */ /* 0x001ea20000300800 */
[----:B------:R-:W2:Y:S01]  /*2c5e0*/  LDL.LU R15, [R1+0x14c] ;  /* 0x00014c00010f7983 */ /* 0x000ea20000300800 */
[C---:B------:R-:W-:Y:S02]  /*2c5f0*/  HMMA.16816.F32.BF16 R16, R20.reuse, R6, R16 ;  /* 0x000000061410723c */ /* 0x040fe40000041810 */
[----:B--2---:R-:W-:Y:S01]  /*2c600*/  STL.64 [R1+0x3090], R14 ;  /* 0x0030900e01007387 */ /* 0x004fe20000100a00 */
        /* <DEDUP_REMOVED lines=19> */
[----:B---3--:R-:W-:Y:S02]  /*2c740*/  HMMA.16816.F32.BF16 R20, R20, R18, R24 ;  /* 0x000000121414723c */ /* 0x008fe40000041818 */
[----:B--2---:R0:W-:Y:S01]  /*2c750*/  STL.64 [R1+0x3068], R6 ;  /* 0x0030680601007387 */ /* 0x0041e20000100a00 */
[----:B------:R1:W-:Y:S02]  /*2c760*/  STL.64 [R1+0x3060], R4 ;  /* 0x0030600401007387 */ /* 0x0003e40000100a00 */
[----:B0-----:R-:W-:Y:S01]  /*2c770*/  IMAD.MOV.U32 R6, RZ, RZ, R0 ;  /* 0x000000ffff067224 */ /* 0x001fe200078e0000 */
[----:B-1----:R-:W2:Y:S01]  /*2c780*/  LDL.LU R4, [R1+0x130] ;  /* 0x0001300001047983 */ /* 0x002ea20000300800 */
[----:B------:R-:W2:Y:S02]  /*2c790*/  LDL.LU R5, [R1+0x134] ;  /* 0x0001340001057983 */ /* 0x000ea40000300800 */
[----:B------:R-:W3:Y:S02]  /*2c7a0*/  LDL.LU R0, [R1+0x30cc] ;  /* 0x0030cc0001007983 */ /* 0x000ee40000300800 */
[----:B------:R-:W-:-:S02]  /*2c7b0*/  IMAD.MOV.U32 R7, RZ, RZ, R2 ;  /* 0x000000ffff077224 */ /* 0x000fc400078e0002 */
[----:B------:R-:W2:Y:S01]  /*2c7c0*/  LDL.LU R2, [R1+0x30c8] ;  /* 0x0030c80001027983 */ /* 0x000ea20000300800 */
[----:B------:R-:W2:Y:S02]  /*2c7d0*/  LDL.LU.64 R26, [R1+0x30c0] ;  /* 0x0030c000011a7983 */ /* 0x000ea40000300a00 */
[----:B------:R-:W2:Y:S07]  /*2c7e0*/  LDL.LU.64 R24, [R1+0x30b8] ;  /* 0x0030b80001187983 */ /* 0x000eae0000300a00 */
[----:B------:R-:W-:Y:S01]  /*2c7f0*/  STL.64 [R1+0x190], R20 ;  /* 0x0001901401007387 */ /* 0x000fe20000100a00 */
[----:B------:R0:W-:Y:S04]  /*2c800*/  STL.64 [R1+0x198], R22 ;  /* 0x0001981601007387 */ /* 0x0001e80000100a00 */
[----:B0-----:R-:W3:Y:S01]  /*2c810*/  LDL R23, [R1+0x770] ;  /* 0x0007700001177983 */ /* 0x001ee20000100800 */
[----:B----4-:R-:W-:-:S02]  /*2c820*/  IMAD.MOV.U32 R17, RZ, RZ, R10 ;  /* 0x000000ffff117224 */ /* 0x010fc400078e000a */
[----:B------:R-:W-:Y:S01]  /*2c830*/  IMAD.MOV.U32 R16, RZ, RZ, R11 ;  /* 0x000000ffff107224 */ /* 0x000fe200078e000b */
[----:B--2---:R-:W-:Y:S01]  /*2c840*/  HMMA.16816.F32.BF16 R12, R24, R10, R12 ;  /* 0x0000000a180c723c */ /* 0x004fe2000004180c */
[----:B---3--:R-:W-:Y:S01]  /*2c850*/  STL [R1+0x2fd8], R23 ;  /* 0x002fd81701007387 */ /* 0x008fe20000100800 */
[----:B------:R-:W2:Y:S02]  /*2c860*/  LDL.LU R20, [R1+0x160] ;  /* 0x0001600001147983 */ /* 0x000ea40000300800 */
[----:B------:R-:W2:Y:S11]  /*2c870*/  LDL.LU R21, [R1+0x164] ;  /* 0x0001640001157983 */ /* 0x000eb60000300800 */
[----:B------:R-:W-:Y:S08]  /*2c880*/  @!UPT UIADD3 URZ, URZ, URZ, URZ ;  /* 0x0000003f3f3ff290 */ /* 0x000ff0000fffe03f */
[----:B------:R-:W-:Y:S01]  /*2c890*/  STL.64 [R1+0x170], R12 ;  /* 0x0001700c01007387 */ /* 0x000fe20000100a00 */
[----:B------:R0:W-:Y:S03]  /*2c8a0*/  STL.64 [R1+0x178], R14 ;  /* 0x0001780e01007387 */ /* 0x0001e60000100a00 */
[----:B0-----:R-:W3:Y:S01]  /*2c8b0*/  LDL.LU.64 R14, [R1+0x30b0] ;  /* 0x0030b000010e7983 */ /* 0x001ee20000300a00 */
[----:B------:R-:W3:Y:S02]  /*2c8c0*/  LDL.LU.64 R12, [R1+0x30a8] ;  /* 0x0030a800010c7983 */ /* 0x000ee40000300a00 */
[----:B------:R-:W2:Y:S02]  /*2c8d0*/  LDL.LU.64 R10, [R1+0x30a0] ;  /* 0x0030a000010a7983 */ /* 0x000ea40000300a00 */
[----:B------:R-:W-:Y:S02]  /*2c8e0*/  IMAD.MOV.U32 R22, RZ, RZ, R2 ;  /* 0x000000ffff167224 */ /* 0x000fe400078e0002 */
[----:B------:R-:W-:-:S07]  /*2c8f0*/  IMAD.MOV.U32 R23, RZ, RZ, R0 ;  /* 0x000000ffff177224 */ /* 0x000fce00078e0000 */
[C---:B--2---:R-:W-:Y:S11]  /*2c900*/  HMMA.16816.F32.BF16 R20, R24.reuse, R10, R20 ;  /* 0x0000000a1814723c */ /* 0x044ff60000041814 */
[----:B------:R-:W-:Y:S11]  /*2c910*/  @!UPT UIADD3 URZ, URZ, URZ, URZ ;  /* 0x0000003f3f3ff290 */ /* 0x000ff6000fffe03f */
[----:B------:R-:W-:Y:S01]  /*2c920*/  @!UPT UIADD3 URZ, URZ, URZ, URZ ;  /* 0x0000003f3f3ff290 */ /* 0x000fe2000fffe03f */
[----:B------:R0:W-:Y:S01]  /*2c930*/  STL.64 [R1+0x160], R20 ;  /* 0x0001601401007387 */ /* 0x0001e20000100a00 */
[----:B------:R-:W-:Y:S02]  /*2c940*/  STL.64 [R1+0x168], R22 ;  /* 0x0001681601007387 */ /* 0x000fe40000100a00 */
[----:B0-----:R-:W-:Y:S02]  /*2c950*/  IMAD.MOV.U32 R21, RZ, RZ, R10 ;  /* 0x000000ffff157224 */ /* 0x001fe400078e000a */
[----:B------:R-:W-:Y:S02]  /*2c960*/  IMAD.MOV.U32 R20, RZ, RZ, R11 ;  /* 0x000000ffff147224 */ /* 0x000fe400078e000b */
[----:B------:R-:W3:Y:S02]  /*2c970*/  LDL.LU.64 R10, [R1+0x3098] ;  /* 0x00309800010a7983 */ /* 0x000ee40000300a00 */
[----:B---3--:R-:W-:Y:S01]  /*2c980*/  HMMA.16816.F32.BF16 R12, R24, R10, R12 ;  /* 0x0000000a180c723c */ /* 0x008fe2000004180c */
        /* <DEDUP_REMOVED lines=8> */
[----:B------:R-:W3:Y:S01]  /*2ca10*/  LDL.LU R9, [R1+0x3078] ;  /* 0x0030780001097983 */ /* 0x000ee20000300800 */
[C---:B--2---:R-:W-:Y:S11]  /*2ca20*/  HMMA.16816.F32.BF16 R12, R24.reuse, R10, R12 ;  /* 0x0000000a180c723c */ /* 0x044ff6000004180c */
[----:B------:R-:W-:Y:S11]  /*2ca30*/  @!UPT UIADD3 URZ, URZ, URZ, URZ ;  /* 0x0000003f3f3ff290 */ /* 0x000ff6000fffe03f */
[----:B------:R-:W-:Y:S01]  /*2ca40*/  @!UPT UIADD3 URZ, URZ, URZ, URZ ;  /* 0x0000003f3f3ff290 */ /* 0x000fe2000fffe03f */
[----:B------:R-:W-:Y:S01]  /*2ca50*/  STL.64 [R1+0x140], R12 ;  /* 0x0001400c01007387 */ /* 0x000fe20000100a00 */
[----:B------:R0:W-:Y:S03]  /*2ca60*/  STL.64 [R1+0x148], R14 ;  /* 0x0001480e01007387 */ /* 0x0001e60000100a00 */
[----:B0-----:R-:W2:Y:S01]  /*2ca70*/  LDL.LU.64 R14, [R1+0x3070] ;  /* 0x00307000010e7983 */ /* 0x001ea20000300a00 */
[----:B------:R-:W-:Y:S02]  /*2ca80*/  STL.64 [R1+0x2fe0], R10 ;  /* 0x002fe00a01007387 */ /* 0x000fe40000100a00 */
[----:B---3--:R0:W-:Y:S01]  /*2ca90*/  STL [R1+0x2fdc], R9 ;  /* 0x002fdc0901007387 */ /* 0x0081e20000100800 */
[C---:B--2---:R-:W-:Y:S01]  /*2caa0*/  HMMA.16816.F32.BF16 R4, R24.reuse, R14, R4 ;  /* 0x0000000e1804723c */ /* 0x044fe20000041804 */
[----:B------:R-:W-:Y:S02]  /*2cab0*/  IMAD.MOV.U32 R28, RZ, RZ, R14 ;  /* 0x000000ffff1c7224 */ /* 0x000fe400078e000e */
[----:B0-----:R-:W-:Y:S11]  /*2cac0*/  IMAD.MOV.U32 R9, RZ, RZ, R15 ;  /* 0x000000ffff097224 */ /* 0x001ff600078e000f */
[----:B------:R-:W-:Y:S09]  /*2cad0*/  @!UPT UIADD3 URZ, URZ, URZ, URZ ;  /* 0x0000003f3f3ff290 */ /* 0x000ff2000fffe03f */
[----:B------:R-:W-:Y:S01]  /*2cae0*/  STL.64 [R1+0x130], R4 ;  /* 0x0001300401007387 */ /* 0x000fe20000100a00 */
[----:B------:R0:W-:Y:S03]  /*2caf0*/  STL.64 [R1+0x138], R6 ;  /* 0x0001380601007387 */ /* 0x0001e60000100a00 */
        /* <DEDUP_REMOVED lines=12> */
[C---:B--2---:R-:W-:Y:S11]  /*2cbc0*/  HMMA.16816.F32.BF16 R12, R24.reuse, R6, R12 ;  /* 0x00000006180c723c */ /* 0x044ff6000004180c */
[----:B------:R-:W-:Y:S11]  /*2cbd0*/  @!UPT UIADD3 URZ, URZ, URZ, URZ ;  /* 0x0000003f3f3ff290 */ /* 0x000ff6000fffe03f */
[----:B------:R-:W-:Y:S01]  /*2cbe0*/  @!UPT UIADD3 URZ, URZ, URZ, URZ ;  /* 0x0000003f3f3ff290 */ /* 0x000fe2000fffe03f */
[----:B------:R-:W-:Y:S01]  /*2cbf0*/  STL.64 [R1+0x110], R12 ;  /* 0x0001100c01007387 */ /* 0x000fe20000100a00 */
[----:B------:R0:W-:Y:S03]  /*2cc00*/  STL.64 [R1+0x118], R14 ;  /* 0x0001180e01007387 */ /* 0x0001e60000100a00 */
[----:B0-----:R-:W2:Y:S01]  /*2cc10*/  LDL.LU.64 R14, [R1+0x3038] ;  /* 0x00303800010e7983 */ /* 0x001ea20000300a00 */
[----:B------:R-:W2:Y:S02]  /*2cc20*/  LDL.LU.64 R12, [R1+0x3030] ;  /* 0x00303000010c7983 */ /* 0x000ea40000300a00 */
[----:B------:R-:W-:Y:S02]  /*2cc30*/  IMAD.MOV.U32 R11, RZ, RZ, R6 ;  /* 0x000000ffff0b7224 */ /* 0x000fe400078e0006 */
[----:B------:R-:W-:Y:S02]  /*2cc40*/  IMAD.MOV.U32 R10, RZ, RZ, R7 ;  /* 0x000000ffff0a7224 */ /* 0x000fe400078e0007 */
[----:B------:R-:W3:Y:S01]  /*2cc50*/  LDL.LU.64 R6, [R1+0x3028] ;  /* 0x0030280001067983 */ /* 0x000ee20000300a00 */
[----:B------:R-:W3:Y:S01]  /*2cc60*/  LDL.LU.64 R4, [R1+0x3020] ;  /* 0x0030200001047983 */ /* 0x000ee20000300a00 */
[----:B--2---:R-:W-:Y:S02]  /*2cc70*/  HMMA.16816.F32.BF16 R24, R24, R18, R12 ;  /* 0x000000121818723c */ /* 0x004fe4000004180c */
[----:B------:R-:W2:Y:S11]  /*2cc80*/  LDL.LU R12, [R1+0x40] ;  /* 0x00004000010c7983 */ /* 0x000eb60000300800 */
[----:B------:R-:W-:Y:S10]  /*2cc90*/  @!UPT UIADD3 URZ, URZ, URZ, URZ ;  /* 0x0000003f3f3ff290 */ /* 0x000ff4000fffe03f */
[----:B------:R-:W-:Y:S01]  /*2cca0*/  STL.64 [R1+0xb0], R24 ;  /* 0x0000b01801007387 */ /* 0x000fe20000100a00 */
[----:B------:R-:W-:Y:S02]  /*2ccb0*/  STL.64 [R1+0xb8], R26 ;  /* 0x0000b81a01007387 */ /* 0x000fe40000100a00 */
[----:B------:R-:W2:Y:S02]  /*2ccc0*/  LDL.LU R13, [R1+0x44] ;  /* 0x00004400010d7983 */ /* 0x000ea40000300800 */
[----:B------:R-:W4:Y:S01]  /*2ccd0*/  LDL.LU R14, [R1+0x48] ;  /* 0x00004800010e7983 */ /* 0x000f220000300800 */
[----:B------:R-:W4:Y:S04]  /*2cce0*/  LDL.LU R15, [R1+0x4c] ;  /* 0x00004c00010f7983 */ /* 0x000f280000300800 */
[----:B----4-:R-:W-:Y:S01]  /*2ccf0*/  STL.64 [R1+0x2ff0], R14 ;  /* 0x002ff00e01007387 */ /* 0x010fe20000100a00 */
[----:B--2---:R-:W-:Y:S02]  /*2cd00*/  STL.64 [R1+0x2fe8], R12 ;  /* 0x002fe80c01007387 */ /* 0x004fe40000100a00 */
[----:B------:R0:W-:Y:S02]  /*2cd10*/  STL.64 [R1+0x2f90], R18 ;  /* 0x002f901201007387 */ /* 0x0001e40000100a00 */
[----:B0-----:R-:W-:-:S02]  /*2cd20*/  IMAD.MOV.U32 R18, RZ, RZ, R11 ;  /* 0x000000ffff127224 */ /* 0x001fc400078e000b */
[----:B------:R-:W-:Y:S02]  /*2cd30*/  IMAD.MOV.U32 R19, RZ, RZ, R10 ;  /* 0x000000ffff137224 */ /* 0x000fe400078e000a */
[----:B------:R-:W-:Y:S02]  /*2cd40*/  IMAD.MOV.U32 R10, RZ, RZ, R21 ;  /* 0x000000ffff0a7224 */ /* 0x000fe400078e0015 */
[----:B------:R-:W-:-:S05]  /*2cd50*/  IMAD.MOV.U32 R11, RZ, RZ, R20 ;  /* 0x000000ffff0b7224 */ /* 0x000fca00078e0014 */
[----:B------:R0:W-:Y:S01]  /*2cd60*/  STL.64 [R1+0x2ff8], R10 ;  /* 0x002ff80a01007387 */ /* 0x0001e20000100a00 */
[----:B------:R-:W2:Y:S02]  /*2cd70*/  LDL.LU R12, [R1+0x90] ;  /* 0x00009000010c7983 */ /* 0x000ea40000300800 */
[----:B------:R-:W2:Y:S02]  /*2cd80*/  LDL.LU R13, [R1+0x94] ;  /* 0x00009400010d7983 */ /* 0x000ea40000300800 */
[----:B------:R-:W4:Y:S01]  /*2cd90*/  LDL.LU R14, [R1+0x98] ;  /* 0x00009800010e7983 */ /* 0x000f220000300800 */
[----:B------:R-:W4:Y:S01]  /*2cda0*/  LDL.LU R15, [R1+0x9c] ;  /* 0x00009c00010f7983 */ /* 0x000f220000300800 */
[----:B0-----:R-:W-:Y:S02]  /*2cdb0*/  IMAD.MOV.U32 R11, RZ, RZ, R16 ;  /* 0x000000ffff0b7224 */ /* 0x001fe400078e0010 */
[----:B------:R-:W-:Y:S01]  /*2cdc0*/  IMAD.MOV.U32 R10, RZ, RZ, R17 ;  /* 0x000000ffff0a7224 */ /* 0x000fe200078e0011 */
[----:B----4-:R-:W-:Y:S01]  /*2cdd0*/  STL.64 [R1+0x3008], R14 ;  /* 0x0030080e01007387 */ /* 0x010fe20000100a00 */
[----:B--2---:R0:W-:Y:S03]  /*2cde0*/  STL.64 [R1+0x3000], R12 ;  /* 0x0030000c01007387 */ /* 0x0041e60000100a00 */
[----:B0-----:R-:W3:Y:S01]  /*2cdf0*/  LDL.LU R12, [R1+0xa0] ;  /* 0x0000a000010c7983 */ /* 0x001ee20000300800 */
[----:B------:R-:W3:Y:S02]  /*2ce00*/  LDL.LU R13, [R1+0xa4] ;  /* 0x0000a400010d7983 */ /* 0x000ee40000300800 */
[----:B------:R-:W3:Y:S02]  /*2ce10*/  LDL.LU R14, [R1+0xa8] ;  /* 0x0000a800010e7983 */ /* 0x000ee40000300800 */
[----:B------:R-:W3:Y:S01]  /*2ce20*/  LDL.LU R15, [R1+0xac] ;  /* 0x0000ac00010f7983 */ /* 0x000ee20000300800 */
[----:B------:R-:W2:Y:S01]  /*2ce30*/  LDL.LU R20, [R1+0x80] ;  /* 0x0000800001147983 */ /* 0x000ea20000300800 */
[----:B------:R-:W2:Y:S02]  /*2ce40*/  LDL.LU R21, [R1+0x84] ;  /* 0x0000840001157983 */ /* 0x000ea40000300800 */
[----:B------:R-:W2:Y:S02]  /*2ce50*/  LDL.LU R22, [R1+0x88] ;  /* 0x0000880001167983 */ /* 0x000ea40000300800 */
[----:B------:R-:W2:Y:S01]  /*2ce60*/  LDL.LU R23, [R1+0x8c] ;  /* 0x00008c0001177983 */ /* 0x000ea20000300800 */
[----:B------:R0:W-:Y:S01]  /*2ce70*/  STL.64 [R1+0x2fa8], R18 ;  /* 0x002fa81201007387 */ /* 0x0001e20000100a00 */
[----:B------:R-:W4:Y:S02]  /*2ce80*/  LDL.LU R16, [R1+0x330] ;  /* 0x0003300001107983 */ /* 0x000f240000300800 */
[----:B------:R-:W4:Y:S01]  /*2ce90*/  LDL.LU R17, [R1+0x334] ;  /* 0x0003340001117983 */ /* 0x000f220000300800 */
[----:B0-----:R-:W2:Y:S01]  /*2cea0*/  LDL.LU R18, [R1+0x338] ;  /* 0x0003380001127983 */ /* 0x001ea20000300800 */
[----:B------:R-:W2:Y:S03]  /*2ceb0*/  LDL.LU R19, [R1+0x33c] ;  /* 0x00033c0001137983 */ /* 0x000ea60000300800 */
[----:B--2---:R0:W-:Y:S01]  /*2cec0*/  STL.64 [R1+0x2fb8], R18 ;  /* 0x002fb81201007387 */ /* 0x0041e20000100a00 */
[----:B----4-:R-:W-:Y:S02]  /*2ced0*/  STL.64 [R1+0x2fb0], R16 ;  /* 0x002fb01001007387 */ /* 0x010fe40000100a00 */
[----:B0-----:R-:W-:-:S02]  /*2cee0*/  IMAD.MOV.U32 R18, RZ, RZ, R28 ;  /* 0x000000ffff127224 */ /* 0x001fc400078e001c */
[----:B------:R-:W-:Y:S01]  /*2cef0*/  IMAD.MOV.U32 R19, RZ, RZ, R9 ;  /* 0x000000ffff137224 */ /* 0x000fe200078e0009 */
[----:B------:R-:W2:Y:S04]  /*2cf00*/  LDL.LU R28, [R1+0x301c] ;  /* 0x00301c00011c7983 */ /* 0x000ea80000300800 */
[----:B------:R0:W-:Y:S02]  /*2cf10*/  STL.64 [R1+0x2fd0], R18 ;  /* 0x002fd01201007387 */ /* 0x0001e40000100a00 */
[----:B0-----:R-:W-:Y:S02]  /*2cf20*/  IMAD.MOV.U32 R18, RZ, RZ, R3 ;  /* 0x000000ffff127224 */ /* 0x001fe400078e0003 */
[----:B------:R-:W-:Y:S01]  /*2cf30*/  IMAD.MOV.U32 R19, RZ, RZ, R8 ;  /* 0x000000ffff137224 */ /* 0x000fe200078e0008 */
[----:B------:R-:W4:Y:S01]  /*2cf40*/  LDL.LU R3, [R1+0x3018] ;  /* 0x0030180001037983 */ /* 0x000f220000300800 */
[----:B------:R-:W2:Y:S02]  /*2cf50*/  LDL.LU R8, [R1+0x3014] ;  /* 0x0030140001087983 */ /* 0x000ea40000300800 */
[----:B------:R-:W2:Y:S02]  /*2cf60*/  LDL.LU R24, [R1+0x460] ;  /* 0x0004600001187983 */ /* 0x000ea40000300800 */
[----:B------:R-:W2:Y:S01]  /*2cf70*/  LDL.LU R25, [R1+0x464] ;  /* 0x0004640001197983 */ /* 0x000ea20000300800 */
[----:B------:R-:W2:Y:S01]  /*2cf80*/  LDL.LU R26, [R1+0x468] ;  /* 0x00046800011a7983 */ /* 0x000ea20000300800 */
[----:B------:R-:W2:Y:S03]  /*2cf90*/  LDL.LU R27, [R1+0x46c] ;  /* 0x00046c00011b7983 */ /* 0x000ea60000300800 */
[----:B--2---:R0:W-:Y:S01]  /*2cfa0*/  STL.64 [R1+0x2fa0], R26 ;  /* 0x002fa01a01007387 */ /* 0x0041e20000100a00 */
[----:B------:R1:W-:Y:S02]  /*2cfb0*/  STL.64 [R1+0x2f98], R24 ;  /* 0x002f981801007387 */ /* 0x0003e40000100a00 */
[----:B0-----:R-:W-:Y:S01]  /*2cfc0*/  IMAD.MOV.U32 R26, RZ, RZ, R8 ;  /* 0x000000ffff1a7224 */ /* 0x001fe200078e0008 */
[----:B-1----:R-:W2:Y:S01]  /*2cfd0*/  LDL.LU R24, [R1+0x450] ;  /* 0x0004500001187983 */ /* 0x002ea20000300800 */
[----:B------:R-:W2:Y:S02]  /*2cfe0*/  LDL.LU R25, [R1+0x454] ;  /* 0x0004540001197983 */ /* 0x000ea40000300800 */
[----:B------:R-:W2:Y:S02]  /*2cff0*/  LDL.LU R8, [R1+0x3010] ;  /* 0x0030100001087983 */ /* 0x000ea40000300800 */
[----:B------:R-:W2:Y:S02]  /*2d000*/  LDL.LU R27, [R1+0x45c] ;  /* 0x00045c00011b7983 */ /* 0x000ea40000300800 */
[----:B--2---:R0:W-:Y:S02]  /*2d010*/  STL.64 [R1+0x2fc8], R26 ;  /* 0x002fc81a01007387 */ /* 0x0041e40000100a00 */
[----:B0-----:R-:W-:-:S02]  /*2d020*/  IMAD.MOV.U32 R27, RZ, RZ, R8 ;  /* 0x000000ffff1b7224 */ /* 0x001fc400078e0008 */
[C---:B---3--:R-:W-:Y:S01]  /*2d030*/  HMMA.16816.F32.BF16 R8, R4.reuse, R10, R12 ;  /* 0x0000000a0408723c */ /* 0x048fe2000004180c */
[----:B------:R0:W-:Y:S04]  /*2d040*/  STL.64 [R1+0x2fc0], R24 ;  /* 0x002fc01801007387 */ /* 0x0001e80000100a00 */
[----:B0-----:R-:W2:Y:S01]  /*2d050*/  LDL.LU R24, [R1+0x220] ;  /* 0x0002200001187983 */ /* 0x001ea20000300800 */
[----:B------:R-:W2:Y:S02]  /*2d060*/  LDL.LU R25, [R1+0x224] ;  /* 0x0002240001197983 */ /* 0x000ea40000300800 */
[----:B------:R-:W2:Y:S02]  /*2d070*/  LDL.LU R26, [R1+0x228] ;  /* 0x00022800011a7983 */ /* 0x000ea40000300800 */
[----:B------:R-:W3:Y:S01]  /*2d080*/  LDL.LU.64 R14, [R1+0x3008] ;  /* 0x00300800010e7983 */ /* 0x000ee20000300a00 */
[----:B------:R-:W3:Y:S11]  /*2d090*/  LDL.LU.64 R12, [R1+0x3000] ;  /* 0x00300000010c7983 */ /* 0x000ef60000300a00 */
[----:B------:R-:W-:Y:S01]  /*2d0a0*/  @!UPT UIADD3 URZ, URZ, URZ, URZ ;  /* 0x0000003f3f3ff290 */ /* 0x000fe2000fffe03f */
[----:B------:R-:W-:Y:S01]  /*2d0b0*/  STL.64 [R1+0xa0], R8 ;  /* 0x0000a00801007387 */ /* 0x000fe20000100a00 */
[----:B------:R0:W-:Y:S03]  /*2d0c0*/  STL.64 [R1+0xa8], R10 ;  /* 0x0000a80a01007387 */ /* 0x0001e60000100a00 */
[----:B0-----:R-:W3:Y:S01]  /*2d0d0*/  LDL.LU.64 R10, [R1+0x2ff8] ;  /* 0x002ff800010a7983 */ /* 0x001ee20000300a00 */
[C---:B------:R-:W-:Y:S08]  /*2d0e0*/  HMMA.16816.F32.BF16 R16, R4.reuse, R18, R20 ;  /* 0x000000120410723c */ /* 0x040ff00000041814 */
[C---:B---3--:R-:W-:Y:S01]  /*2d0f0*/  HMMA.16816.F32.BF16 R8, R4.reuse, R10, R12 ;  /* 0x0000000a0408723c */ /* 0x048fe2000004180c */
[----:B------:R-:W3:Y:S01]  /*2d100*/  LDL.LU.64 R14, [R1+0x2ff0] ;  /* 0x002ff000010e7983 */ /* 0x000ee20000300a00 */
[----:B------:R-:W3:Y:S11]  /*2d110*/  LDL.LU.64 R12, [R1+0x2fe8] ;  /* 0x002fe800010c7983 */ /* 0x000ef60000300a00 */
[----:B------:R-:W-:Y:S10]  /*2d120*/  @!UPT UIADD3 URZ, URZ, URZ, URZ ;  /* 0x0000003f3f3ff290 */ /* 0x000ff4000fffe03f */
[----:B------:R-:W-:Y:S01]  /*2d130*/  STL.64 [R1+0x90], R8 ;  /* 0x0000900801007387 */ /* 0x000fe20000100a00 */
[----:B------:R0:W-:Y:S03]  /*2d140*/  STL.64 [R1+0x98], R10 ;  /* 0x0000980a01007387 */ /* 0x0001e60000100a00 */
[----:B0-----:R-:W3:Y:S01]  /*2d150*/  LDL.LU.64 R10, [R1+0x2fe0] ;  /* 0x002fe000010a7983 */ /* 0x001ee20000300a00 */
[----:B------:R-:W2:Y:S02]  /*2d160*/  LDL.LU R9, [R1+0x2fdc] ;  /* 0x002fdc0001097983 */ /* 0x000ea40000300800 */
[----:B------:R-:W4:Y:S02]  /*2d170*/  LDL.LU R23, [R1+0x2fd8] ;  /* 0x002fd80001177983 */ /* 0x000f240000300800 */
[----:B------:R-:W-:Y:S01]  /*2d180*/  STL.64 [R1+0x80], R16 ;  /* 0x0000801001007387 */ /* 0x000fe20000100a00 */
[----:B------:R3:W-:Y:S02]  /*2d190*/  STL.64 [R1+0x88], R18 ;  /* 0x0000881201007387 */ /* 0x0007e40000100a00 */
[----:B---3--:R-:W-:Y:S02]  /*2d1a0*/  HMMA.16816.F32.BF16 R16, R4, R10, R12 ;  /* 0x0000000a0410723c */ /* 0x008fe4000004180c */
[----:B--2---:R-:W-:Y:S04]  /*2d1b0*/  STL [R1+0x2f28], R9 ;  /* 0x002f280901007387 */ /* 0x004fe80000100800 */
[----:B------:R-:W-:Y:S11]  /*2d1c0*/  LDSM.16.MT88.4 R12, [R9+0x4000] ;  /* 0x00400000090c783b */ /* 0x000ff60000004200 */
[----:B------:R-:W-:Y:S06]  /*2d1d0*/  @!UPT UIADD3 URZ, URZ, URZ, URZ ;  /* 0x0000003f3f3ff290 */ /* 0x000fec000fffe03f */
[----:B------:R-:W-:Y:S01]  /*2d1e0*/  STL.64 [R1+0x470], R16 ;  /* 0x0004701001007387 */ /* 0x000fe20000100a00 */
[----:B------:R-:W-:Y:S02]  /*2d1f0*/  STL.64 [R1+0x478], R18 ;  /* 0x0004781201007387 */ /* 0x000fe40000100a00 */
[----:B----4-:R-:W0:Y:S02]  /*2d200*/  LDSM.16.M88.4 R16, [R23+0x10000] ;  /* 0x010000001710783b */ /* 0x010e240000000200 */
[----:B0-----:R-:W-:Y:S02]  /*2d210*/  STL.64 [R1+0x40], R16 ;  /* 0x0000401001007387 */ /* 0x001fe40000100a00 */
[----:B------:R0:W-:Y:S02]  /*2d220*/  STL.64 [R1+0x48], R18 ;  /* 0x0000481201007387 */ /* 0x0001e40000100a00 */
[----:B0-----:R-:W2:Y:S01]  /*2d230*/  LDL.LU.64 R18, [R1+0x2fd0] ;  /* 0x002fd00001127983 */ /* 0x001ea20000300a00 */
[----:B------:R-:W-:-:S02]  /*2d240*/  IMAD.MOV.U32 R21, RZ, RZ, R16 ;  /* 0x000000ffff157224 */ /* 0x000fc400078e0010 */
[----:B------:R-:W-:Y:S02]  /*2d250*/  IMAD.MOV.U32 R20, RZ, RZ, R17 ;  /* 0x000000ffff147224 */ /* 0x000fe400078e0011 */
[----:B--2---:R-:W-:Y:S01]  /*2d260*/  HMMA.16816.F32.BF16 R16, R4, R18, R24 ;  /* 0x000000120410723c */ /* 0x004fe20000041818 */
[----:B------:R-:W2:Y:S01]  /*2d270*/  LDL.LU.64 R26, [R1+0x2fc8] ;  /* 0x002fc800011a7983 */ /* 0x000ea20000300a00 */
[----:B------:R-:W2:Y:S11]  /*2d280*/  LDL.LU.64 R24, [R1+0x2fc0] ;  /* 0x002fc00001187983 */ /* 0x000eb60000300a00 */
[----:B------:R-:W-:Y:S10]  /*2d290*/  @!UPT UIADD3 URZ, URZ, URZ, URZ ;  /* 0x0000003f3f3ff290 */ /* 0x000ff4000fffe03f */
[----:B------:R-:W-:Y:S01]  /*2d2a0*/  STL.64 [R1+0x220], R16 ;  /* 0x0002201001007387 */ /* 0x000fe20000100a00 */
[----:B------:R-:W-:Y:S02]  /*2d2b0*/  STL.64 [R1+0x228], R18 ;  /* 0x0002281201007387 */ /* 0x000fe40000100a00 */
[----:B------:R-:W0:Y:S02]  /*2d2c0*/  LDSM.16.M88.4 R16, [R23+0x11000] ;  /* 0x011000001710783b */ /* 0x000e240000000200 */
[----:B0-----:R-:W-:Y:S02]  /*2d2d0*/  STL.64 [R1+0x20], R16 ;  /* 0x0000201001007387 */ /* 0x001fe40000100a00 */
[----:B------:R0:W-:Y:S02]  /*2d2e0*/  STL.64 [R1+0x28], R18 ;  /* 0x0000281201007387 */ /* 0x0001e40000100a00 */
[----:B0-----:R-:W3:Y:S01]  /*2d2f0*/  LDL.LU.64 R18, [R1+0x2fb8] ;  /* 0x002fb80001127983 */ /* 0x001ee20000300a00 */
[----:B------:R-:W3:Y:S02]  /*2d300*/  LDL.LU.64 R16, [R1+0x2fb0] ;  /* 0x002fb00001107983 */ /* 0x000ee40000300a00 */
[----:B------:R-:W-:-:S02]  /*2d310*/  IMAD.MOV.U32 R10, RZ, RZ, R2 ;  /* 0x000000ffff0a7224 */ /* 0x000fc400078e0002 */
[----:B------:R-:W-:-:S07]  /*2d320*/  IMAD.MOV.U32 R11, RZ, RZ, R0 ;  /* 0x000000ffff0b7224 */ /* 0x000fce00078e0000 */
[C---:B---3--:R-:W-:Y:S01]  /*2d330*/  HMMA.16816.F32.BF16 R8, R4.reuse, R10, R16 ;  /* 0x0000000a0408723c */ /* 0x048fe20000041810 */
[----:B------:R-:W2:Y:S11]  /*2d340*/  LDL.LU.64 R18, [R1+0x2fa8] ;  /* 0x002fa80001127983 */ /* 0x000eb60000300a00 */
[----:B------:R-:W-:Y:S11]  /*2d350*/  @!UPT UIADD3 URZ, URZ, URZ, URZ ;  /* 0x0000003f3f3ff290 */ /* 0x000ff6000fffe03f */
[----:B------:R-:W-:Y:S01]  /*2d360*/  STL.64 [R1+0x340], R8 ;  /* 0x0003400801007387 */ /* 0x000fe20000100a00 */
[----:B------:R-:W-:Y:S02]  /*2d370*/  STL.64 [R1+0x348], R10 ;  /* 0x0003480a01007387 */ /* 0x000fe40000100a00 */
[----:B------:R-:W0:Y:S02]  /*2d380*/  LDSM.16.M88.4 R8, [R23+0x12000] ;  /* 0x012000001708783b */ /* 0x000e240000000200 */
[----:B0-----:R-:W-:Y:S02]  /*2d390*/  STL.64 [R1+0x10], R8 ;  /* 0x0000100801007387 */ /* 0x001fe40000100a00 */
[----:B------:R-:W-:Y:S02]  /*2d3a0*/  STL.64 [R1+0x18], R10 ;  /* 0x0000180a01007387 */ /* 0x000fe40000100a00 */
[----:B------:R-:W-:Y:S01]  /*2d3b0*/  LDSM.16.M88.4 R8, [R23+0x13000] ;  /* 0x013000001708783b */ /* 0x000fe20000000200 */
[----:B--2---:R-:W-:Y:S01]  /*2d3c0*/  HMMA.16816.F32.BF16 R16, R4, R18, R24 ;  /* 0x000000120410723c */ /* 0x004fe20000041818 */
[----:B------:R-:W2:Y:S02]  /*2d3d0*/  LDL.LU.64 R26, [R1+0x2fa0] ;  /* 0x002fa000011a7983 */ /* 0x000ea40000300a00 */
[----:B------:R-:W2:Y:S11]  /*2d3e0*/  LDL.LU.64 R24, [R1+0x2f98] ;  /* 0x002f980001187983 */ /* 0x000eb60000300a00 */
[----:B------:R-:W-:Y:S09]  /*2d3f0*/  @!UPT UIADD3 URZ, URZ, URZ, URZ ;  /* 0x0000003f3f3ff290 */ /* 0x000ff2000fffe03f */
[----:B------:R-:W-:Y:S01]  /*2d400*/  STL.64 [R1+0x350], R16 ;  /* 0x0003501001007387 */ /* 0x000fe20000100a00 */
[----:B------:R-:W-:Y:S02]  /*2d410*/  STL.64 [R1+0x358], R18 ;  /* 0x0003581201007387 */ /* 0x000fe40000100a00 */
[----:B------:R-:W0:Y:S02]  /*2d420*/  LDSM.16.M88.4 R16, [R23+0x14000] ;  /* 0x014000001710783b */ /* 0x000e240000000200 */
[----:B0-----:R-:W-:Y:S02]  /*2d430*/  STL.64 [R1+0x30], R16 ;  /* 0x0000301001007387 */ /* 0x001fe40000100a00 */
[----:B------:R-:W-:Y:S02]  /*2d440*/  IMAD.MOV.U32 R2, RZ, RZ, R18 ;  /* 0x000000ffff027224 */ /* 0x000fe400078e0012 */
[----:B------:R0:W-:Y:S02]  /*2d450*/  STL.64 [R1+0x38], R18 ;  /* 0x0000381201007387 */ /* 0x0001e40000100a00 */
[----:B------:R-:W-:-:S02]  /*2d460*/  IMAD.MOV.U32 R0, RZ, RZ, R19 ;  /* 0x000000ffff007224 */ /* 0x000fc400078e0013 */
[----:B0-----:R-:W2:Y:S01]  /*2d470*/  LDL.LU.64 R18, [R1+0x2f90] ;  /* 0x002f900001127983 */ /* 0x001ea20000300a00 */
[----:B------:R-:W-:Y:S02]  /*2d480*/  STL.64 [R1], R8 ;  /* 0x0000000801007387 */ /* 0x000fe40000100a00 */
[----:B------:R-:W-:Y:S02]  /*2d490*/  STL.64 [R1+0x8], R10 ;  /* 0x0000080a01007387 */ /* 0x000fe40000100a00 */
[----:B------:R-:W-:Y:S01]  /*2d4a0*/  STL.64 [R1+0x2f40], R8 ;  /* 0x002f400801007387 */ /* 0x000fe20000100a00 */
[----:B------:R-:W-:Y:S01]  /*2d4b0*/  STL [R1+0x2b7c], R0 ;  /* 0x002b7c0001007387 */ /* 0x000fe20000100800 */
[----:B------:R-:W-:Y:S02]  /*2d4c0*/  STL [R1+0x2b78], R2 ;  /* 0x002b780201007387 */ /* 0x000fe40000100800 */
[----:B------:R-:W3:Y:S02]  /*2d4d0*/  LDL.LU R16, [R1+0x2e0] ;  /* 0x0002e00001107983 */ /* 0x000ee40000300800 */
[----:B------:R-:W-:Y:S01]  /*2d4e0*/  IMAD.MOV.U32 R17, RZ, RZ, R3 ;  /* 0x000000ffff117224 */ /* 0x000fe200078e0003 */
[----:B--2---:R-:W-:Y:S07]  /*2d4f0*/  HMMA.16816.F32.BF16 R4, R4, R18, R24 ;  /* 0x000000120404723c */ /* 0x004fee0000041818 */
[----:B------:R-:W-:-:S02]  /*2d500*/  IMAD.MOV.U32 R18, RZ, RZ, R28 ;  /* 0x000000ffff127224 */ /* 0x000fc400078e001c */
[----:B------:R-:W-:Y:S11]  /*2d510*/  IMAD.MOV.U32 R19, RZ, RZ, R29 ;  /* 0x000000ffff137224 */ /* 0x000ff600078e001d */
[----:B------:R-:W-:Y:S03]  /*2d520*/  @!UPT UIADD3 URZ, URZ, URZ, URZ ;  /* 0x0000003f3f3ff290 */ /* 0x000fe6000fffe03f */
[----:B------:R-:W-:Y:S01]  /*2d530*/  STL.64 [R1+0x330], R4 ;  /* 0x0003300401007387 */ /* 0x000fe20000100a00 */
[----:B------:R-:W-:Y:S02]  /*2d540*/  STL.64 [R1+0x338], R6 ;  /* 0x0003380601007387 */ /* 0x000fe40000100a00 */
[----:B------:R-:W2:Y:S02]  /*2d550*/  LDL.LU R3, [R1+0x2f88] ;  /* 0x002f880001037983 */ /* 0x000ea40000300800 */
[----:B------:R-:W4:Y:S01]  /*2d560*/  LDL.LU R28, [R1+0x2f84] ;  /* 0x002f8400011c7983 */ /* 0x000f220000300800 */
[----:B------:R-:W2:Y:S01]  /*2d570*/  LDL.LU R29, [R1+0x2f80] ;  /* 0x002f8000011d7983 */ /* 0x000ea20000300800 */
[----:B------:R-:W2:Y:S02]  /*2d580*/  LDL.LU R24, [R1+0x310] ;  /* 0x0003100001187983 */ /* 0x000ea40000300800 */
[----:B------:R-:W2:Y:S02]  /*2d590*/  LDL.LU R25, [R1+0x314] ;  /* 0x0003140001197983 */ /* 0x000ea40000300800 */
[----:B------:R-:W2:Y:S01]  /*2d5a0*/  LDL.LU R26, [R1+0x318] ;  /* 0x00031800011a7983 */ /* 0x000ea20000300800 */
[----:B------:R-:W2:Y:S04]  /*2d5b0*/  LDL.LU R27, [R1+0x31c] ;  /* 0x00031c00011b7983 */ /* 0x000ea80000300800 */
[----:B------:R-:W0:Y:S04]  /*2d5c0*/  LDSM.16.M88.4 R4, [R23+0x15000] ;  /* 0x015000001704783b */ /* 0x000e280000000200 */
[----:B--2---:R-:W-:Y:S01]  /*2d5d0*/  STL.64 [R1+0x2f78], R26 ;  /* 0x002f781a01007387 */ /* 0x004fe20000100a00 */
[----:B------:R1:W-:Y:S03]  /*2d5e0*/  STL.64 [R1+0x2f70], R24 ;  /* 0x002f701801007387 */ /* 0x0003e60000100a00 */
[----:B-1----:R-:W2:Y:S01]  /*2d5f0*/  LDL.LU R24, [R1+0x320] ;  /* 0x0003200001187983 */ /* 0x002ea20000300800 */
[----:B------:R-:W2:Y:S02]  /*2d600*/  LDL.LU R25, [R1+0x324] ;  /* 0x0003240001197983 */ /* 0x000ea40000300800 */
[----:B------:R-:W2:Y:S02]  /*2d610*/  LDL.LU R26, [R1+0x328] ;  /* 0x00032800011a7983 */ /* 0x000ea40000300800 */
[----:B------:R-:W2:Y:S01]  /*2d620*/  LDL.LU R27, [R1+0x32c] ;  /* 0x00032c00011b7983 */ /* 0x000ea20000300800 */
[----:B------:R-:W2:Y:S04]  /*2d630*/  LDL.64 R8, [R1+0x10] ;  /* 0x0000100001087983 */ /* 0x000ea80000100a00 */
[----:B--2---:R-:W-:Y:S01]  /*2d640*/  STL.64 [R1+0x2f58], R8 ;  /* 0x002f580801007387 */ /* 0x004fe20000100a00 */
[----:B------:R-:W-:Y:S02]  /*2d650*/  STL.64 [R1+0x2f38], R18 ;  /* 0x002f381201007387 */ /* 0x000fe40000100a00 */
[----:B---3--:R1:W-:Y:S02]  /*2d660*/  STL.64 [R1+0x2f30], R16 ;  /* 0x002f301001007387 */ /* 0x0083e40000100a00 */
[----:B-1----:R-:W2:Y:S01]  /*2d670*/  LDL.LU R16, [R1+0x2f0] ;  /* 0x0002f00001107983 */ /* 0x002ea20000300800 */
[----:B------:R-:W2:Y:S02]  /*2d680*/  LDL.LU R17, [R1+0x2f4] ;  /* 0x0002f40001117983 */ /* 0x000ea40000300800 */
[----:B------:R-:W3:Y:S02]  /*2d690*/  LDL.LU R18, [R1+0x2f8] ;  /* 0x0002f80001127983 */ /* 0x000ee40000300800 */
[----:B------:R-:W3:Y:S02]  /*2d6a0*/  LDL.LU R19, [R1+0x2fc] ;  /* 0x0002fc0001137983 */ /* 0x000ee40000300800 */
[----:B------:R-:W-:Y:S01]  /*2d6b0*/  IMAD.MOV.U32 R8, RZ, RZ, R21 ;  /* 0x000000ffff087224 */ /* 0x000fe200078e0015 */
[----:B---3--:R-:W-:Y:S01]  /*2d6c0*/  STL.64 [R1+0x2f50], R18 ;  /* 0x002f501201007387 */ /* 0x008fe20000100a00 */
[----:B--2---:R1:W-:Y:S03]  /*2d6d0*/  STL.64 [R1+0x2f48], R16 ;  /* 0x002f481001007387 */ /* 0x0043e60000100a00 */
[----:B-1----:R-:W2:Y:S01]  /*2d6e0*/  LDL.LU R16, [R1+0x300] ;  /* 0x0003000001107983 */ /* 0x002ea20000300800 */
[----:B----4-:R-:W-:-:S02]  /*2d6f0*/  IMAD.MOV.U32 R18, RZ, RZ, R28 ;  /* 0x000000ffff127224 */ /* 0x010fc400078e001c */
[----:B------:R-:W-:Y:S02]  /*2d700*/  IMAD.MOV.U32 R19, RZ, RZ, R3 ;  /* 0x000000ffff137224 */ /* 0x000fe400078e0003 */
[----:B------:R-:W-:Y:S02]  /*2d710*/  IMAD.MOV.U32 R17, RZ, RZ, R29 ;  /* 0x000000ffff117224 */ /* 0x000fe400078e001d */
[----:B------:R-:W-:Y:S01]  /*2d720*/  IMAD.MOV.U32 R9, RZ, RZ, R20 ;  /* 0x000000ffff097224 */ /* 0x000fe200078e0014 */
[----:B------:R-:W-:Y:S06]  /*2d730*/  STL.64 [R1+0x2f68], R18 ;  /* 0x002f681201007387 */ /* 0x000fec0000100a00 */
[----:B------:R-:W-:Y:S11]  /*2d740*/  HMMA.16816.F32.BF16 R8, R12, R8, R24 ;  /* 0x000000080c08723c */ /* 0x000ff60000041818 */
[----:B------:R-:W-:Y:S11]  /*2d750*/  @!UPT UIADD3 URZ, URZ, URZ, URZ ;  /* 0x0000003f3f3ff290 */ /* 0x000ff6000fffe03f */
[----:B------:R-:W-:Y:S02]  /*2d760*/  @!UPT UIADD3 URZ, URZ, URZ, URZ ;  /* 0x0000003f3f3ff290 */ /* 0x000fe4000fffe03f */
[----:B------:R-:W-:Y:S02]  /*2d770*/  IMAD.MOV.U32 R2, RZ, RZ, R8 ;  /* 0x000000ffff027224 */ /* 0x000fe400078e0008 */
[----:B------:R-:W-:Y:S02]  /*2d780*/  IMAD.MOV.U32 R29, RZ, RZ, R9 ;  /* 0x000000ffff1d7224 */ /* 0x000fe400078e0009 */
[----:B------:R-:W-:Y:S01]  /*2d790*/  IMAD.MOV.U32 R28, RZ, RZ, R10 ;  /* 0x000000ffff1c7224 */ /* 0x000fe200078e000a */
[----:B--2---:R1:W-:Y:S04]  /*2d7a0*/  STL.64 [R1+0x2f60], R16 ;  /* 0x002f601001007387 */ /* 0x0043e80000100a00 */
[----:B-1----:R-:W2:Y:S01]  /*2d7b0*/  LDL.64 R16, [R1+0x20] ;  /* 0x0000200001107983 */ /* 0x002ea20000100a00 */
[----:B0-----:R-:W-:Y:S02]  /*2d7c0*/  STL.64 [R1+0x2f20], R6 ;  /* 0x002f200601007387 */ /* 0x001fe40000100a00 */
[----:B------:R0:W-:Y:S02]  /*2d7d0*/  STL.64 [R1+0x2f18], R4 ;  /* 0x002f180401007387 */ /* 0x0001e40000100a00 */
[----:B0-----:R-:W3:Y:S01]  /*2d7e0*/  LDL.64 R4, [R1+0x30] ;  /* 0x0000300001047983 */ /* 0x001ee20000100a00 */
[----:B------:R-:W2:Y:S02]  /*2d7f0*/  LDL.LU.64 R26, [R1+0x2f78] ;  /* 0x002f7800011a7983 */ /* 0x000ea40000300a00 */
[----:B------:R-:W2:Y:S02]  /*2d800*/  LDL.LU.64 R24, [R1+0x2f70] ;  /* 0x002f700001187983 */ /* 0x000ea40000300a00 */
[----:B------:R-:W-:-:S02]  /*2d810*/  IMAD.MOV.U32 R3, RZ, RZ, R11 ;  /* 0x000000ffff037224 */ /* 0x000fc400078e000b */
[----:B------:R-:W0:Y:S04]  /*2d820*/  LDSM.16.M88.4 R8, [R23+0x16000] ;  /* 0x016000001708783b */ /* 0x000e280000000200 */
[----:B------:R-:W-:Y:S01]  /*2d830*/  STL [R1+0x2bc4], R28 ;  /* 0x002bc41c01007387 */ /* 0x000fe20000100800 */
[----:B------:R-:W-:Y:S02]  /*2d840*/  STL [R1+0x2bc0], R2 ;  /* 0x002bc00201007387 */ /* 0x000fe40000100800 */
[----:B------:R-:W-:Y:S02]  /*2d850*/  STL [R1+0x2b84], R29 ;  /* 0x002b841d01007387 */ /* 0x000fe40000100800 */
[----:B------:R-:W-:Y:S01]  /*2d860*/  STL [R1+0x2b80], R3 ;  /* 0x002b800301007387 */ /* 0x000fe20000100800 */
[----:B0-----:R-:W-:Y:S01]  /*2d870*/  STL.64 [R1+0x50], R8 ;  /* 0x0000500801007387 */ /* 0x001fe20000100a00 */
[----:B------:R-:W-:-:S02]  /*2d880*/  IMAD.MOV.U32 R21, RZ, RZ, R8 ;  /* 0x000000ffff157224 */ /* 0x000fc400078e0008 */
[----:B------:R2:W-:Y:S02]  /*2d890*/  STL.64 [R1+0x58], R10 ;  /* 0x0000580a01007387 */ /* 0x0005e40000100a00 */
[----:B------:R-:W-:Y:S01]  /*2d8a0*/  IMAD.MOV.U32 R20, RZ, RZ, R9 ;  /* 0x000000ffff147224 */ /* 0x000fe200078e0009 */
[----:B------:R-:W4:Y:S01]  /*2d8b0*/  LDL.LU.64 R18, [R1+0x2f68] ;  /* 0x002f680001127983 */ /* 0x000f220000300a00 */
[----:B--2---:R-:W-:Y:S07]  /*2d8c0*/  HMMA.16816.F32.BF16 R8, R12, R16, R24 ;  /* 0x000000100c08723c */ /* 0x004fee0000041818 */
[----:B------:R-:W-:-:S02]  /*2d8d0*/  IMAD.MOV.U32 R26, RZ, RZ, R16 ;  /* 0x000000ffff1a7224 */ /* 0x000fc400078e0010 */
[----:B------:R-:W-:Y:S02]  /*2d8e0*/  IMAD.MOV.U32 R25, RZ, RZ, R17 ;  /* 0x000000ffff197224 */ /* 0x000fe400078e0011 */
[----:B------:R-:W4:Y:S11]  /*2d8f0*/  LDL.LU.64 R16, [R1+0x2f60] ;  /* 0x002f600001107983 */ /* 0x000f360000300a00 */
[----:B------:R-:W-:Y:S01]  /*2d900*/  @!UPT UIADD3 URZ, URZ, URZ, URZ ;  /* 0x0000003f3f3ff290 */ /* 0x000fe2000fffe03f */
[----:B------:R-:W-:Y:S01]  /*2d910*/  STL [R1+0x318], R10 ;  /* 0x0003180a01007387 */ /* 0x000fe20000100800 */
[----:B------:R-:W-:Y:S02]  /*2d920*/  IMAD.MOV.U32 R29, RZ, RZ, R8 ;  /* 0x000000ffff1d7224 */ /* 0x000fe400078e0008 */
[----:B------:R-:W-:Y:S02]  /*2d930*/  IMAD.MOV.U32 R3, RZ, RZ, R9 ;  /* 0x000000ffff037224 */ /* 0x000fe400078e0009 */
[----:B------:R-:W-:Y:S02]  /*2d940*/  IMAD.MOV.U32 R0, RZ, RZ, R11 ;  /* 0x000000ffff007224 */ /* 0x000fe400078e000b */
[----:B------:R-:W0:Y:S04]  /*2d950*/  LDSM.16.M88.4 R8, [R23+0x17000] ;  /* 0x017000001708783b */ /* 0x000e280000000200 */
[----:B------:R-:W-:Y:S01]  /*2d960*/  STL [R1+0x2bd0], R0 ;  /* 0x002bd00001007387 */ /* 0x000fe20000100800 */
[----:B------:R-:W-:Y:S02]  /*2d970*/  STL [R1+0x2bcc], R3 ;  /* 0x002bcc0301007387 */ /* 0x000fe40000100800 */
[----:B------:R-:W-:Y:S01]  /*2d980*/  STL [R1+0x2bc8], R29 ;  /* 0x002bc81d01007387 */ /* 0x000fe20000100800 */
[----:B0-----:R0:W-:Y:S01]  /*2d990*/  STL.64 [R1+0x60], R8 ;  /* 0x0000600801007387 */ /* 0x0011e20000100a00 */
[----:B------:R-:W-:Y:S03]  /*2d9a0*/  STL.64 [R1+0x68], R10 ;  /* 0x0000680a01007387 */ /* 0x000fe60000100a00 */
[----:B0-----:R-:W4:Y:S01]  /*2d9b0*/  LDL.LU.64 R8, [R1+0x2f58] ;  /* 0x002f580001087983 */ /* 0x001f220000300a00 */
[----:B------:R-:W-:-:S05]  /*2d9c0*/  IMAD.MOV.U32 R0, RZ, RZ, R11 ;  /* 0x000000ffff007224 */ /* 0x000fca00078e000b */
[----:B------:R0:W-:Y:S01]  /*2d9d0*/  STL [R1+0x2d68], R0 ;  /* 0x002d680001007387 */ /* 0x0001e20000100800 */
[C---:B----4-:R-:W-:Y:S01]  /*2d9e0*/  HMMA.16816.F32.BF16 R16, R12.reuse, R8, R16 ;  /* 0x000000080c10723c */ /* 0x050fe20000041810 */
        /* <DEDUP_REMOVED lines=8> */
[C---:B--2---:R-:W-:Y:S01]  /*2da70*/  HMMA.16816.F32.BF16 R8, R12.reuse, R8, R16 ;  /* 0x000000080c08723c */ /* 0x044fe20000041810 */
[----:B------:R-:W3:Y:S01]  /*2da80*/  LDL.LU.64 R18, [R1+0x2f38] ;  /* 0x002f380001127983 */ /* 0x000ee20000300a00 */
[----:B------:R-:W3:Y:S11]  /*2da90*/  LDL.LU.64 R16, [R1+0x2f30] ;  /* 0x002f300001107983 */ /* 0x000ef60000300a00 */
[----:B------:R-:W-:Y:S10]  /*2daa0*/  @!UPT UIADD3 URZ, URZ, URZ, URZ ;  /* 0x0000003f3f3ff290 */ /* 0x000ff4000fffe03f */
[----:B------:R0:W-:Y:S01]  /*2dab0*/  STL.64 [R1+0x2f0], R8 ;  /* 0x0002f00801007387 */ /* 0x0001e20000100a00 */
[----:B------:R-:W-:Y:S03]  /*2dac0*/  STL.64 [R1+0x2f8], R10 ;  /* 0x0002f80a01007387 */ /* 0x000fe60000100a00 */
[----:B0-----:R-:W2:Y:S01]  /*2dad0*/  LDL.LU R9, [R1+0x2f28] ;  /* 0x002f280001097983 */ /* 0x001ea20000300800 */
[----:B---3--:R-:W-:Y:S03]  /*2dae0*/  HMMA.16816.F32.BF16 R16, R12, R4, R16 ;  /* 0x000000040c10723c */ /* 0x008fe60000041810 */
[----:B--2---:R-:W0:Y:S11]  /*2daf0*/  LDSM.16.MT88.4 R8, [R9+0x4080] ;  /* 0x004080000908783b */ /* 0x004e360000004200 */
[----:B------:R-:W-:Y:S10]  /*2db00*/  @!UPT UIADD3 URZ, URZ, URZ, URZ ;  /* 0x0000003f3f3ff290 */ /* 0x000ff4000fffe03f */
[----:B------:R-:W-:Y:S02]  /*2db10*/  IMAD.MOV.U32 R2, RZ, RZ, R19 ;  /* 0x000000ffff027224 */ /* 0x000fe400078e0013 */
[----:B------:R-:W-:Y:S01]  /*2db20*/  IMAD.MOV.U32 R28, RZ, RZ, R18 ;  /* 0x000000ffff1c7224 */ /* 0x000fe200078e0012 */
[----:B0-----:R-:W-:Y:S01]  /*2db30*/  STL.64 [R1+0x2f00], R10 ;  /* 0x002f000a01007387 */ /* 0x001fe20000100a00 */
[----:B------:R0:W-:Y:S02]  /*2db40*/  STL.64 [R1+0x2ef8], R8 ;  /* 0x002ef80801007387 */ /* 0x0001e40000100a00 */
[----:B------:R-:W2:Y:S02]  /*2db50*/  LDL.LU.64 R6, [R1+0x2f20] ;  /* 0x002f200001067983 */ /* 0x000ea40000300a00 */
[----:B0-----:R-:W-:Y:S02]  /*2db60*/  IMAD.MOV.U32 R9, RZ, RZ, R4 ;  /* 0x000000ffff097224 */ /* 0x001fe400078e0004 */
[----:B------:R-:W-:-:S02]  /*2db70*/  IMAD.MOV.U32 R8, RZ, RZ, R5 ;  /* 0x000000ffff087224 */ /* 0x000fc400078e0005 */
[----:B------:R-:W3:Y:S01]  /*2db80*/  LDL.LU.64 R4, [R1+0x2f18] ;  /* 0x002f180001047983 */ /* 0x000ee20000300a00 */
[----:B------:R-:W-:Y:S02]  /*2db90*/  STL [R1+0x2be0], R2 ;  /* 0x002be00201007387 */ /* 0x000fe40000100800 */
[----:B------:R0:W-:Y:S02]  /*2dba0*/  STL [R1+0x2bdc], R28 ;  /* 0x002bdc1c01007387 */ /* 0x0001e40000100800 */
[----:B0-----:R-:W4:Y:S01]  /*2dbb0*/  LDL R28, [R1+0x5d4] ;  /* 0x0005d400011c7983 */ /* 0x001f220000100800 */
[----:B------:R-:W-:Y:S02]  /*2dbc0*/  IMAD.MOV.U32 R3, RZ, RZ, R16 ;  /* 0x000000ffff037224 */ /* 0x000fe400078e0010 */
[----:B------:R-:W-:-:S05]  /*2dbd0*/  IMAD.MOV.U32 R29, RZ, RZ, R17 ;  /* 0x000000ffff1d7224 */ /* 0x000fca00078e0011 */
[----:B------:R0:W-:Y:S04]  /*2dbe0*/  STL [R1+0x2bd8], R29 ;  /* 0x002bd81d01007387 */ /* 0x0001e80000100800 */
[----:B0-----:R-:W2:Y:S01]  /*2dbf0*/  LDL R29, [R1+0x13dc] ;  /* 0x0013dc00011d7983 */ /* 0x001ea20000100800 */
[----:B------:R-:W-:Y:S03]  /*2dc00*/  STL [R1+0x2bd4], R3 ;  /* 0x002bd40301007387 */ /* 0x000fe60000100800 */
[----:B----4-:R-:W0:Y:S04]  /*2dc10*/  LDSM.16.MT88.4 R16, [R28+0x4100] ;  /* 0x004100001c10783b */ /* 0x010e280000004200 */
[----:B0-----:R-:W-:Y:S01]  /*2dc20*/  STL.64 [R1+0x2e58], R18 ;  /* 0x002e581201007387 */ /* 0x001fe20000100a00 */
[----:B------:R0:W-:Y:S03]  /*2dc30*/  STL.64 [R1+0x2e50], R16 ;  /* 0x002e501001007387 */ /* 0x0001e60000100a00 */
[----:B0-----:R-:W4:Y:S01]  /*2dc40*/  LDL.LU R16, [R1+0x2d0] ;  /* 0x0002d00001107983 */ /* 0x001f220000300800 */
[----:B------:R-:W4:Y:S02]  /*2dc50*/  LDL.LU R17, [R1+0x2d4] ;  /* 0x0002d40001117983 */ /* 0x000f240000300800 */
[----:B------:R-:W4:Y:S02]  /*2dc60*/  LDL.LU R18, [R1+0x2d8] ;  /* 0x0002d80001127983 */ /* 0x000f240000300800 */
[----:B------:R-:W4:Y:S01]  /*2dc70*/  LDL.LU R19, [R1+0x2dc] ;  /* 0x0002dc0001137983 */ /* 0x000f220000300800 */
[----:B--2---:R-:W-:Y:S01]  /*2dc80*/  STL.64 [R1+0x2e90], R6 ;  /* 0x002e900601007387 */ /* 0x004fe20000100a00 */
[----:B---3--:R0:W-:Y:S01]  /*2dc90*/  STL.64 [R1+0x2e88], R4 ;  /* 0x002e880401007387 */ /* 0x0081e20000100a00 */
[----:B----4-:R-:W-:Y:S11]  /*2dca0*/  HMMA.16816.F32.BF16 R16, R12, R4, R16 ;  /* 0x000000040c10723c */ /* 0x010ff60000041810 */
[----:B------:R-:W-:Y:S11]  /*2dcb0*/  @!UPT UIADD3 URZ, URZ, URZ, URZ ;  /* 0x0000003f3f3ff290 */ /* 0x000ff6000fffe03f */
[----:B------:R-:W-:Y:S01]  /*2dcc0*/  @!UPT UIADD3 URZ, URZ, URZ, URZ ;  /* 0x0000003f3f3ff290 */ /* 0x000fe2000fffe03f */
[----:B------:R1:W-:Y:S01]  /*2dcd0*/  STL.64 [R1+0x2d0], R16 ;  /* 0x0002d01001007387 */ /* 0x0003e20000100a00 */
[----:B------:R2:W-:Y:S02]  /*2dce0*/  STL.64 [R1+0x2d8], R18 ;  /* 0x0002d81201007387 */ /* 0x0005e40000100a00 */
[----:B0-----:R-:W3:Y:S02]  /*2dcf0*/  LDL.LU R4, [R1+0x2c0] ;  /* 0x0002c00001047983 */ /* 0x001ee40000300800 */
[----:B------:R-:W3:Y:S01]  /*2dd00*/  LDL.LU R5, [R1+0x2c4] ;  /* 0x0002c40001057983 */ /* 0x000ee20000300800 */
[----:B------:R-:W3:Y:S01]  /*2dd10*/  LDL.LU R6, [R1+0x2c8] ;  /* 0x0002c80001067983 */ /* 0x000ee20000300800 */
[----:B------:R-:W3:Y:S03]  /*2dd20*/  LDL.LU R7, [R1+0x2cc] ;  /* 0x0002cc0001077983 */ /* 0x000ee60000300800 */
[----:B-1----:R-:W4:Y:S01]  /*2dd30*/  LDL.LU R16, [R1+0x100] ;  /* 0x0001000001107983 */ /* 0x002f220000300800 */
[----:B------:R-:W4:Y:S02]  /*2dd40*/  LDL.LU R17, [R1+0x104] ;  /* 0x0001040001117983 */ /* 0x000f240000300800 */
[----:B--2---:R-:W2:Y:S02]  /*2dd50*/  LDL.LU R18, [R1+0x108] ;  /* 0x0001080001127983 */ /* 0x004ea40000300800 */
[----:B------:R-:W2:Y:S02]  /*2dd60*/  LDL.LU R19, [R1+0x10c] ;  /* 0x00010c0001137983 */ /* 0x000ea40000300800 */
[----:B--2---:R-:W-:Y:S01]  /*2dd70*/  STL.64 [R1+0x2e68], R18 ;  /* 0x002e681201007387 */ /* 0x004fe20000100a00 */
[----:B----4-:R0:W-:Y:S02]  /*2dd80*/  STL.64 [R1+0x2e60], R16 ;  /* 0x002e601001007387 */ /* 0x0101e40000100a00 */
[----:B0-----:R-:W-:-:S02]  /*2dd90*/  IMAD.MOV.U32 R16, RZ, RZ, R21 ;  /* 0x000000ffff107224 */ /* 0x001fc400078e0015 */
[----:B------:R-:W-:Y:S02]  /*2dda0*/  IMAD.MOV.U32 R17, RZ, RZ, R20 ;  /* 0x000000ffff117224 */ /* 0x000fe400078e0014 */
[----:B------:R-:W0:Y:S04]  /*2ddb0*/  LDSM.16.MT88.4 R20, [R28+0x4180] ;  /* 0x004180001c14783b */ /* 0x000e280000004200 */
[----:B0-----:R-:W-:Y:S01]  /*2ddc0*/  STL.64 [R1+0x2df0], R22 ;  /* 0x002df01601007387 */ /* 0x001fe20000100a00 */
[----:B------:R0:W-:Y:S02]  /*2ddd0*/  STL.64 [R1+0x2de8], R20 ;  /* 0x002de81401007387 */ /* 0x0001e40000100a00 */
[----:B0-----:R-:W-:Y:S02]  /*2dde0*/  IMAD.MOV.U32 R20, RZ, RZ, R26 ;  /* 0x000000ffff147224 */ /* 0x001fe400078e001a */
[----:B------:R-:W-:-:S05]  /*2ddf0*/  IMAD.MOV.U32 R21, RZ, RZ, R25 ;  /* 0x000000ffff157224 */ /* 0x000fca00078e0019 */
[----:B------:R3:W-:Y:S02]  /*2de00*/  STL.64 [R1+0x2ee0], R20 ;  /* 0x002ee01401007387 */ /* 0x0007e40000100a00 */
[----:B---3--:R-:W-:Y:S02]  /*2de10*/  HMMA.16816.F32.BF16 R20, R12, R16, R4 ;  /* 0x000000100c14723c */ /* 0x008fe40000041804 */
[----:B------:R-:W-:Y:S05]  /*2de20*/  STL [R1+0x2d6c], R28 ;  /* 0x002d6c1c01007387 */ /* 0x000fea0000100800 */
[----:B------:R-:W-:Y:S02]  /*2de30*/  IMAD.MOV.U32 R4, RZ, RZ, R9 ;  /* 0x000000ffff047224 */ /* 0x000fe400078e0009 */
[----:B------:R-:W-:Y:S11]  /*2de40*/  IMAD.MOV.U32 R5, RZ, RZ, R8 ;  /* 0x000000ffff057224 */ /* 0x000ff600078e0008 */
[----:B------:R-:W-:Y:S03]  /*2de50*/  @!UPT UIADD3 URZ, URZ, URZ, URZ ;  /* 0x0000003f3f3ff290 */ /* 0x000fe6000fffe03f */
[----:B------:R-:W-:Y:S01]  /*2de60*/  STL.64 [R1+0x2c0], R20 ;  /* 0x0002c01401007387 */ /* 0x000fe20000100a00 */
[----:B------:R-:W-:Y:S02]  /*2de70*/  STL.64 [R1+0x2c8], R22 ;  /* 0x0002c81601007387 */ /* 0x000fe40000100a00 */
[----:B------:R-:W-:Y:S02]  /*2de80*/  STL.64 [R1+0x2ea8], R4 ;  /* 0x002ea80401007387 */ /* 0x000fe40000100a00 */
[----:B------:R0:W-:Y:S02]  /*2de90*/  STL.64 [R1+0x2e80], R16 ;  /* 0x002e801001007387 */ /* 0x0001e40000100a00 */
[----:B0-----:R-:W2:Y:S01]  /*2dea0*/  LDL.LU R16, [R1+0x1b0] ;  /* 0x0001b00001107983 */ /* 0x001ea20000300800 */
[----:B------:R-:W2:Y:S02]  /*2deb0*/  LDL.LU R17, [R1+0x1b4] ;  /* 0x0001b40001117983 */ /* 0x000ea40000300800 */
[----:B------:R-:W3:Y:S02]  /*2dec0*/  LDL.LU R18, [R1+0x1b8] ;  /* 0x0001b80001127983 */ /* 0x000ee40000300800 */
[----:B------:R-:W3:Y:S01]  /*2ded0*/  LDL.LU R19, [R1+0x1bc] ;  /* 0x0001bc0001137983 */ /* 0x000ee20000300800 */
[----:B------:R-:W4:Y:S04]  /*2dee0*/  LDL.64 R4, [R1] ;  /* 0x0000000001047983 */ /* 0x000f280000100a00 */
[----:B----4-:R0:W-:Y:S02]  /*2def0*/  STL.64 [R1+0x2ec0], R4 ;  /* 0x002ec00401007387 */ /* 0x0101e40000100a00 */
[----:B0-----:R-:W-:-:S02]  /*2df00*/  IMAD.MOV.U32 R4, RZ, RZ, R24 ;  /* 0x000000ffff047224 */ /* 0x001fc400078e0018 */
[----:B------:R-:W-:Y:S01]  /*2df10*/  IMAD.MOV.U32 R5, RZ, RZ, R0 ;  /* 0x000000ffff057224 */ /* 0x000fe200078e0000 */
[----:B------:R-:W0:Y:S04]  /*2df20*/  LDSM.16.MT88.4 R24, [R29+0x4000] ;  /* 0x004000001d18783b */ /* 0x000e280000004200 */
[----:B------:R-:W-:Y:S01]  /*2df30*/  STL.64 [R1+0x2ed8], R4 ;  /* 0x002ed80401007387 */ /* 0x000fe20000100a00 */
[----:B---3--:R-:W-:Y:S02]  /*2df40*/  STL.64 [R1+0x2ea0], R18 ;  /* 0x002ea01201007387 */ /* 0x008fe40000100a00 */
[----:B--2---:R1:W-:Y:S02]  /*2df50*/  STL.64 [R1+0x2e98], R16 ;  /* 0x002e981001007387 */ /* 0x0043e40000100a00 */
[----:B-1----:R-:W2:Y:S01]  /*2df60*/  LDL.LU R16, [R1+0x1c0] ;  /* 0x0001c00001107983 */ /* 0x002ea20000300800 */
[----:B------:R-:W2:Y:S02]  /*2df70*/  LDL.LU R17, [R1+0x1c4] ;  /* 0x0001c40001117983 */ /* 0x000ea40000300800 */
[----:B------:R-:W3:Y:S02]  /*2df80*/  LDL.LU R18, [R1+0x1c8] ;  /* 0x0001c80001127983 */ /* 0x000ee40000300800 */
[----:B------:R-:W3:Y:S01]  /*2df90*/  LDL.LU R19, [R1+0x1cc] ;  /* 0x0001cc0001137983 */ /* 0x000ee20000300800 */
[----:B------:R-:W4:Y:S01]  /*2dfa0*/  LDL.LU R4, [R1+0x1f0] ;  /* 0x0001f00001047983 */ /* 0x000f220000300800 */
[----:B------:R-:W4:Y:S02]  /*2dfb0*/  LDL.LU R5, [R1+0x1f4] ;  /* 0x0001f40001057983 */ /* 0x000f240000300800 */
[----:B------:R-:W2:Y:S02]  /*2dfc0*/  LDL.LU R6, [R1+0x1f8] ;  /* 0x0001f80001067983 */ /* 0x000ea40000300800 */
[----:B------:R-:W2:Y:S01]  /*2dfd0*/  LDL.LU R7, [R1+0x1fc] ;  /* 0x0001fc0001077983 */ /* 0x000ea20000300800 */
[----:B------:R-:W3:Y:S04]  /*2dfe0*/  LDL.64 R8, [R1+0x60] ;  /* 0x0000600001087983 */ /* 0x000ee80000100a00 */
[----:B--2---:R-:W-:Y:S01]  /*2dff0*/  STL.64 [R1+0x2ef0], R6 ;  /* 0x002ef00601007387 */ /* 0x004fe20000100a00 */
[----:B----4-:R1:W-:Y:S03]  /*2e000*/  STL.64 [R1+0x2ee8], R4 ;  /* 0x002ee80401007387 */ /* 0x0103e60000100a00 */
[----:B-1----:R-:W2:Y:S01]  /*2e010*/  LDL.LU R4, [R1+0x200] ;  /* 0x0002000001047983 */ /* 0x002ea20000300800 */
[----:B------:R-:W2:Y:S02]  /*2e020*/  LDL.LU R5, [R1+0x204] ;  /* 0x0002040001057983 */ /* 0x000ea40000300800 */
[----:B------:R-:W4:Y:S02]  /*2e030*/  LDL.LU R6, [R1+0x208] ;  /* 0x0002080001067983 */ /* 0x000f240000300800 */
[----:B------:R-:W4:Y:S02]  /*2e040*/  LDL.LU R7, [R1+0x20c] ;  /* 0x00020c0001077983 */ /* 0x000f240000300800 */
[----:B----4-:R-:W-:Y:S01]  /*2e050*/  STL.64 [R1+0x2f10], R6 ;  /* 0x002f100601007387 */ /* 0x010fe20000100a00 */
[----:B--2---:R1:W-:Y:S03]  /*2e060*/  STL.64 [R1+0x2f08], R4 ;  /* 0x002f080401007387 */ /* 0x0043e60000100a00 */
[----:B-1----:R-:W2:Y:S01]  /*2e070*/  LDL.LU R4, [R1+0x210] ;  /* 0x0002100001047983 */ /* 0x002ea20000300800 */
[----:B------:R-:W2:Y:S02]  /*2e080*/  LDL.LU R5, [R1+0x214] ;  /* 0x0002140001057983 */ /* 0x000ea40000300800 */
[----:B------:R-:W2:Y:S02]  /*2e090*/  LDL.LU R6, [R1+0x218] ;  /* 0x0002180001067983 */ /* 0x000ea40000300800 */
[----:B------:R-:W2:Y:S01]  /*2e0a0*/  LDL.LU R7, [R1+0x21c] ;  /* 0x00021c0001077983 */ /* 0x000ea20000300800 */
[----:B------:R-:W4:Y:S01]  /*2e0b0*/  LDL.64 R20, [R1+0x40] ;  /* 0x0000400001147983 */ /* 0x000f220000100a00 */
[----:B---3--:R-:W-:Y:S02]  /*2e0c0*/  STL.64 [R1+0x2eb8], R18 ;  /* 0x002eb81201007387 */ /* 0x008fe40000100a00 */
[----:B------:R1:W-:Y:S02]  /*2e0d0*/  STL.64 [R1+0x2eb0], R16 ;  /* 0x002eb01001007387 */ /* 0x0003e40000100a00 */
[----:B-1----:R-:W3:Y:S01]  /*2e0e0*/  LDL.LU R16, [R1+0x1d0] ;  /* 0x0001d00001107983 */ /* 0x002ee20000300800 */
[----:B------:R-:W3:Y:S02]  /*2e0f0*/  LDL.LU R17, [R1+0x1d4] ;  /* 0x0001d40001117983 */ /* 0x000ee40000300800 */
[----:B------:R-:W2:Y:S02]  /*2e100*/  LDL.LU R18, [R1+0x1d8] ;  /* 0x0001d80001127983 */ /* 0x000ea40000300800 */
[----:B------:R-:W2:Y:S02]  /*2e110*/  LDL.LU R19, [R1+0x1dc] ;  /* 0x0001dc0001137983 */ /* 0x000ea40000300800 */
[----:B--2---:R-:W-:Y:S01]  /*2e120*/  STL.64 [R1+0x2ed0], R18 ;  /* 0x002ed01201007387 */ /* 0x004fe20000100a00 */
[----:B---3--:R1:W-:Y:S03]  /*2e130*/  STL.64 [R1+0x2ec8], R16 ;  /* 0x002ec81001007387 */ /* 0x0083e60000100a00 */
[----:B-1----:R-:W2:Y:S01]  /*2e140*/  LDL.LU R16, [R1+0x1e0] ;  /* 0x0001e00001107983 */ /* 0x002ea20000300800 */
[----:B------:R-:W2:Y:S02]  /*2e150*/  LDL.LU R17, [R1+0x1e4] ;  /* 0x0001e40001117983 */ /* 0x000ea40000300800 */
[----:B------:R-:W2:Y:S02]  /*2e160*/  LDL.LU R18, [R1+0x1e8] ;  /* 0x0001e80001127983 */ /* 0x000ea40000300800 */
[----:B------:R-:W2:Y:S01]  /*2e170*/  LDL.LU R19, [R1+0x1ec] ;  /* 0x0001ec0001137983 */ /* 0x000ea20000300800 */
[----:B0-----:R-:W-:Y:S01]  /*2e180*/  STL.64 [R1+0x2d60], R26 ;  /* 0x002d601a01007387 */ /* 0x001fe20000100a00 */
[----:B------:R0:W-:Y:S03]  /*2e190*/  STL.64 [R1+0x2d58], R24 ;  /* 0x002d581801007387 */ /* 0x0001e60000100a00 */
[----:B0-----:R-:W3:Y:S01]  /*2e1a0*/  LDL.LU R24, [R1+0xe0] ;  /* 0x0000e00001187983 */ /* 0x001ee20000300800 */
[----:B------:R-:W3:Y:S02]  /*2e1b0*/  LDL.LU R25, [R1+0xe4] ;  /* 0x0000e40001197983 */ /* 0x000ee40000300800 */
[----:B------:R-:W2:Y:S02]  /*2e1c0*/  LDL.LU R26, [R1+0xe8] ;  /* 0x0000e800011a7983 */ /* 0x000ea40000300800 */
[----:B------:R-:W2:Y:S01]  /*2e1d0*/  LDL.LU R27, [R1+0xec] ;  /* 0x0000ec00011b7983 */ /* 0x000ea20000300800 */
[----:B------:R-:W-:Y:S01]  /*2e1e0*/  HMMA.16816.F32.BF16 R12, R12, R8, R4 ;  /* 0x000000080c0c723c */ /* 0x000fe20000041804 */
[----:B------:R-:W-:-:S02]  /*2e1f0*/  IMAD.MOV.U32 R2, RZ, RZ, R8 ;  /* 0x000000ffff027224 */ /* 0x000fc400078e0008 */
[----:B------:R-:W-:Y:S01]  /*2e200*/  IMAD.MOV.U32 R0, RZ, RZ, R9 ;  /* 0x000000ffff007224 */ /* 0x000fe200078e0009 */
[----:B--2---:R-:W-:Y:S01]  /*2e210*/  STL.64 [R1+0x2e78], R26 ;  /* 0x002e781a01007387 */ /* 0x004fe20000100a00 */
[----:B---3--:R0:W-:Y:S03]  /*2e220*/  STL.64 [R1+0x2e70], R24 ;  /* 0x002e701801007387 */ /* 0x0081e60000100a00 */
[----:B0-----:R-:W2:Y:S01]  /*2e230*/  LDL.LU R24, [R1+0x1a0] ;  /* 0x0001a00001187983 */ /* 0x001ea20000300800 */
[----:B------:R-:W2:Y:S02]  /*2e240*/  LDL.LU R25, [R1+0x1a4] ;  /* 0x0001a40001197983 */ /* 0x000ea40000300800 */
[----:B------:R-:W2:Y:S02]  /*2e250*/  LDL.LU R26, [R1+0x1a8] ;  /* 0x0001a800011a7983 */ /* 0x000ea40000300800 */
[----:B------:R-:W2:Y:S01]  /*2e260*/  LDL.LU R27, [R1+0x1ac] ;  /* 0x0001ac00011b7983 */ /* 0x000ea20000300800 */
[----:B------:R-:W3:Y:S01]  /*2e270*/  LDL.LU.64 R6, [R1+0x2f10] ;  /* 0x002f100001067983 */ /* 0x000ee20000300a00 */
[----:B------:R-:W3:Y:S08]  /*2e280*/  LDL.LU.64 R4, [R1+0x2f08] ;  /* 0x002f080001047983 */ /* 0x000ef00000300a00 */
[----:B------:R-:W-:Y:S02]  /*2e290*/  STL.64 [R1+0x210], R12 ;  /* 0x0002100c01007387 */ /* 0x000fe40000100a00 */
[----:B------:R-:W-:Y:S01]  /*2e2a0*/  STL.64 [R1+0x218], R14 ;  /* 0x0002180e01007387 */ /* 0x000fe20000100a00 */
[----:B------:R-:W3:Y:S01]  /*2e2b0*/  LDL.LU.64 R10, [R1+0x2f00] ;  /* 0x002f0000010a7983 */ /* 0x000ee20000300a00 */
[----:B------:R-:W3:Y:S03]  /*2e2c0*/  LDL.LU.64 R8, [R1+0x2ef8] ;  /* 0x002ef80001087983 */ /* 0x000ee60000300a00 */
[----:B------:R-:W0:Y:S01]  /*2e2d0*/  LDSM.16.MT88.4 R12, [R29+0x4080] ;  /* 0x004080001d0c783b */ /* 0x000e220000004200 */
[----:B----4-:R-:W-:-:S03]  /*2e2e0*/  IMAD.MOV.U32 R3, RZ, RZ, R21 ;  /* 0x000000ffff037224 */ /* 0x010fc600078e0015 */
[----:B0-----:R0:W-:Y:S01]  /*2e2f0*/  STL.64 [R1+0x2ce0], R14 ;  /* 0x002ce00e01007387 */ /* 0x0011e20000100a00 */
[----:B------:R-:W-:Y:S02]  /*2e300*/  STL.64 [R1+0x2cd8], R12 ;  /* 0x002cd80c01007387 */ /* 0x000fe40000100a00 */
        /* <DEDUP_REMOVED lines=9> */
[C---:B---3--:R-:W-:Y:S11]  /*2e3a0*/  HMMA.16816.F32.BF16 R4, R8.reuse, R20, R4 ;  /* 0x000000140804723c */ /* 0x048ff60000041804 */
[----:B------:R-:W-:Y:S11]  /*2e3b0*/  @!UPT UIADD3 URZ, URZ, URZ, URZ ;  /* 0x0000003f3f3ff290 */ /* 0x000ff6000fffe03f */
[----:B------:R-:W-:Y:S01]  /*2e3c0*/  @!UPT UIADD3 URZ, URZ, URZ, URZ ;  /* 0x0000003f3f3ff290 */ /* 0x000fe2000fffe03f */
[----:B------:R0:W-:Y:S01]  /*2e3d0*/  STL.64 [R1+0x1f0], R4 ;  /* 0x0001f00401007387 */ /* 0x0001e20000100a00 */
[----:B------:R1:W-:Y:S03]  /*2e3e0*/  STL.64 [R1+0x1f8], R6 ;  /* 0x0001f80601007387 */ /* 0x0003e60000100a00 */
[----:B0-----:R-:W1:Y:S02]  /*2e3f0*/  LDL.LU.64 R4, [R1+0x2ed8] ;  /* 0x002ed80001047983 */ /* 0x001e640000300a00 */
[C---:B-1----:R-:W-:Y:S02]  /*2e400*/  HMMA.16816.F32.BF16 R4, R8.reuse, R4, R16 ;  /* 0x000000040804723c */ /* 0x042fe40000041810 */
[----:B------:R-:W3:Y:S01]  /*2e410*/  LDL.LU.64 R18, [R1+0x2ed0] ;  /* 0x002ed00001127983 */ /* 0x000ee20000300a00 */
[----:B------:R-:W3:Y:S11]  /*2e420*/  LDL.LU.64 R16, [R1+0x2ec8] ;  /* 0x002ec80001107983 */ /* 0x000ef60000300a00 */
[----:B------:R-:W-:Y:S09]  /*2e430*/  @!UPT UIADD3 URZ, URZ, URZ, URZ ;  /* 0x0000003f3f3ff290 */ /* 0x000ff2000fffe03f */
[----:B------:R0:W-:Y:S01]  /*2e440*/  STL.64 [R1+0x1e0], R4 ;  /* 0x0001e00401007387 */ /* 0x0001e20000100a00 */
[----:B------:R-:W-:Y:S03]  /*2e450*/  STL.64 [R1+0x1e8], R6 ;  /* 0x0001e80601007387 */ /* 0x000fe60000100a00 */
[----:B0-----:R-:W3:Y:S01]  /*2e460*/  LDL.LU.64 R4, [R1+0x2ec0] ;  /* 0x002ec00001047983 */ /* 0x001ee20000300a00 */
[----:B------:R-:W-:Y:S02]  /*2e470*/  IMAD.MOV.U32 R12, RZ, RZ, R2 ;  /* 0x000000ffff0c7224 */ /* 0x000fe400078e0002 */
[----:B------:R-:W-:Y:S01]  /*2e480*/  IMAD.MOV.U32 R13, RZ, RZ, R0 ;  /* 0x000000ffff0d7224 */ /* 0x000fe200078e0000 */
        /* <DEDUP_REMOVED lines=9> */
[C---:B---3--:R-:W-:Y:S01]  /*2e520*/  HMMA.16816.F32.BF16 R4, R8.reuse, R4, R16 ;  /* 0x000000040804723c */ /* 0x048fe20000041810 */
[----:B------:R-:W3:Y:S01]  /*2e530*/  LDL.LU.64 R18, [R1+0x2ea0] ;  /* 0x002ea00001127983 */ /* 0x000ee20000300a00 */
[----:B------:R-:W3:Y:S11]  /*2e540*/  LDL.LU.64 R16, [R1+0x2e98] ;  /* 0x002e980001107983 */ /* 0x000ef60000300a00 */
[----:B------:R-:W-:Y:S10]  /*2e550*/  @!UPT UIADD3 URZ, URZ, URZ, URZ ;  /* 0x0000003f3f3ff290 */ /* 0x000ff4000fffe03f */
[----:B------:R-:W-:Y:S01]  /*2e560*/  STL.64 [R1+0x1c0], R4 ;  /* 0x0001c00401007387 */ /* 0x000fe20000100a00 */
[----:B------:R0:W-:Y:S03]  /*2e570*/  STL.64 [R1+0x1c8], R6 ;  /* 0x0001c80601007387 */ /* 0x0001e60000100a00 */
[----:B0-----:R-:W4:Y:S01]  /*2e580*/  LDL.LU.64 R6, [R1+0x2e90] ;  /* 0x002e900001067983 */ /* 0x001f220000300a00 */
[----:B------:R-:W3:Y:S02]  /*2e590*/  LDL.LU.64 R4, [R1+0x2e88] ;  /* 0x002e880001047983 */ /* 0x000ee40000300a00 */
[C---:B---3--:R-:W-:Y:S11]  /*2e5a0*/  HMMA.16816.F32.BF16 R16, R8.reuse, R4, R16 ;  /* 0x000000040810723c */ /* 0x048ff60000041810 */
[----:B------:R-:W-:Y:S11]  /*2e5b0*/  @!UPT UIADD3 URZ, URZ, URZ, URZ ;  /* 0x0000003f3f3ff290 */ /* 0x000ff6000fffe03f */
[----:B------:R-:W-:Y:S01]  /*2e5c0*/  @!UPT UIADD3 URZ, URZ, URZ, URZ ;  /* 0x0000003f3f3ff290 */ /* 0x000fe2000fffe03f */
[----:B------:R0:W-:Y:S01]  /*2e5d0*/  STL.64 [R1+0x1b0], R16 ;  /* 0x0001b01001007387 */ /* 0x0001e20000100a00 */
[----:B------:R2:W-:Y:S03]  /*2e5e0*/  STL.64 [R1+0x1b8], R18 ;  /* 0x0001b81201007387 */ /* 0x0005e60000100a00 */
[----:B0-----:R-:W2:Y:S01]  /*2e5f0*/  LDL.LU.64 R16, [R1+0x2e80] ;  /* 0x002e800001107983 */ /* 0x001ea20000300a00 */
[----:B----4-:R-:W-:Y:S02]  /*2e600*/  STL.64 [R1+0x2e28], R6 ;  /* 0x002e280601007387 */ /* 0x010fe40000100a00 */
[----:B------:R-:W-:Y:S01]  /*2e610*/  STL.64 [R1+0x2e20], R4 ;  /* 0x002e200401007387 */ /* 0x000fe20000100a00 */
[C---:B--2---:R-:W-:Y:S01]  /*2e620*/  HMMA.16816.F32.BF16 R16, R8.reuse, R16, R24 ;  /* 0x000000100810723c */ /* 0x044fe20000041818 */
[----:B------:R-:W2:Y:S01]  /*2e630*/  LDL.LU.64 R26, [R1+0x2e78] ;  /* 0x002e7800011a7983 */ /* 0x000ea20000300a00 */
[----:B------:R-:W2:Y:S11]  /*2e640*/  LDL.LU.64 R24, [R1+0x2e70] ;  /* 0x002e700001187983 */ /* 0x000eb60000300a00 */
[----:B------:R-:W-:Y:S10]  /*2e650*/  @!UPT UIADD3 URZ, URZ, URZ, URZ ;  /* 0x0000003f3f3ff290 */ /* 0x000ff4000fffe03f */
[----:B------:R-:W-:Y:S01]  /*2e660*/  STL.64 [R1+0x1a0], R16 ;  /* 0x0001a01001007387 */ /* 0x000fe20000100a00 */
[----:B------:R0:W-:Y:S03]  /*2e670*/  STL.64 [R1+0x1a8], R18 ;  /* 0x0001a81201007387 */ /* 0x0001e60000100a00 */
[----:B0-----:R-:W3:Y:S01]  /*2e680*/  LDL.LU.64 R18, [R1+0x2e68] ;  /* 0x002e680001127983 */ /* 0x001ee20000300a00 */
[----:B------:R-:W3:Y:S02]  /*2e690*/  LDL.LU.64 R16, [R1+0x2e60] ;  /* 0x002e600001107983 */ /* 0x000ee40000300a00 */
[----:B------:R-:W-:Y:S01]  /*2e6a0*/  IMAD.MOV.U32 R4, RZ, RZ, R14 ;  /* 0x000000ffff047224 */ /* 0x000fe200078e000e */
[----:B---3--:R-:W-:Y:S01]  /*2e6b0*/  HMMA.16816.F32.BF16 R8, R8, R12, R16 ;  /* 0x0000000c0808723c */ /* 0x008fe20000041810 */
[----:B------:R-:W3:Y:S01]  /*2e6c0*/  LDL.LU.64 R18, [R1+0x2e58] ;  /* 0x002e580001127983 */ /* 0x000ee20000300a00 */
[----:B------:R-:W3:Y:S02]  /*2e6d0*/  LDL.LU.64 R16, [R1+0x2e50] ;  /* 0x002e500001107983 */ /* 0x000ee40000300a00 */
[----:B------:R0:W-:Y:S02]  /*2e6e0*/  STL.64 [R1+0x2df8], R12 ;  /* 0x002df80c01007387 */ /* 0x0001e40000100a00 */
[----:B0-----:R-:W3:Y:S11]  /*2e6f0*/  LDL.LU R12, [R1+0xf0] ;  /* 0x0000f000010c7983 */ /* 0x001ef60000300800 */
[----:B------:R-:W-:Y:S06]  /*2e700*/  @!UPT UIADD3 URZ, URZ, URZ, URZ ;  /* 0x0000003f3f3ff290 */ /* 0x000fec000fffe03f */
[----:B------:R0:W-:Y:S01]  /*2e710*/  STL.64 [R1+0x100], R8 ;  /* 0x0001000801007387 */ /* 0x0001e20000100a00 */
[----:B------:R-:W-:Y:S02]  /*2e720*/  STL.64 [R1+0x108], R10 ;  /* 0x0001080a01007387 */ /* 0x000fe40000100a00 */
[----:B------:R-:W3:Y:S02]  /*2e730*/  LDL.LU R13, [R1+0xf4] ;  /* 0x0000f400010d7983 */ /* 0x000ee40000300800 */
[----:B------:R-:W3:Y:S01]  /*2e740*/  LDL.LU R14, [R1+0xf8] ;  /* 0x0000f800010e7983 */ /* 0x000ee20000300800 */
[----:B------:R-:W3:Y:S01]  /*2e750*/  LDL.LU R15, [R1+0xfc] ;  /* 0x0000fc00010f7983 */ /* 0x000ee20000300800 */
[----:B------:R-:W-:Y:S02]  /*2e760*/  IMAD.MOV.U32 R5, RZ, RZ, R3 ;  /* 0x000000ffff057224 */ /* 0x000fe400078e0003 */
[----:B0-----:R-:W-:Y:S02]  /*2e770*/  IMAD.MOV.U32 R8, RZ, RZ, R2 ;  /* 0x000000ffff087224 */ /* 0x001fe400078e0002 */
[----:B------:R-:W-:-:S05]  /*2e780*/  IMAD.MOV.U32 R9, RZ, RZ, R0 ;  /* 0x000000ffff097224 */ /* 0x000fca00078e0000 */
[----:B------:R3:W-:Y:S02]  /*2e790*/  STL.64 [R1+0x2e48], R8 ;  /* 0x002e480801007387 */ /* 0x0007e40000100a00 */
[C---:B---3--:R-:W-:Y:S08]  /*2e7a0*/  HMMA.16816.F32.BF16 R8, R16.reuse, R4, R12 ;  /* 0x000000041008723c */ /* 0x048ff0000004180c */
[C---:B--2---:R-:W-:Y:S01]  /*2e7b0*/  HMMA.16816.F32.BF16 R4, R16.reuse, R20, R24 ;  /* 0x000000141004723c */ /* 0x044fe20000041818 */
[----:B------:R-:W2:Y:S11]  /*2e7c0*/  LDL.LU R24, [R1+0x400] ;  /* 0x0004000001187983 */ /* 0x000eb60000300800 */
[----:B------:R-:W-:Y:S03]  /*2e7d0*/  @!UPT UIADD3 URZ, URZ, URZ, URZ ;  /* 0x0000003f3f3ff290 */ /* 0x000fe6000fffe03f */
[----:B------:R-:W-:Y:S01]  /*2e7e0*/  STL.64 [R1+0xf0], R8 ;  /* 0x0000f00801007387 */ /* 0x000fe20000100a00 */
[----:B------:R-:W-:Y:S07]  /*2e7f0*/  STL.64 [R1+0xf8], R10 ;  /* 0x0000f80a01007387 */ /* 0x000fee0000100a00 */
[----:B------:R-:W-:Y:S02]  /*2e800*/  STL.64 [R1+0xe0], R4 ;  /* 0x0000e00401007387 */ /* 0x000fe40000100a00 */
[----:B------:R-:W-:Y:S01]  /*2e810*/  STL.64 [R1+0xe8], R6 ;  /* 0x0000e80601007387 */ /* 0x000fe20000100a00 */
[----:B------:R-:W2:Y:S01]  /*2e820*/  LDL.LU R25, [R1+0x404] ;  /* 0x0004040001197983 */ /* 0x000ea20000300800 */
[----:B------:R-:W3:Y:S02]  /*2e830*/  LDL.LU R26, [R1+0x408] ;  /* 0x00040800011a7983 */ /* 0x000ee40000300800 */
[----:B------:R-:W3:Y:S02]  /*2e840*/  LDL.LU R27, [R1+0x40c] ;  /* 0x00040c00011b7983 */ /* 0x000ee40000300800 */
[----:B---3--:R-:W-:Y:S01]  /*2e850*/  STL.64 [R1+0x2d78], R26 ;  /* 0x002d781a01007387 */ /* 0x008fe20000100a00 */
[----:B--2---:R0:W-:Y:S03]  /*2e860*/  STL.64 [R1+0x2d70], R24 ;  /* 0x002d701801007387 */ /* 0x0041e60000100a00 */
        /* <DEDUP_REMOVED lines=15> */
[----:B------:R-:W3:Y:S01]  /*2e960*/  LDL.LU R27, [R1+0x43c] ;  /* 0x00043c00011b7983 */ /* 0x000ee20000300800 */
[----:B------:R-:W4:Y:S01]  /*2e970*/  LDL.LU R8, [R1+0xd0] ;  /* 0x0000d00001087983 */ /* 0x000f220000300800 */
[----:B------:R-:W4:Y:S02]  /*2e980*/  LDL.LU R9, [R1+0xd4] ;  /* 0x0000d40001097983 */ /* 0x000f240000300800 */
[----:B------:R-:W4:Y:S02]  /*2e990*/  LDL.LU R10, [R1+0xd8] ;  /* 0x0000d800010a7983 */ /* 0x000f240000300800 */
[----:B------:R-:W4:Y:S01]  /*2e9a0*/  LDL.LU R11, [R1+0xdc] ;  /* 0x0000dc00010b7983 */ /* 0x000f220000300800 */
[----:B------:R-:W2:Y:S01]  /*2e9b0*/  LDL.LU R20, [R1+0x4a0] ;  /* 0x0004a00001147983 */ /* 0x000ea20000300800 */
[----:B------:R-:W2:Y:S02]  /*2e9c0*/  LDL.LU R21, [R1+0x4a4] ;  /* 0x0004a40001157983 */ /* 0x000ea40000300800 */
[----:B------:R-:W2:Y:S02]  /*2e9d0*/  LDL.LU R22, [R1+0x4a8] ;  /* 0x0004a80001167983 */ /* 0x000ea40000300800 */
[----:B------:R-:W2:Y:S01]  /*2e9e0*/  LDL.LU R23, [R1+0x4ac] ;  /* 0x0004ac0001177983 */ /* 0x000ea20000300800 */
[----:B------:R-:W2:Y:S04]  /*2e9f0*/  LDL.64 R4, [R1+0x30] ;  /* 0x0000300001047983 */ /* 0x000ea80000100a00 */
[----:B--2---:R0:W-:Y:S04]  /*2ea00*/  STL.64 [R1+0x2e40], R4 ;  /* 0x002e400401007387 */ /* 0x0041e80000100a00 */
[----:B0-----:R-:W2:Y:S01]  /*2ea10*/  LDL.LU R4, [R1+0xc0] ;  /* 0x0000c00001047983 */ /* 0x001ea20000300800 */
[----:B------:R-:W2:Y:S02]  /*2ea20*/  LDL.LU R5, [R1+0xc4] ;  /* 0x0000c40001057983 */ /* 0x000ea40000300800 */
[----:B------:R-:W2:Y:S02]  /*2ea30*/  LDL.LU R6, [R1+0xc8] ;  /* 0x0000c80001067983 */ /* 0x000ea40000300800 */
[----:B------:R-:W2:Y:S01]  /*2ea40*/  LDL.LU R7, [R1+0xcc] ;  /* 0x0000cc0001077983 */ /* 0x000ea20000300800 */
[----:B------:R-:W-:Y:S01]  /*2ea50*/  STL.64 [R1+0x2e08], R22 ;  /* 0x002e081601007387 */ /* 0x000fe20000100a00 */
        /* <DEDUP_REMOVED lines=17> */
[----:B------:R-:W2:Y:S01]  /*2eb70*/  LDL.64 R12, [R1+0x50] ;  /* 0x00005000010c7983 */ /* 0x000ea20000100a00 */
[----:B---3--:R-:W-:Y:S02]  /*2eb80*/  STL.64 [R1+0x2da8], R26 ;  /* 0x002da81a01007387 */ /* 0x008fe40000100a00 */
[----:B------:R0:W-:Y:S02]  /*2eb90*/  STL.64 [R1+0x2da0], R24 ;  /* 0x002da01801007387 */ /* 0x0001e40000100a00 */
[----:B0-----:R-:W4:Y:S02]  /*2eba0*/  LDL.64 R24, [R1+0x10] ;  /* 0x0000100001187983 */ /* 0x001f240000100a00 */
[C---:B----4-:R-:W-:Y:S11]  /*2ebb0*/  HMMA.16816.F32.BF16 R8, R16.reuse, R24, R8 ;  /* 0x000000181008723c */ /* 0x050ff60000041808 */
[----:B------:R-:W-:Y:S11]  /*2ebc0*/  @!UPT UIADD3 URZ, URZ, URZ, URZ ;  /* 0x0000003f3f3ff290 */ /* 0x000ff6000fffe03f */
[----:B------:R-:W-:Y:S01]  /*2ebd0*/  @!UPT UIADD3 URZ, URZ, URZ, URZ ;  /* 0x0000003f3f3ff290 */ /* 0x000fe2000fffe03f */
[----:B------:R0:W-:Y:S01]  /*2ebe0*/  STL.64 [R1+0xd0], R8 ;  /* 0x0000d00801007387 */ /* 0x0001e20000100a00 */
[----:B------:R-:W-:Y:S03]  /*2ebf0*/  STL.64 [R1+0xd8], R10 ;  /* 0x0000d80a01007387 */ /* 0x000fe60000100a00 */
[----:B0-----:R-:W3:Y:S01]  /*2ec00*/  LDL.LU.64 R8, [R1+0x2e48] ;  /* 0x002e480001087983 */ /* 0x001ee20000300a00 */
[----:B------:R0:W-:Y:S03]  /*2ec10*/  STL.64 [R1+0x2dc0], R24 ;  /* 0x002dc01801007387 */ /* 0x0001e60000100a00 */
[----:B0-----:R-:W4:Y:S01]  /*2ec20*/  LDL.64 R24, [R1+0x20] ;  /* 0x0000200001187983 */ /* 0x001f220000100a00 */
[C---:B---3--:R-:W-:Y:S03]  /*2ec30*/  HMMA.16816.F32.BF16 R4, R16.reuse, R8, R4 ;  /* 0x000000081004723c */ /* 0x048fe60000041804 */
[----:B----4-:R0:W-:Y:S04]  /*2ec40*/  STL.64 [R1+0x2dd0], R24 ;  /* 0x002dd01801007387 */ /* 0x0101e80000100a00 */
[----:B0-----:R-:W3:Y:S11]  /*2ec50*/  LDL.64 R24, [R1+0x40] ;  /* 0x0000400001187983 */ /* 0x001ef60000100a00 */
[----:B------:R-:W-:Y:S05]  /*2ec60*/  @!UPT UIADD3 URZ, URZ, URZ, URZ ;  /* 0x0000003f3f3ff290 */ /* 0x000fea000fffe03f */
[----:B------:R0:W-:Y:S02]  /*2ec70*/  STL.64 [R1+0xc0], R4 ;  /* 0x0000c00401007387 */ /* 0x0001e40000100a00 */
[----:B------:R-:W-:Y:S01]  /*2ec80*/  STL.64 [R1+0xc8], R6 ;  /* 0x0000c80601007387 */ /* 0x000fe20000100a00 */
[----:B0-----:R-:W2:Y:S01]  /*2ec90*/  LDL.LU.64 R4, [R1+0x2e40] ;  /* 0x002e400001047983 */ /* 0x001ea20000300a00 */
[----:B------:R0:W-:Y:S03]  /*2eca0*/  STL.64 [R1+0x2dc8], R8 ;  /* 0x002dc80801007387 */ /* 0x0001e60000100a00 */
[----:B0-----:R-:W4:Y:S01]  /*2ecb0*/  LDL.LU R8, [R1+0x480] ;  /* 0x0004800001087983 */ /* 0x001f220000300800 */
[----:B------:R-:W4:Y:S02]  /*2ecc0*/  LDL.LU R9, [R1+0x484] ;  /* 0x0004840001097983 */ /* 0x000f240000300800 */
[----:B------:R-:W3:Y:S02]  /*2ecd0*/  LDL.LU R10, [R1+0x488] ;  /* 0x00048800010a7983 */ /* 0x000ee40000300800 */
[----:B------:R-:W3:Y:S01]  /*2ece0*/  LDL.LU R11, [R1+0x48c] ;  /* 0x00048c00010b7983 */ /* 0x000ee20000300800 */
[----:B--2---:R-:W-:Y:S01]  /*2ecf0*/  HMMA.16816.F32.BF16 R20, R16, R4, R20 ;  /* 0x000000041014723c */ /* 0x004fe20000041814 */
[----:B------:R-:W-:-:S02]  /*2ed00*/  IMAD.MOV.U32 R3, RZ, RZ, R4 ;  /* 0x000000ffff037224 */ /* 0x000fc400078e0004 */
[----:B------:R-:W-:Y:S01]  /*2ed10*/  IMAD.MOV.U32 R2, RZ, RZ, R5 ;  /* 0x000000ffff027224 */ /* 0x000fe200078e0005 */
[----:B---3--:R-:W-:Y:S01]  /*2ed20*/  STL.64 [R1+0x2de0], R10 ;  /* 0x002de00a01007387 */ /* 0x008fe20000100a00 */
[----:B----4-:R0:W-:Y:S03]  /*2ed30*/  STL.64 [R1+0x2dd8], R8 ;  /* 0x002dd80801007387 */ /* 0x0101e60000100a00 */
[----:B0-----:R-:W2:Y:S01]  /*2ed40*/  LDL.LU R8, [R1+0x490] ;  /* 0x0004900001087983 */ /* 0x001ea20000300800 */
[----:B------:R-:W2:Y:S02]  /*2ed50*/  LDL.LU R9, [R1+0x494] ;  /* 0x0004940001097983 */ /* 0x000ea40000300800 */
[----:B------:R-:W2:Y:S02]  /*2ed60*/  LDL.LU R10, [R1+0x498] ;  /* 0x00049800010a7983 */ /* 0x000ea40000300800 */
[----:B------:R-:W2:Y:S10]  /*2ed70*/  LDL.LU R11, [R1+0x49c] ;  /* 0x00049c00010b7983 */ /* 0x000eb40000300800 */
[----:B------:R-:W-:Y:S01]  /*2ed80*/  STL.64 [R1+0x180], R20 ;  /* 0x0001801401007387 */ /* 0x000fe20000100a00 */
[----:B------:R0:W-:Y:S03]  /*2ed90*/  STL.64 [R1+0x188], R22 ;  /* 0x0001881601007387 */ /* 0x0001e60000100a00 */
[----:B0-----:R-:W3:Y:S01]  /*2eda0*/  LDL.LU.64 R22, [R1+0x2e38] ;  /* 0x002e380001167983 */ /* 0x001ee20000300a00 */
[----:B------:R-:W3:Y:S02]  /*2edb0*/  LDL.LU.64 R20, [R1+0x2e30] ;  /* 0x002e300001147983 */ /* 0x000ee40000300a00 */
[----:B------:R-:W4:Y:S02]  /*2edc0*/  LDL.LU.64 R6, [R1+0x2e28] ;  /* 0x002e280001067983 */ /* 0x000f240000300a00 */
[----:B------:R-:W3:Y:S02]  /*2edd0*/  LDL.LU.64 R4, [R1+0x2e20] ;  /* 0x002e200001047983 */ /* 0x000ee40000300a00 */
[----:B---3--:R-:W-:Y:S11]  /*2ede0*/  HMMA.16816.F32.BF16 R20, R16, R4, R20 ;  /* 0x000000041014723c */ /* 0x008ff60000041814 */
[----:B------:R-:W-:Y:S11]  /*2edf0*/  @!UPT UIADD3 URZ, URZ, URZ, URZ ;  /* 0x0000003f3f3ff290 */ /* 0x000ff6000fffe03f */
[----:B------:R-:W-:Y:S01]  /*2ee00*/  @!UPT UIADD3 URZ, URZ, URZ, URZ ;  /* 0x0000003f3f3ff290 */ /* 0x000fe2000fffe03f */
[----:B------:R-:W-:Y:S01]  /*2ee10*/  STL.64 [R1+0x230], R20 ;  /* 0x0002301401007387 */ /* 0x000fe20000100a00 */
[----:B------:R0:W-:Y:S03]  /*2ee20*/  STL.64 [R1+0x238], R22 ;  /* 0x0002381601007387 */ /* 0x0001e60000100a00 */
[----:B0-----:R-:W3:Y:S01]  /*2ee30*/  LDL.LU.64 R22, [R1+0x2e18] ;  /* 0x002e180001167983 */ /* 0x001ee20000300a00 */
[----:B------:R-:W3:Y:S02]  /*2ee40*/  LDL.LU.64 R20, [R1+0x2e10] ;  /* 0x002e100001147983 */ /* 0x000ee40000300a00 */
[----:B----4-:R-:W-:Y:S02]  /*2ee50*/  STL.64 [R1+0x2db8], R6 ;  /* 0x002db80601007387 */ /* 0x010fe40000100a00 */
[----:B------:R0:W-:Y:S02]  /*2ee60*/  STL.64 [R1+0x2db0], R4 ;  /* 0x002db00401007387 */ /* 0x0001e40000100a00 */
[----:B------:R-:W-:-:S02]  /*2ee70*/  IMAD.MOV.U32 R28, RZ, RZ, R12 ;  /* 0x000000ffff1c7224 */ /* 0x000fc400078e000c */
[----:B------:R-:W-:Y:S01]  /*2ee80*/  IMAD.MOV.U32 R0, RZ, RZ, R13 ;  /* 0x000000ffff007224 */ /* 0x000fe200078e000d */
[----:B0-----:R-:W4:Y:S01]  /*2ee90*/  LDL.LU R4, [R1+0x440] ;  /* 0x0004400001047983 */ /* 0x001f220000300800 */
[----:B------:R-:W4:Y:S02]  /*2eea0*/  LDL.LU R5, [R1+0x444] ;  /* 0x0004440001057983 */ /* 0x000f240000300800 */
[----:B------:R-:W4:Y:S02]  /*2eeb0*/  LDL.LU R6, [R1+0x448] ;  /* 0x0004480001067983 */ /* 0x000f240000300800 */
[----:B------:R-:W4:Y:S01]  /*2eec0*/  LDL.LU R7, [R1+0x44c] ;  /* 0x00044c0001077983 */ /* 0x000f220000300800 */
        /* <DEDUP_REMOVED lines=8> */
[----:B---3--:R-:W-:Y:S01]  /*2ef50*/  HMMA.16816.F32.BF16 R16, R16, R12, R20 ;  /* 0x0000000c1010723c */ /* 0x008fe20000041814 */
[----:B------:R-:W2:Y:S01]  /*2ef60*/  LDL.LU.64 R22, [R1+0x2df0] ;  /* 0x002df00001167983 */ /* 0x000ea20000300a00 */
[----:B------:R-:W2:Y:S11]  /*2ef70*/  LDL.LU.64 R20, [R1+0x2de8] ;  /* 0x002de80001147983 */ /* 0x000eb60000300a00 */
[----:B------:R-:W-:Y:S10]  /*2ef80*/  @!UPT UIADD3 URZ, URZ, URZ, URZ ;  /* 0x0000003f3f3ff290 */ /* 0x000ff4000fffe03f */
[----:B------:R0:W-:Y:S01]  /*2ef90*/  STL.64 [R1+0x370], R16 ;  /* 0x0003701001007387 */ /* 0x0001e20000100a00 */
[----:B------:R-:W-:Y:S02]  /*2efa0*/  STL.64 [R1+0x378], R18 ;  /* 0x0003781201007387 */ /* 0x000fe40000100a00 */
[----:B0-----:R-:W-:Y:S02]  /*2efb0*/  IMAD.MOV.U32 R16, RZ, RZ, R3 ;  /* 0x000000ffff107224 */ /* 0x001fe400078e0003 */
[----:B------:R-:W-:Y:S02]  /*2efc0*/  IMAD.MOV.U32 R17, RZ, RZ, R2 ;  /* 0x000000ffff117224 */ /* 0x000fe400078e0002 */
[----:B------:R-:W-:Y:S02]  /*2efd0*/  IMAD.MOV.U32 R3, RZ, RZ, R24 ;  /* 0x000000ffff037224 */ /* 0x000fe400078e0018 */
[----:B------:R-:W-:Y:S01]  /*2efe0*/  IMAD.MOV.U32 R2, RZ, RZ, R25 ;  /* 0x000000ffff027224 */ /* 0x000fe200078e0019 */
[C---:B--2---:R-:W-:Y:S11]  /*2eff0*/  HMMA.16816.F32.BF16 R8, R20.reuse, R24, R8 ;  /* 0x000000181408723c */ /* 0x044ff60000041808 */
[----:B------:R-:W-:Y:S11]  /*2f000*/  @!UPT UIADD3 URZ, URZ, URZ, URZ ;  /* 0x0000003f3f3ff290 */ /* 0x000ff6000fffe03f */
[----:B------:R-:W-:Y:S01]  /*2f010*/  @!UPT UIADD3 URZ, URZ, URZ, URZ ;  /* 0x0000003f3f3ff290 */ /* 0x000fe2000fffe03f */
        /* <DEDUP_REMOVED lines=8> */
[----:B------:R0:W-:Y:S01]  /*2f0a0*/  STL.64 [R1+0x450], R8 ;  /* 0x0004500801007387 */ /* 0x0001e20000100a00 */
[----:B------:R1:W-:Y:S03]  /*2f0b0*/  STL.64 [R1+0x458], R10 ;  /* 0x0004580a01007387 */ /* 0x0003e60000100a00 */
[----:B0-----:R-:W2:Y:S01]  /*2f0c0*/  LDL.LU.64 R8, [R1+0x2dc8] ;  /* 0x002dc80001087983 */ /* 0x001ea20000300a00 */
[----:B-1----:R-:W-:Y:S02]  /*2f0d0*/  IMAD.MOV.U32 R11, RZ, RZ, R24 ;  /* 0x000000ffff0b7224 */ /* 0x002fe400078e0018 */
[----:B------:R-:W-:Y:S02]  /*2f0e0*/  IMAD.MOV.U32 R10, RZ, RZ, R25 ;  /* 0x000000ffff0a7224 */ /* 0x000fe400078e0019 */
[----:B------:R-:W4:Y:S02]  /*2f0f0*/  LDL.LU.64 R24, [R1+0x2dc0] ;  /* 0x002dc00001187983 */ /* 0x000f240000300a00 */
[----:B----4-:R-:W-:Y:S01]  /*2f100*/  HMMA.16816.F32.BF16 R4, R20, R24, R4 ;  /* 0x000000181404723c */ /* 0x010fe20000041804 */
[----:B------:R-:W-:-:S02]  /*2f110*/  IMAD.MOV.U32 R15, RZ, RZ, R24 ;  /* 0x000000ffff0f7224 */ /* 0x000fc400078e0018 */
[----:B------:R-:W-:Y:S11]  /*2f120*/  IMAD.MOV.U32 R14, RZ, RZ, R25 ;  /* 0x000000ffff0e7224 */ /* 0x000ff600078e0019 */
[----:B------:R-:W-:Y:S09]  /*2f130*/  @!UPT UIADD3 URZ, URZ, URZ, URZ ;  /* 0x0000003f3f3ff290 */ /* 0x000ff2000fffe03f */
[----:B------:R-:W-:Y:S01]  /*2f140*/  STL.64 [R1+0x440], R4 ;  /* 0x0004400401007387 */ /* 0x000fe20000100a00 */
[----:B------:R0:W-:Y:S03]  /*2f150*/  STL.64 [R1+0x448], R6 ;  /* 0x0004480601007387 */ /* 0x0001e60000100a00 */
[----:B0-----:R-:W3:Y:S01]  /*2f160*/  LDL.LU.64 R6, [R1+0x2db8] ;  /* 0x002db80001067983 */ /* 0x001ee20000300a00 */
[----:B------:R-:W4:Y:S02]  /*2f170*/  LDL.LU.64 R4, [R1+0x2db0] ;  /* 0x002db00001047983 */ /* 0x000f240000300a00 */
        /* <DEDUP_REMOVED lines=9> */
[----:B------:R-:W-:Y:S01]  /*2f210*/  STL.64 [R1+0x2d28], R8 ;  /* 0x002d280801007387 */ /* 0x000fe20000100a00 */
[C---:B--2---:R-:W-:Y:S11]  /*2f220*/  HMMA.16816.F32.BF16 R24, R20.reuse, R16, R24 ;  /* 0x000000101418723c */ /* 0x044ff60000041818 */
[----:B------:R-:W-:Y:S11]  /*2f230*/  @!UPT UIADD3 URZ, URZ, URZ, URZ ;  /* 0x0000003f3f3ff290 */ /* 0x000ff6000fffe03f */
[----:B------:R-:W-:Y:S01]  /*2f240*/  @!UPT UIADD3 URZ, URZ, URZ, URZ ;  /* 0x0000003f3f3ff290 */ /* 0x000fe2000fffe03f */
[----:B------:R-:W-:Y:S01]  /*2f250*/  STL.64 [R1+0x420], R24 ;  /* 0x0004201801007387 */ /* 0x000fe20000100a00 */
[----:B------:R0:W-:Y:S03]  /*2f260*/  STL.64 [R1+0x428], R26 ;  /* 0x0004281a01007387 */ /* 0x0001e60000100a00 */
[----:B0-----:R-:W4:Y:S01]  /*2f270*/  LDL.LU.64 R26, [R1+0x2d88] ;  /* 0x002d8800011a7983 */ /* 0x001f220000300a00 */
[----:B------:R-:W4:Y:S02]  /*2f280*/  LDL.LU.64 R24, [R1+0x2d80] ;  /* 0x002d800001187983 */ /* 0x000f240000300a00 */
[----:B------:R0:W-:Y:S02]  /*2f290*/  STL.64 [R1+0x2d20], R16 ;  /* 0x002d201001007387 */ /* 0x0001e40000100a00 */
[----:B0-----:R-:W2:Y:S01]  /*2f2a0*/  LDL.LU R16, [R1+0x360] ;  /* 0x0003600001107983 */ /* 0x001ea20000300800 */
[----:B------:R-:W2:Y:S02]  /*2f2b0*/  LDL.LU R17, [R1+0x364] ;  /* 0x0003640001117983 */ /* 0x000ea40000300800 */
[----:B------:R-:W2:Y:S02]  /*2f2c0*/  LDL.LU R18, [R1+0x368] ;  /* 0x0003680001127983 */ /* 0x000ea40000300800 */
[----:B------:R-:W2:Y:S01]  /*2f2d0*/  LDL.LU R19, [R1+0x36c] ;  /* 0x00036c0001137983 */ /* 0x000ea20000300800 */
[----:B----4-:R-:W-:Y:S11]  /*2f2e0*/  HMMA.16816.F32.BF16 R24, R20, R4, R24 ;  /* 0x000000041418723c */ /* 0x010ff60000041818 */
[----:B------:R-:W-:Y:S11]  /*2f2f0*/  @!UPT UIADD3 URZ, URZ, URZ, URZ ;  /* 0x0000003f3f3ff290 */ /* 0x000ff6000fffe03f */
[----:B------:R-:W-:Y:S01]  /*2f300*/  @!UPT UIADD3 URZ, URZ, URZ, URZ ;  /* 0x0000003f3f3ff290 */ /* 0x000fe2000fffe03f */
[----:B------:R-:W-:Y:S01]  /*2f310*/  STL.64 [R1+0x410], R24 ;  /* 0x0004101801007387 */ /* 0x000fe20000100a00 */
[----:B------:R0:W-:Y:S03]  /*2f320*/  STL.64 [R1+0x418], R26 ;  /* 0x0004181a01007387 */ /* 0x0001e60000100a00 */
[----:B0-----:R-:W4:Y:S01]  /*2f330*/  LDL.LU.64 R26, [R1+0x2d78] ;  /* 0x002d7800011a7983 */ /* 0x001f220000300a00 */
[----:B------:R-:W4:Y:S02]  /*2f340*/  LDL.LU.64 R24, [R1+0x2d70] ;  /* 0x002d700001187983 */ /* 0x000f240000300a00 */
[----:B---3--:R-:W-:Y:S02]  /*2f350*/  STL.64 [R1+0x2d18], R6 ;  /* 0x002d180601007387 */ /* 0x008fe40000100a00 */
[----:B------:R0:W-:Y:S02]  /*2f360*/  STL.64 [R1+0x2d10], R4 ;  /* 0x002d100401007387 */ /* 0x0001e40000100a00 */
[----:B0-----:R-:W-:-:S02]  /*2f370*/  IMAD.MOV.U32 R4, RZ, RZ, R28 ;  /* 0x000000ffff047224 */ /* 0x001fc400078e001c */
[----:B------:R-:W-:Y:S01]  /*2f380*/  IMAD.MOV.U32 R5, RZ, RZ, R0 ;  /* 0x000000ffff057224 */ /* 0x000fe200078e0000 */
[----:B------:R-:W3:Y:S01]  /*2f390*/  LDL.LU R28, [R1+0x2d6c] ;  /* 0x002d6c00011c7983 */ /* 0x000ee20000300800 */
[----:B------:R-:W2:Y:S05]  /*2f3a0*/  LDL.LU R0, [R1+0x2d68] ;  /* 0x002d680001007983 */ /* 0x000eaa0000300800 */
[C---:B----4-:R-:W-:Y:S01]  /*2f3b0*/  HMMA.16816.F32.BF16 R4, R20.reuse, R4, R24 ;  /* 0x000000041404723c */ /* 0x050fe20000041818 */
[----:B------:R-:W4:Y:S01]  /*2f3c0*/  LDL.LU.64 R26, [R1+0x2d60] ;  /* 0x002d6000011a7983 */ /* 0x000f220000300a00 */
[----:B------:R-:W4:Y:S11]  /*2f3d0*/  LDL.LU.64 R24, [R1+0x2d58] ;  /* 0x002d580001187983 */ /* 0x000f360000300a00 */
[----:B------:R-:W-:Y:S10]  /*2f3e0*/  @!UPT UIADD3 URZ, URZ, URZ, URZ ;  /* 0x0000003f3f3ff290 */ /* 0x000ff4000fffe03f */
[----:B------:R-:W-:Y:S01]  /*2f3f0*/  STL.64 [R1+0x400], R4 ;  /* 0x0004000401007387 */ /* 0x000fe20000100a00 */
[----:B------:R2:W-:Y:S02]  /*2f400*/  STL.64 [R1+0x408], R6 ;  /* 0x0004080601007387 */ /* 0x0005e40000100a00 */
[----:B--2---:R-:W-:Y:S01]  /*2f410*/  HMMA.16816.F32.BF16 R4, R20, R12, R16 ;  /* 0x0000000c1404723c */ /* 0x004fe20000041810 */
[----:B------:R-:W2:Y:S11]  /*2f420*/  LDL.LU R16, [R1+0x3c0] ;  /* 0x0003c00001107983 */ /* 0x000eb60000300800 */
[----:B------:R-:W-:Y:S11]  /*2f430*/  @!UPT UIADD3 URZ, URZ, URZ, URZ ;  /* 0x0000003f3f3ff290 */ /* 0x000ff6000fffe03f */
[----:B------:R-:W-:Y:S01]  /*2f440*/  STL.64 [R1+0x360], R4 ;  /* 0x0003600401007387 */ /* 0x000fe20000100a00 */
[----:B------:R-:W-:Y:S02]  /*2f450*/  STL.64 [R1+0x368], R6 ;  /* 0x0003680601007387 */ /* 0x000fe40000100a00 */
[----:B------:R-:W2:Y:S02]  /*2f460*/  LDL.LU R17, [R1+0x3c4] ;  /* 0x0003c40001117983 */ /* 0x000ea40000300800 */
[----:B------:R-:W2:Y:S01]  /*2f470*/  LDL.LU R18, [R1+0x3c8] ;  /* 0x0003c80001127983 */ /* 0x000ea20000300800 */
[----:B------:R-:W2:Y:S01]  /*2f480*/  LDL.LU R19, [R1+0x3cc] ;  /* 0x0003cc0001137983 */ /* 0x000ea20000300800 */
[----:B------:R-:W-:Y:S02]  /*2f490*/  IMAD.MOV.U32 R8, RZ, RZ, R15 ;  /* 0x000000ffff087224 */ /* 0x000fe400078e000f */
[----:B------:R-:W-:Y:S01]  /*2f4a0*/  IMAD.MOV.U32 R9, RZ, RZ, R14 ;  /* 0x000000ffff097224 */ /* 0x000fe200078e000e */
[----:B--2---:R-:W-:Y:S01]  /*2f4b0*/  STL.64 [R1+0x2d38], R18 ;  /* 0x002d381201007387 */ /* 0x004fe20000100a00 */
[----:B------:R0:W-:Y:S03]  /*2f4c0*/  STL.64 [R1+0x2d30], R16 ;  /* 0x002d301001007387 */ /* 0x0001e60000100a00 */
[----:B------:R-:W-:Y:S01]  /*2f4d0*/  STL.64 [R1+0x2d40], R8 ;  /* 0x002d400801007387 */ /* 0x000fe20000100a00 */
        /* <DEDUP_REMOVED lines=10> */
[----:B------:R0:W-:Y:S04]  /*2f580*/  STL.64 [R1+0x2cf0], R12 ;  /* 0x002cf00c01007387 */ /* 0x0001e80000100a00 */
[----:B0-----:R-:W4:Y:S01]  /*2f590*/  LDL.LU R12, [R1+0x3f0] ;  /* 0x0003f000010c7983 */ /* 0x001f220000300800 */
[----:B------:R-:W4:Y:S02]  /*2f5a0*/  LDL.LU R13, [R1+0x3f4] ;  /* 0x0003f400010d7983 */ /* 0x000f240000300800 */
[----:B------:R-:W4:Y:S02]  /*2f5b0*/  LDL.LU R14, [R1+0x3f8] ;  /* 0x0003f800010e7983 */ /* 0x000f240000300800 */
[----:B------:R-:W4:Y:S01]  /*2f5c0*/  LDL.LU R15, [R1+0x3fc] ;  /* 0x0003fc00010f7983 */ /* 0x000f220000300800 */
[----:B------:R-:W2:Y:S01]  /*2f5d0*/  LDL.LU R20, [R1+0x290] ;  /* 0x0002900001147983 */ /* 0x000ea20000300800 */
[----:B------:R-:W2:Y:S02]  /*2f5e0*/  LDL.LU R21, [R1+0x294] ;  /* 0x0002940001157983 */ /* 0x000ea40000300800 */
[----:B------:R-:W2:Y:S02]  /*2f5f0*/  LDL.LU R22, [R1+0x298] ;  /* 0x0002980001167983 */ /* 0x000ea40000300800 */
[----:B------:R-:W2:Y:S02]  /*2f600*/  LDL.LU R23, [R1+0x29c] ;  /* 0x00029c0001177983 */ /* 0x000ea40000300800 */
[----:B--2---:R-:W-:Y:S01]  /*2f610*/  STL.64 [R1+0x2cc8], R22 ;  /* 0x002cc81601007387 */ /* 0x004fe20000100a00 */
[----:B------:R0:W-:Y:S02]  /*2f620*/  STL.64 [R1+0x2cc0], R20 ;  /* 0x002cc01401007387 */ /* 0x0001e40000100a00 */
[----:B------:R-:W2:Y:S02]  /*2f630*/  LDL.LU R4, [R1+0x3b0] ;  /* 0x0003b00001047983 */ /* 0x000ea40000300800 */
[----:B------:R-:W2:Y:S01]  /*2f640*/  LDL.LU R5, [R1+0x3b4] ;  /* 0x0003b40001057983 */ /* 0x000ea20000300800 */
[----:B------:R-:W2:Y:S01]  /*2f650*/  LDL.LU R6, [R1+0x3b8] ;  /* 0x0003b80001067983 */ /* 0x000ea20000300800 */
[----:B------:R-:W2:Y:S02]  /*2f660*/  LDL.LU R7, [R1+0x3bc] ;  /* 0x0003bc0001077983 */ /* 0x000ea40000300800 */
[----:B0-----:R-:W-:-:S02]  /*2f670*/  IMAD.MOV.U32 R20, RZ, RZ, R3 ;  /* 0x000000ffff147224 */ /* 0x001fc400078e0003 */
[----:B------:R-:W-:-:S07]  /*2f680*/  IMAD.MOV.U32 R21, RZ, RZ, R2 ;  /* 0x000000ffff157224 */ /* 0x000fce00078e0002 */
[----:B----4-:R-:W-:Y:S11]  /*2f690*/  HMMA.16816.F32.BF16 R12, R24, R20, R12 ;  /* 0x00000014180c723c */ /* 0x010ff6000004180c */
[----:B------:R-:W-:Y:S11]  /*2f6a0*/  @!UPT UIADD3 URZ, URZ, URZ, URZ ;  /* 0x0000003f3f3ff290 */ /* 0x000ff6000fffe03f */
[----:B------:R-:W-:Y:S01]  /*2f6b0*/  @!UPT UIADD3 URZ, URZ, URZ, URZ ;  /* 0x0000003f3f3ff290 */ /* 0x000fe2000fffe03f */
[----:B------:R0:W-:Y:S01]  /*2f6c0*/  STL.64 [R1+0x3f0], R12 ;  /* 0x0003f00c01007387 */ /* 0x0001e20000100a00 */
[----:B------:R-:W-:Y:S03]  /*2f6d0*/  STL.64 [R1+0x3f8], R14 ;  /* 0x0003f80e01007387 */ /* 0x000fe60000100a00 */
[----:B0-----:R-:W4:Y:S01]  /*2f6e0*/  LDL.64 R12, [R1+0x50] ;  /* 0x00005000010c7983 */ /* 0x001f220000100a00 */
[----:B------:R-:W-:Y:S02]  /*2f6f0*/  IMAD.MOV.U32 R8, RZ, RZ, R11 ;  /* 0x000000ffff087224 */ /* 0x000fe400078e000b */
[----:B------:R-:W-:-:S07]  /*2f700*/  IMAD.MOV.U32 R9, RZ, RZ, R10 ;  /* 0x000000ffff097224 */ /* 0x000fce00078e000a */
[C---:B------:R-:W-:Y:S01]  /*2f710*/  HMMA.16816.F32.BF16 R8, R24.reuse, R8, R16 ;  /* 0x000000081808723c */ /* 0x040fe20000041810 */
[----:B----4-:R-:W-:Y:S01]  /*2f720*/  STL.64 [R1+0x2d08], R12 ;  /* 0x002d080c01007387 */ /* 0x010fe20000100a00 */
[----:B------:R0:W-:Y:S03]  /*2f730*/  STL.64 [R1+0x2ce8], R20 ;  /* 0x002ce81401007387 */ /* 0x0001e60000100a00 */
[----:B0-----:R-:W4:Y:S01]  /*2f740*/  LDL.LU R20, [R1+0x2b0] ;  /* 0x0002b00001147983 */ /* 0x001f220000300800 */
[----:B------:R-:W4:Y:S02]  /*2f750*/  LDL.LU R21, [R1+0x2b4] ;  /* 0x0002b40001157983 */ /* 0x000f240000300800 */
[----:B------:R-:W2:Y:S02]  /*2f760*/  LDL.LU R22, [R1+0x2b8] ;  /* 0x0002b80001167983 */ /* 0x000ea40000300800 */
[----:B------:R-:W2:Y:S01]  /*2f770*/  LDL.LU R23, [R1+0x2bc] ;  /* 0x0002bc0001177983 */ /* 0x000ea20000300800 */
[----:B------:R-:W3:Y:S01]  /*2f780*/  LDL.LU R12, [R1+0x3a0] ;  /* 0x0003a000010c7983 */ /* 0x000ee20000300800 */
[----:B------:R-:W3:Y:S02]  /*2f790*/  LDL.LU R13, [R1+0x3a4] ;  /* 0x0003a400010d7983 */ /* 0x000ee40000300800 */
[----:B------:R-:W3:Y:S02]  /*2f7a0*/  LDL.LU R14, [R1+0x3a8] ;  /* 0x0003a800010e7983 */ /* 0x000ee40000300800 */
[----:B------:R-:W3:Y:S01]  /*2f7b0*/  LDL.LU R15, [R1+0x3ac] ;  /* 0x0003ac00010f7983 */ /* 0x000ee20000300800 */
[----:B--2---:R-:W-:Y:S01]  /*2f7c0*/  STL.64 [R1+0x2d00], R22 ;  /* 0x002d001601007387 */ /* 0x004fe20000100a00 */
[----:B----4-:R0:W-:Y:S03]  /*2f7d0*/  STL.64 [R1+0x2cf8], R20 ;  /* 0x002cf81401007387 */ /* 0x0101e60000100a00 */
[----:B0-----:R-:W2:Y:S01]  /*2f7e0*/  LDL.LU R20, [R1+0x390] ;  /* 0x0003900001147983 */ /* 0x001ea20000300800 */
[----:B------:R-:W2:Y:S02]  /*2f7f0*/  LDL.LU R21, [R1+0x394] ;  /* 0x0003940001157983 */ /* 0x000ea40000300800 */
[----:B------:R-:W2:Y:S02]  /*2f800*/  LDL.LU R22, [R1+0x398] ;  /* 0x0003980001167983 */ /* 0x000ea40000300800 */
[----:B------:R-:W2:Y:S01]  /*2f810*/  LDL.LU R23, [R1+0x39c] ;  /* 0x00039c0001177983 */ /* 0x000ea20000300800 */
[----:B------:R-:W4:Y:S01]  /*2f820*/  LDL.LU.64 R18, [R1+0x2d50] ;  /* 0x002d500001127983 */ /* 0x000f220000300a00 */
[----:B------:R-:W4:Y:S02]  /*2f830*/  LDL.LU.64 R16, [R1+0x2d48] ;  /* 0x002d480001107983 */ /* 0x000f240000300a00 */
[----:B------:R0:W-:Y:S02]  /*2f840*/  STL.64 [R1+0x3e0], R8 ;  /* 0x0003e00801007387 */ /* 0x0001e40000100a00 */
[----:B------:R4:W-:Y:S01]  /*2f850*/  STL.64 [R1+0x3e8], R10 ;  /* 0x0003e80a01007387 */ /* 0x0009e20000100a00 */
        /* <DEDUP_REMOVED lines=8> */
[C---:B----4-:R-:W-:Y:S11]  /*2f8e0*/  HMMA.16816.F32.BF16 R16, R24.reuse, R8, R16 ;  /* 0x000000081810723c */ /* 0x050ff60000041810 */
[----:B------:R-:W-:Y:S11]  /*2f8f0*/  @!UPT UIADD3 URZ, URZ, URZ, URZ ;  /* 0x0000003f3f3ff290 */ /* 0x000ff6000fffe03f */
[----:B------:R-:W-:Y:S01]  /*2f900*/  @!UPT UIADD3 URZ, URZ, URZ, URZ ;  /* 0x0000003f3f3ff290 */ /* 0x000fe2000fffe03f */
[----:B------:R0:W-:Y:S01]  /*2f910*/  STL.64 [R1+0x3c0], R16 ;  /* 0x0003c01001007387 */ /* 0x0001e20000100a00 */
[----:B------:R-:W-:Y:S03]  /*2f920*/  STL.64 [R1+0x3c8], R18 ;  /* 0x0003c81201007387 */ /* 0x000fe60000100a00 */
[----:B0-----:R-:W4:Y:S01]  /*2f930*/  LDL.LU.64 R16, [R1+0x2d20] ;  /* 0x002d200001107983 */ /* 0x001f220000300a00 */
[----:B------:R0:W-:Y:S03]  /*2f940*/  STL.64 [R1+0x2ca0], R8 ;  /* 0x002ca00801007387 */ /* 0x0001e60000100a00 */
[----:B0-----:R-:W2:Y:S04]  /*2f950*/  LDL.64 R8, [R1+0x10] ;  /* 0x0000100001087983 */ /* 0x001ea80000100a00 */
[----:B--2---:R0:W-:Y:S04]  /*2f960*/  STL.64 [R1+0x2cb8], R8 ;  /* 0x002cb80801007387 */ /* 0x0041e80000100a00 */
[----:B0-----:R-:W2:Y:S01]  /*2f970*/  LDL.64 R8, [R1+0x20] ;  /* 0x0000200001087983 */ /* 0x001ea20000100a00 */
[C---:B----4-:R-:W-:Y:S03]  /*2f980*/  HMMA.16816.F32.BF16 R4, R24.reuse, R16, R4 ;  /* 0x000000101804723c */ /* 0x050fe60000041804 */
[----:B--2---:R0:W-:Y:S04]  /*2f990*/  STL.64 [R1+0x2cd0], R8 ;  /* 0x002cd00801007387 */ /* 0x0041e80000100a00 */
[----:B0-----:R-:W2:Y:S01]  /*2f9a0*/  LDL.LU R8, [R1+0x2a0] ;  /* 0x0002a00001087983 */ /* 0x001ea20000300800 */
[----:B------:R-:W2:Y:S02]  /*2f9b0*/  LDL.LU R9, [R1+0x2a4] ;  /* 0x0002a40001097983 */ /* 0x000ea40000300800 */
[----:B------:R-:W2:Y:S02]  /*2f9c0*/  LDL.LU R10, [R1+0x2a8] ;  /* 0x0002a800010a7983 */ /* 0x000ea40000300800 */
[----:B------:R-:W2:Y:S11]  /*2f9d0*/  LDL.LU R11, [R1+0x2ac] ;  /* 0x0002ac00010b7983 */ /* 0x000eb60000300800 */
[----:B------:R-:W-:Y:S01]  /*2f9e0*/  STL.64 [R1+0x3b0], R4 ;  /* 0x0003b00401007387 */ /* 0x000fe20000100a00 */
[----:B------:R0:W-:Y:S03]  /*2f9f0*/  STL.64 [R1+0x3b8], R6 ;  /* 0x0003b80601007387 */ /* 0x0001e60000100a00 */
[----:B0-----:R-:W4:Y:S01]  /*2fa00*/  LDL.LU.64 R6, [R1+0x2d18] ;  /* 0x002d180001067983 */ /* 0x001f220000300a00 */
[----:B------:R-:W3:Y:S02]  /*2fa10*/  LDL.LU.64 R4, [R1+0x2d10] ;  /* 0x002d100001047983 */ /* 0x000ee40000300a00 */
        /* <DEDUP_REMOVED lines=13> */
[----:B------:R0:W-:Y:S01]  /*2faf0*/  STL.64 [R1+0x3a0], R12 ;  /* 0x0003a00c01007387 */ /* 0x0001e20000100a00 */
[----:B------:R-:W-:Y:S03]  /*2fb00*/  STL.64 [R1+0x3a8], R14 ;  /* 0x0003a80e01007387 */ /* 0x000fe60000100a00 */
        /* <DEDUP_REMOVED lines=11> */
[----:B------:R-:W3:Y:S01]  /*2fbc0*/  LDL.LU.64 R20, [R1+0x2ce8] ;  /* 0x002ce80001147983 */ /* 0x000ee20000300a00 */
[----:B------:R-:W3:Y:S02]  /*2fbd0*/  LDL.LU.64 R14, [R1+0x2ce0] ;  /* 0x002ce000010e7983 */ /* 0x000ee40000300a00 */
[----:B------:R-:W3:Y:S11]  /*2fbe0*/  LDL.LU.64 R12, [R1+0x2cd8] ;  /* 0x002cd800010c7983 */ /* 0x000ef60000300a00 */
[----:B------:R-:W-:Y:S08]  /*2fbf0*/  @!UPT UIADD3 URZ, URZ, URZ, URZ ;  /* 0x0000003f3f3ff290 */ /* 0x000ff0000fffe03f */
[----:B------:R0:W-:Y:S01]  /*2fc00*/  STL.64 [R1+0x2b0], R24 ;  /* 0x0002b01801007387 */ /* 0x0001e20000100a00 */
[----:B------:R1:W-:Y:S03]  /*2fc10*/  STL.64 [R1+0x2b8], R26 ;  /* 0x0002b81a01007387 */ /* 0x0003e60000100a00 */
[----:B0-----:R-:W2:Y:S01]  /*2fc20*/  LDL.LU R24, [R1+0x250] ;  /* 0x0002500001187983 */ /* 0x001ea20000300800 */
[----:B------:R-:W2:Y:S02]  /*2fc30*/  LDL.LU R25, [R1+0x254] ;  /* 0x0002540001197983 */ /* 0x000ea40000300800 */
[----:B-1----:R-:W2:Y:S02]  /*2fc40*/  LDL.LU R26, [R1+0x258] ;  /* 0x00025800011a7983 */ /* 0x002ea40000300800 */
[----:B------:R-:W2:Y:S01]  /*2fc50*/  LDL.LU R27, [R1+0x25c] ;  /* 0x00025c00011b7983 */ /* 0x000ea20000300800 */
[C---:B---3--:R-:W-:Y:S01]  /*2fc60*/  HMMA.16816.F32.BF16 R20, R12.reuse, R20, R8 ;  /* 0x000000140c14723c */ /* 0x048fe20000041808 */
[----:B------:R-:W3:Y:S11]  /*2fc70*/  LDL.LU.64 R8, [R1+0x2cd0] ;  /* 0x002cd00001087983 */ /* 0x000ef60000300a00 */
[----:B------:R-:W-:Y:S11]  /*2fc80*/  @!UPT UIADD3 URZ, URZ, URZ, URZ ;  /* 0x0000003f3f3ff290 */ /* 0x000ff6000fffe03f */
[----:B------:R-:W-:Y:S01]  /*2fc90*/  STL.64 [R1+0x2a0], R20 ;  /* 0x0002a01401007387 */ /* 0x000fe20000100a00 */
[----:B------:R0:W-:Y:S03]  /*2fca0*/  STL.64 [R1+0x2a8], R22 ;  /* 0x0002a81601007387 */ /* 0x0001e60000100a00 */
[----:B0-----:R-:W3:Y:S01]  /*2fcb0*/  LDL.LU.64 R22, [R1+0x2cc8] ;  /* 0x002cc80001167983 */ /* 0x001ee20000300a00 */
[----:B------:R-:W3:Y:S02]  /*2fcc0*/  LDL.LU.64 R20, [R1+0x2cc0] ;  /* 0x002cc00001147983 */ /* 0x000ee40000300a00 */
[C---:B---3--:R-:W-:Y:S11]  /*2fcd0*/  HMMA.16816.F32.BF16 R20, R12.reuse, R8, R20 ;  /* 0x000000080c14723c */ /* 0x048ff60000041814 */
[----:B------:R-:W-:Y:S11]  /*2fce0*/  @!UPT UIADD3 URZ, URZ, URZ, URZ ;  /* 0x0000003f3f3ff290 */ /* 0x000ff6000fffe03f */
[----:B------:R-:W-:Y:S01]  /*2fcf0*/  @!UPT UIADD3 URZ, URZ, URZ, URZ ;  /* 0x0000003f3f3ff290 */ /* 0x000fe2000fffe03f */
[----:B------:R0:W-:Y:S01]  /*2fd00*/  STL.64 [R1+0x290], R20 ;  /* 0x0002901401007387 */ /* 0x0001e20000100a00 */
[----:B------:R1:W-:Y:S02]  /*2fd10*/  STL.64 [R1+0x298], R22 ;  /* 0x0002981601007387 */ /* 0x0003e40000100a00 */
[----:B0-----:R-:W-:Y:S02]  /*2fd20*/  IMAD.MOV.U32 R21, RZ, RZ, R8 ;  /* 0x000000ffff157224 */ /* 0x001fe400078e0008 */
[----:B------:R-:W-:Y:S02]  /*2fd30*/  IMAD.MOV.U32 R20, RZ, RZ, R9 ;  /* 0x000000ffff147224 */ /* 0x000fe400078e0009 */
[----:B------:R-:W2:Y:S02]  /*2fd40*/  LDL.LU.64 R8, [R1+0x2cb8] ;  /* 0x002cb80001087983 */ /* 0x000ea40000300a00 */
[----:B--2---:R-:W-:Y:S01]  /*2fd50*/  HMMA.16816.F32.BF16 R16, R12, R8, R16 ;  /* 0x000000080c10723c */ /* 0x004fe20000041810 */
[----:B-1----:R-:W-:-:S02]  /*2fd60*/  IMAD.MOV.U32 R23, RZ, RZ, R8 ;  /* 0x000000ffff177224 */ /* 0x002fc400078e0008 */
[----:B------:R-:W-:Y:S11]  /*2fd70*/  IMAD.MOV.U32 R22, RZ, RZ, R9 ;  /* 0x000000ffff167224 */ /* 0x000ff600078e0009 */
[----:B------:R-:W-:Y:S09]  /*2fd80*/  @!UPT UIADD3 URZ, URZ, URZ, URZ ;  /* 0x0000003f3f3ff290 */ /* 0x000ff2000fffe03f */
[----:B------:R-:W-:Y:S01]  /*2fd90*/  STL.64 [R1+0x280], R16 ;  /* 0x0002801001007387 */ /* 0x000fe20000100a00 */
[----:B------:R0:W-:Y:S03]  /*2fda0*/  STL.64 [R1+0x288], R18 ;  /* 0x0002881201007387 */ /* 0x0001e60000100a00 */
[----:B0-----:R-:W2:Y:S01]  /*2fdb0*/  LDL.LU.64 R18, [R1+0x2cb0] ;  /* 0x002cb00001127983 */ /* 0x001ea20000300a00 */
[----:B------:R-:W2:Y:S02]  /*2fdc0*/  LDL.LU.64 R16, [R1+0x2ca8] ;  /* 0x002ca80001107983 */ /* 0x000ea40000300a00 */
[----:B------:R-:W2:Y:S02]  /*2fdd0*/  LDL.LU.64 R8, [R1+0x2ca0] ;  /* 0x002ca00001087983 */ /* 0x000ea40000300a00 */
[C---:B--2---:R-:W-:Y:S01]  /*2fde0*/  HMMA.16816.F32.BF16 R8, R12.reuse, R8, R16 ;  /* 0x000000080c08723c */ /* 0x044fe20000041810 */
[----:B------:R-:W2:Y:S11]  /*2fdf0*/  LDL.LU.64 R16, [R1+0x2c98] ;  /* 0x002c980001107983 */ /* 0x000eb60000300a00 */
[----:B------:R-:W-:Y:S11]  /*2fe00*/  @!UPT UIADD3 URZ, URZ, URZ, URZ ;  /* 0x0000003f3f3ff290 */ /* 0x000ff6000fffe03f */
        /* <DEDUP_REMOVED lines=9> */
[C---:B--2---:R-:W-:Y:S01]  /*2fea0*/  HMMA.16816.F32.BF16 R8, R12.reuse, R16, R8 ;  /* 0x000000100c08723c */ /* 0x044fe20000041808 */
[----:B------:R-:W0:Y:S04]  /*2feb0*/  LDSM.16.MT88.4 R16, [R29+0x4180] ;  /* 0x004180001d10783b */ /* 0x000e280000004200 */
[----:B0-----:R-:W-:Y:S11]  /*2fec0*/  STL [R1+0x2be4], R19 ;  /* 0x002be41301007387 */ /* 0x001ff60000100800 */
[----:B------:R-:W-:Y:S07]  /*2fed0*/  @!UPT UIADD3 URZ, URZ, URZ, URZ ;  /* 0x0000003f3f3ff290 */ /* 0x000fee000fffe03f */
[----:B------:R-:W-:Y:S02]  /*2fee0*/  STL.64 [R1+0x260], R8 ;  /* 0x0002600801007387 */ /* 0x000fe40000100a00 */
[----:B------:R0:W-:Y:S02]  /*2fef0*/  STL.64 [R1+0x268], R10 ;  /* 0x0002680a01007387 */ /* 0x0001e40000100a00 */
[----:B0-----:R-:W-:Y:S01]  /*2ff00*/  HMMA.16816.F32.BF16 R8, R12, R4, R24 ;  /* 0x000000040c08723c */ /* 0x001fe20000041818 */
[----:B------:R-:W-:Y:S01]  /*2ff10*/  STL [R1+0x2c10], R18 ;  /* 0x002c101201007387 */ /* 0x000fe20000100800 */
[----:B------:R0:W-:Y:S03]  /*2ff20*/  STL.64 [R1+0x2c08], R16 ;  /* 0x002c081001007387 */ /* 0x0001e60000100a00 */
[----:B0-----:R-:W2:Y:S11]  /*2ff30*/  LDL.LU R16, [R1+0x130] ;  /* 0x0001300001107983 */ /* 0x001eb60000300800 */
[----:B------:R-:W-:Y:S07]  /*2ff40*/  @!UPT UIADD3 URZ, URZ, URZ, URZ ;  /* 0x0000003f3f3ff290 */ /* 0x000fee000fffe03f */
[----:B------:R-:W-:Y:S01]  /*2ff50*/  STL.64 [R1+0x250], R8 ;  /* 0x0002500801007387 */ /* 0x000fe20000100a00 */
[----:B------:R-:W-:Y:S02]  /*2ff60*/  STL.64 [R1+0x258], R10 ;  /* 0x0002580a01007387 */ /* 0x000fe40000100a00 */
[----:B------:R-:W2:Y:S02]  /*2ff70*/  LDL.LU R17, [R1+0x134] ;  /* 0x0001340001117983 */ /* 0x000ea40000300800 */
[----:B------:R-:W3:Y:S01]  /*2ff80*/  LDL.LU R18, [R1+0x138] ;  /* 0x0001380001127983 */ /* 0x000ee20000300800 */
[----:B------:R-:W3:Y:S04]  /*2ff90*/  LDL.LU R19, [R1+0x13c] ;  /* 0x00013c0001137983 */ /* 0x000ee80000300800 */
[----:B---3--:R-:W-:Y:S01]  /*2ffa0*/  STL.64 [R1+0x2c20], R18 ;  /* 0x002c201201007387 */ /* 0x008fe20000100a00 */
[----:B--2---:R0:W-:Y:S03]  /*2ffb0*/  STL.64 [R1+0x2c18], R16 ;  /* 0x002c181001007387 */ /* 0x0041e60000100a00 */
[----:B0-----:R-:W2:Y:S04]  /*2ffc0*/  LDL.LU.64 R16, [R1] ;  /* 0x0000000001107983 */ /* 0x001ea80000300a00 */
[----:B--2---:R-:W-:Y:S01]  /*2ffd0*/  STL.64 [R1+0x2c30], R16 ;  /* 0x002c301001007387 */ /* 0x004fe20000100a00 */
[----:B----4-:R-:W-:Y:S02]  /*2ffe0*/  STL.64 [R1+0x2c00], R6 ;  /* 0x002c000601007387 */ /* 0x010fe40000100a00 */
[----:B------:R0:W-:Y:S02]  /*2fff0*/  STL.64 [R1+0x2bf8], R4 ;  /* 0x002bf80401007387 */ /* 0x0001e40000100a00 */
[----:B0-----:R-:W2:Y:S04]  /*30000*/  LDL.LU.64 R4, [R1+0x30] ;  /* 0x0000300001047983 */ /* 0x001ea80000300a00 */
[----:B--2---:R0:W-:Y:S04]  /*30010*/  STL.64 [R1+0x2c28], R4 ;  /* 0x002c280401007387 */ /* 0x0041e80000100a00 */
[----:B0-----:R-:W2:Y:S01]  /*30020*/  LDL.LU R4, [R1+0x140] ;  /* 0x0001400001047983 */ /* 0x001ea20000300800 */
[----:B------:R-:W2:Y:S02]  /*30030*/  LDL.LU R5, [R1+0x144] ;  /* 0x0001440001057983 */ /* 0x000ea40000300800 */
[----:B------:R-:W3:Y:S02]  /*30040*/  LDL.LU R6, [R1+0x148] ;  /* 0x0001480001067983 */ /* 0x000ee40000300800 */
[----:B------:R-:W3:Y:S02]  /*30050*/  LDL.LU R7, [R1+0x14c] ;  /* 0x00014c0001077983 */ /* 0x000ee40000300800 */
[----:B------:R-:W-:-:S02]  /*30060*/  IMAD.MOV.U32 R16, RZ, RZ, R23 ;  /* 0x000000ffff107224 */ /* 0x000fc400078e0017 */
[----:B------:R-:W-:Y:S01]  /*30070*/  IMAD.MOV.U32 R17, RZ, RZ, R22 ;  /* 0x000000ffff117224 */ /* 0x000fe200078e0016 */
[----:B---3--:R-:W-:Y:S01]  /*30080*/  STL.64 [R1+0x2c40], R6 ;  /* 0x002c400601007387 */ /* 0x008fe20000100a00 */
[----:B--2---:R0:W-:Y:S03]  /*30090*/  STL.64 [R1+0x2c38], R4 ;  /* 0x002c380401007387 */ /* 0x0041e60000100a00 */
[----:B------:R1:W-:Y:S01]  /*300a0*/  STL.64 [R1+0x2c48], R16 ;  /* 0x002c481001007387 */ /* 0x0003e20000100a00 */
[----:B0-----:R-:W2:Y:S01]  /*300b0*/  LDL.LU R4, [R1+0x150] ;  /* 0x0001500001047983 */ /* 0x001ea20000300800 */
[----:B------:R-:W2:Y:S02]  /*300c0*/  LDL.LU R5, [R1+0x154] ;  /* 0x0001540001057983 */ /* 0x000ea40000300800 */
[----:B------:R-:W3:Y:S02]  /*300d0*/  LDL.LU R6, [R1+0x158] ;  /* 0x0001580001067983 */ /* 0x000ee40000300800 */
[----:B------:R-:W3:Y:S02]  /*300e0*/  LDL.LU R7, [R1+0x15c] ;  /* 0x00015c0001077983 */ /* 0x000ee40000300800 */
[----:B---3--:R-:W-:Y:S01]  /*300f0*/  STL.64 [R1+0x2c58], R6 ;  /* 0x002c580601007387 */ /* 0x008fe20000100a00 */
[----:B--2---:R-:W-:Y:S02]  /*30100*/  STL.64 [R1+0x2c50], R4 ;  /* 0x002c500401007387 */ /* 0x004fe40000100a00 */
[----:B------:R-:W2:Y:S02]  /*30110*/  LDL.LU.64 R8, [R1+0x60] ;  /* 0x0000600001087983 */ /* 0x000ea40000300a00 */
[----:B-1----:R-:W-:-:S02]  /*30120*/  IMAD.MOV.U32 R16, RZ, RZ, R21 ;  /* 0x000000ffff107224 */ /* 0x002fc400078e0015 */
[----:B------:R-:W-:Y:S02]  /*30130*/  IMAD.MOV.U32 R17, RZ, RZ, R20 ;  /* 0x000000ffff117224 */ /* 0x000fe400078e0014 */
[----:B------:R-:W0:Y:S04]  /*30140*/  LDSM.16.MT88.4 R20, [R28+0x6000] ;  /* 0x006000001c14783b */ /* 0x000e280000004200 */
[----:B--2---:R1:W-:Y:S04]  /*30150*/  STL.64 [R1+0x2c90], R8 ;  /* 0x002c900801007387 */ /* 0x0043e80000100a00 */
[----:B-1----:R-:W2:Y:S01]  /*30160*/  LDL.LU R8, [R1+0x240] ;  /* 0x0002400001087983 */ /* 0x002ea20000300800 */
[----:B------:R-:W2:Y:S02]  /*30170*/  LDL.LU R9, [R1+0x244] ;  /* 0x0002440001097983 */ /* 0x000ea40000300800 */
[----:B------:R-:W2:Y:S02]  /*30180*/  LDL.LU R10, [R1+0x248] ;  /* 0x00024800010a7983 */ /* 0x000ea40000300800 */
[----:B------:R-:W2:Y:S01]  /*30190*/  LDL.LU R11, [R1+0x24c] ;  /* 0x00024c00010b7983 */ /* 0x000ea20000300800 */
[----:B------:R1:W-:Y:S04]  /*301a0*/  STL.64 [R1+0x2c60], R16 ;  /* 0x002c601001007387 */ /* 0x0003e80000100a00 */
[----:B-1----:R-:W3:Y:S04]  /*301b0*/  LDL.LU.64 R16, [R1+0x40] ;  /* 0x0000400001107983 */ /* 0x002ee80000300a00 */
[----:B---3--:R1:W-:Y:S04]  /*301c0*/  STL.64 [R1+0x2c88], R16 ;  /* 0x002c881001007387 */ /* 0x0083e80000100a00 */
[----:B-1----:R-:W3:Y:S01]  /*301d0*/  LDL.LU R16, [R1+0x190] ;  /* 0x0001900001107983 */ /* 0x002ee20000300800 */
[----:B------:R-:W3:Y:S02]  /*301e0*/  LDL.LU R17, [R1+0x194] ;  /* 0x0001940001117983 */ /* 0x000ee40000300800 */
[----:B------:R-:W3:Y:S02]  /*301f0*/  LDL.LU R18, [R1+0x198] ;  /* 0x0001980001127983 */ /* 0x000ee40000300800 */
[----:B------:R-:W3:Y:S01]  /*30200*/  LDL.LU R19, [R1+0x19c] ;  /* 0x00019c0001137983 */ /* 0x000ee20000300800 */
[----:B------:R-:W4:Y:S01]  /*30210*/  LDL.LU R4, [R1+0x160] ;  /* 0x0001600001047983 */ /* 0x000f220000300800 */
[----:B------:R-:W4:Y:S02]  /*30220*/  LDL.LU R5, [R1+0x164] ;  /* 0x0001640001057983 */ /* 0x000f240000300800 */
[----:B------:R-:W2:Y:S02]  /*30230*/  LDL.LU R6, [R1+0x168] ;  /* 0x0001680001067983 */ /* 0x000ea40000300800 */
[----:B------:R-:W2:Y:S02]  /*30240*/  LDL.LU R7, [R1+0x16c] ;  /* 0x00016c0001077983 */ /* 0x000ea40000300800 */
[----:B--2---:R-:W-:Y:S01]  /*30250*/  STL.64 [R1+0x2c70], R6 ;  /* 0x002c700601007387 */ /* 0x004fe20000100a00 */
[----:B----4-:R1:W-:Y:S03]  /*30260*/  STL.64 [R1+0x2c68], R4 ;  /* 0x002c680401007387 */ /* 0x0103e60000100a00 */
[----:B-1----:R-:W2:Y:S01]  /*30270*/  LDL.LU R4, [R1+0x170] ;  /* 0x0001700001047983 */ /* 0x002ea20000300800 */
[----:B------:R-:W2:Y:S02]  /*30280*/  LDL.LU R5, [R1+0x174] ;  /* 0x0001740001057983 */ /* 0x000ea40000300800 */
[----:B------:R-:W2:Y:S02]  /*30290*/  LDL.LU R6, [R1+0x178] ;  /* 0x0001780001067983 */ /* 0x000ea40000300800 */
[----:B------:R-:W2:Y:S01]  /*302a0*/  LDL.LU R7, [R1+0x17c] ;  /* 0x00017c0001077983 */ /* 0x000ea20000300800 */
[----:B0-----:R-:W-:Y:S01]  /*302b0*/  STL.64 [R1+0x2b10], R22 ;  /* 0x002b101601007387 */ /* 0x001fe20000100a00 */
[----:B------:R0:W-:Y:S03]  /*302c0*/  STL.64 [R1+0x2b08], R20 ;  /* 0x002b081401007387 */ /* 0x0001e60000100a00 */
[----:B0-----:R-:W4:Y:S01]  /*302d0*/  LDL.LU R20, [R1+0xb0] ;  /* 0x0000b00001147983 */ /* 0x001f220000300800 */
[----:B------:R-:W4:Y:S02]  /*302e0*/  LDL.LU R21, [R1+0xb4] ;  /* 0x0000b40001157983 */ /* 0x000f240000300800 */
[----:B------:R-:W2:Y:S02]  /*302f0*/  LDL.LU R22, [R1+0xb8] ;  /* 0x0000b80001167983 */ /* 0x000ea40000300800 */
[----:B------:R-:W2:Y:S02]  /*30300*/  LDL.LU R23, [R1+0xbc] ;  /* 0x0000bc0001177983 */ /* 0x000ea40000300800 */
[----:B------:R-:W-:-:S02]  /*30310*/  IMAD.MOV.U32 R24, RZ, RZ, R3 ;  /* 0x000000ffff187224 */ /* 0x000fc400078e0003 */
[----:B------:R-:W-:-:S07]  /*30320*/  IMAD.MOV.U32 R25, RZ, RZ, R2 ;  /* 0x000000ffff197224 */ /* 0x000fce00078e0002 */
[C---:B------:R-:W-:Y:S01]  /*30330*/  HMMA.16816.F32.BF16 R24, R12.reuse, R24, R8 ;  /* 0x000000180c18723c */ /* 0x040fe20000041808 */
[----:B--2---:R-:W-:Y:S01]  /*30340*/  STL.64 [R1+0x2bf0], R22 ;  /* 0x002bf01601007387 */ /* 0x004fe20000100a00 */
[----:B----4-:R0:W-:Y:S03]  /*30350*/  STL.64 [R1+0x2be8], R20 ;  /* 0x002be81401007387 */ /* 0x0101e60000100a00 */
[----:B0-----:R-:W2:Y:S01]  /*30360*/  LDL.LU R20, [R1+0x120] ;  /* 0x0001200001147983 */ /* 0x001ea20000300800 */
[----:B------:R-:W2:Y:S02]  /*30370*/  LDL.LU R21, [R1+0x124] ;  /* 0x0001240001157983 */ /* 0x000ea40000300800 */
[----:B------:R-:W2:Y:S02]  /*30380*/  LDL.LU R22, [R1+0x128] ;  /* 0x0001280001167983 */ /* 0x000ea40000300800 */
[----:B------:R-:W2:Y:S01]  /*30390*/  LDL.LU R23, [R1+0x12c] ;  /* 0x00012c0001177983 */ /* 0x000ea20000300800 */
[----:B------:R-:W3:Y:S11]  /*303a0*/  LDL.LU.64 R8, [R1+0x2c90] ;  /* 0x002c900001087983 */ /* 0x000ef60000300a00 */
[----:B------:R-:W-:Y:S01]  /*303b0*/  @!UPT UIADD3 URZ, URZ, URZ, URZ ;  /* 0x0000003f3f3ff290 */ /* 0x000fe2000fffe03f */
[----:B------:R-:W-:Y:S02]  /*303c0*/  STL.64 [R1+0x240], R24 ;  /* 0x0002401801007387 */ /* 0x000fe40000100a00 */
[----:B------:R-:W-:Y:S02]  /*303d0*/  STL.64 [R1+0x248], R26 ;  /* 0x0002481a01007387 */ /* 0x000fe40000100a00 */
[----:B------:R-:W0:Y:S04]  /*303e0*/  LDSM.16.MT88.4 R24, [R28+0x6080] ;  /* 0x006080001c18783b */ /* 0x000e280000004200 */
[----:B0-----:R-:W-:Y:S01]  /*303f0*/  STL.64 [R1+0x2a90], R26 ;  /* 0x002a901a01007387 */ /* 0x001fe20000100a00 */
[----:B------:R0:W-:Y:S03]  /*30400*/  STL.64 [R1+0x2a88], R24 ;  /* 0x002a881801007387 */ /* 0x0001e60000100a00 */
[----:B0-----:R-:W4:Y:S01]  /*30410*/  LDL.LU.64 R24, [R1+0x50] ;  /* 0x0000500001187983 */ /* 0x001f220000300a00 */
[----:B---3--:R-:W-:Y:S03]  /*30420*/  HMMA.16816.F32.BF16 R12, R12, R8, R16 ;  /* 0x000000080c0c723c */ /* 0x008fe60000041810 */
[----:B------:R-:W3:Y:S01]  /*30430*/  LDL.LU.64 R16, [R1+0x2c88] ;  /* 0x002c880001107983 */ /* 0x000ee20000300a00 */
[----:B------:R-:W-:Y:S11]  /*30440*/  IMAD.MOV.U32 R3, RZ, RZ, R8 ;  /* 0x000000ffff037224 */ /* 0x000ff600078e0008 */
[----:B------:R-:W-:Y:S08]  /*30450*/  @!UPT UIADD3 URZ, URZ, URZ, URZ ;  /* 0x0000003f3f3ff290 */ /* 0x000ff0000fffe03f */
[----:B------:R-:W-:Y:S01]  /*30460*/  STL.64 [R1+0x190], R12 ;  /* 0x0001900c01007387 */ /* 0x000fe20000100a00 */
[----:B------:R-:W-:Y:S02]  /*30470*/  STL.64 [R1+0x198], R14 ;  /* 0x0001980e01007387 */ /* 0x000fe40000100a00 */
[----:B------:R-:W0:Y:S04]  /*30480*/  LDSM.16.MT88.4 R12, [R28+0x6100] ;  /* 0x006100001c0c783b */ /* 0x000e280000004200 */
[----:B------:R-:W-:Y:S01]  /*30490*/  IMAD.MOV.U32 R2, RZ, RZ, R9 ;  /* 0x000000ffff027224 */ /* 0x000fe200078e0009 */
[----:B------:R-:W2:Y:S01]  /*304a0*/  LDL.LU.64 R10, [R1+0x2c80] ;  /* 0x002c8000010a7983 */ /* 0x000ea20000300a00 */
[----:B------:R-:W2:Y:S03]  /*304b0*/  LDL.LU.64 R8, [R1+0x2c78] ;  /* 0x002c780001087983 */ /* 0x000ea60000300a00 */
[----:B0-----:R0:W-:Y:S01]  /*304c0*/  STL.64 [R1+0x2a18], R14 ;  /* 0x002a180e01007387 */ /* 0x0011e20000100a00 */
[----:B------:R-:W-:Y:S03]  /*304d0*/  STL.64 [R1+0x2a10], R12 ;  /* 0x002a100c01007387 */ /* 0x000fe60000100a00 */
[----:B0-----:R-:W4:Y:S01]  /*304e0*/  LDL R14, [R1+0x68] ;  /* 0x00006800010e7983 */ /* 0x001f220000100800 */
[----:B---3--:R-:W-:-:S02]  /*304f0*/  IMAD.MOV.U32 R28, RZ, RZ, R16 ;  /* 0x000000ffff1c7224 */ /* 0x008fc400078e0010 */
[----:B------:R-:W-:Y:S01]  /*30500*/  IMAD.MOV.U32 R29, RZ, RZ, R17 ;  /* 0x000000ffff1d7224 */ /* 0x000fe200078e0011 */
[C---:B--2---:R-:W-:Y:S01]  /*30510*/  HMMA.16816.F32.BF16 R4, R8.reuse, R16, R4 ;  /* 0x000000100804723c */ /* 0x044fe20000041804 */
[----:B----4-:R-:W-:Y:S11]  /*30520*/  STL [R1+0x2a98], R14 ;  /* 0x002a980e01007387 */ /* 0x010ff60000100800 */
[----:B------:R-:W-:Y:S11]  /*30530*/  @!UPT UIADD3 URZ, URZ, URZ, URZ ;  /* 0x0000003f3f3ff290 */ /* 0x000ff6000fffe03f */
[----:B------:R-:W-:Y:S02]  /*30540*/  STL.64 [R1+0x170], R4 ;  /* 0x0001700401007387 */ /* 0x000fe40000100a00 */
[----:B------:R0:W-:Y:S02]  /*30550*/  STL.64 [R1+0x178], R6 ;  /* 0x0001780601007387 */ /* 0x0001e40000100a00 */
[----:B0-----:R-:W2:Y:S01]  /*30560*/  LDL.LU.64 R6, [R1+0x2c70] ;  /* 0x002c700001067983 */ /* 0x001ea20000300a00 */
[----:B------:R-:W2:Y:S02]  /*30570*/  LDL.LU.64 R4, [R1+0x2c68] ;  /* 0x002c680001047983 */ /* 0x000ea40000300a00 */
[----:B------:R-:W2:Y:S02]  /*30580*/  LDL.LU.64 R16, [R1+0x2c60] ;  /* 0x002c600001107983 */ /* 0x000ea40000300a00 */
[C---:B--2---:R-:W-:Y:S01]  /*30590*/  HMMA.16816.F32.BF16 R16, R8.reuse, R16, R4 ;  /* 0x000000100810723c */ /* 0x044fe20000041804 */
[----:B------:R-:W2:Y:S01]  /*305a0*/  LDL.LU.64 R6, [R1+0x2c58] ;  /* 0x002c580001067983 */ /* 0x000ea20000300a00 */
[----:B------:R-:W2:Y:S11]  /*305b0*/  LDL.LU.64 R4, [R1+0x2c50] ;  /* 0x002c500001047983 */ /* 0x000eb60000300a00 */
[----:B------:R-:W-:Y:S10]  /*305c0*/  @!UPT UIADD3 URZ, URZ, URZ, URZ ;  /* 0x0000003f3f3ff290 */ /* 0x000ff4000fffe03f */
[----:B------:R0:W-:Y:S01]  /*305d0*/  STL.64 [R1+0x160], R16 ;  /* 0x0001601001007387 */ /* 0x0001e20000100a00 */
[----:B------:R2:W-:Y:S03]  /*305e0*/  STL.64 [R1+0x168], R18 ;  /* 0x0001681201007387 */ /* 0x0005e60000100a00 */
[----:B0-----:R-:W2:Y:S02]  /*305f0*/  LDL.LU.64 R16, [R1+0x2c48] ;  /* 0x002c480001107983 */ /* 0x001ea40000300a00 */
[C---:B--2---:R-:W-:Y:S02]  /*30600*/  HMMA.16816.F32.BF16 R16, R8.reuse, R16, R4 ;  /* 0x000000100810723c */ /* 0x044fe40000041804 */
[----:B------:R-:W2:Y:S01]  /*30610*/  LDL.LU.64 R6, [R1+0x2c40] ;  /* 0x002c400001067983 */ /* 0x000ea20000300a00 */
[----:B------:R-:W2:Y:S11]  /*30620*/  LDL.LU.64 R4, [R1+0x2c38] ;  /* 0x002c380001047983 */ /* 0x000eb60000300a00 */
[----:B------:R-:W-:Y:S09]  /*30630*/  @!UPT UIADD3 URZ, URZ, URZ, URZ ;  /* 0x0000003f3f3ff290 */ /* 0x000ff2000fffe03f */
[----:B------:R0:W-:Y:S01]  /*30640*/  STL.64 [R1+0x150], R16 ;  /* 0x0001501001007387 */ /* 0x0001e20000100a00 */
[----:B------:R-:W-:Y:S03]  /*30650*/  STL.64 [R1+0x158], R18 ;  /* 0x0001581201007387 */ /* 0x000fe60000100a00 */
[----:B0-----:R-:W2:Y:S01]  /*30660*/  LDL.LU.64 R16, [R1+0x2c30] ;  /* 0x002c300001107983 */ /* 0x001ea20000300a00 */
[----:B------:R-:W-:Y:S02]  /*30670*/  IMAD.MOV.U32 R12, RZ, RZ, R3 ;  /* 0x000000ffff0c7224 */ /* 0x000fe400078e0003 */
[----:B------:R-:W-:Y:S01]  /*30680*/  IMAD.MOV.U32 R15, RZ, RZ, R0 ;  /* 0x000000ffff0f7224 */ /* 0x000fe200078e0000 */
[C---:B--2---:R-:W-:Y:S01]  /*30690*/  HMMA.16816.F32.BF16 R4, R8.reuse, R16, R4 ;  /* 0x000000100804723c */ /* 0x044fe20000041804 */
[----:B------:R-:W-:Y:S02]  /*306a0*/  IMAD.MOV.U32 R3, RZ, RZ, R16 ;  /* 0x000000ffff037224 */ /* 0x000fe400078e0010 */
[----:B------:R-:W-:Y:S11]  /*306b0*/  IMAD.MOV.U32 R0, RZ, RZ, R17 ;  /* 0x000000ffff007224 */ /* 0x000ff600078e0011 */
[----:B------:R-:W-:Y:S09]  /*306c0*/  @!UPT UIADD3 URZ, URZ, URZ, URZ ;  /* 0x0000003f3f3ff290 */ /* 0x000ff2000fffe03f */
[----:B------:R0:W-:Y:S01]  /*306d0*/  STL.64 [R1+0x140], R4 ;  /* 0x0001400401007387 */ /* 0x0001e20000100a00 */
[----:B------:R-:W-:Y:S03]  /*306e0*/  STL.64 [R1+0x148], R6 ;  /* 0x0001480601007387 */ /* 0x000fe60000100a00 */
[----:B0-----:R-:W2:Y:S01]  /*306f0*/  LDL.LU.64 R4, [R1+0x2c28] ;  /* 0x002c280001047983 */ /* 0x001ea20000300a00 */
[----:B------:R-:W2:Y:S02]  /*30700*/  LDL.LU.64 R18, [R1+0x2c20] ;  /* 0x002c200001127983 */ /* 0x000ea40000300a00 */
[----:B------:R-:W2:Y:S02]  /*30710*/  LDL.LU.64 R16, [R1+0x2c18] ;  /* 0x002c180001107983 */ /* 0x000ea40000300a00 */
[----:B------:R-:W-:Y:S01]  /*30720*/  IMAD.MOV.U32 R13, RZ, RZ, R2 ;  /* 0x000000ffff0d7224 */ /* 0x000fe200078e0002 */
[C---:B--2---:R-:W-:Y:S01]  /*30730*/  HMMA.16816.F32.BF16 R16, R8.reuse, R4, R16 ;  /* 0x000000040810723c */ /* 0x044fe20000041810 */
[----:B------:R-:W-:Y:S11]  /*30740*/  IMAD.MOV.U32 R2, RZ, RZ, R5 ;  /* 0x000000ffff027224 */ /* 0x000ff600078e0005 */
[----:B------:R-:W-:Y:S11]  /*30750*/  @!UPT UIADD3 URZ, URZ, URZ, URZ ;  /* 0x0000003f3f3ff290 */ /* 0x000ff6000fffe03f */
[----:B------:R-:W-:Y:S01]  /*30760*/  STL.64 [R1+0x130], R16 ;  /* 0x0001301001007387 */ /* 0x000fe20000100a00 */
[----:B------:R0:W-:Y:S03]  /*30770*/  STL.64 [R1+0x138], R18 ;  /* 0x0001381201007387 */ /* 0x0001e60000100a00 */
[----:B0-----:R-:W2:Y:S01]  /*30780*/  LDL.LU R18, [R1+0x2c10] ;  /* 0x002c100001127983 */ /* 0x001ea20000300800 */
[----:B------:R-:W2:Y:S02]  /*30790*/  LDL.LU.64 R16, [R1+0x2c08] ;  /* 0x002c080001107983 */ /* 0x000ea40000300a00 */
[----:B------:R-:W-:Y:S02]  /*307a0*/  IMAD.MOV.U32 R19, RZ, RZ, R4 ;  /* 0x000000ffff137224 */ /* 0x000fe400078e0004 */
[----:B------:R-:W3:Y:S01]  /*307b0*/  LDL.LU.64 R6, [R1+0x2c00] ;  /* 0x002c000001067983 */ /* 0x000ee20000300a00 */
[----:B------:R-:W4:Y:S02]  /*307c0*/  LDL.LU.64 R4, [R1+0x2bf8] ;  /* 0x002bf80001047983 */ /* 0x000f240000300a00 */
[C---:B----4-:R-:W-:Y:S11]  /*307d0*/  HMMA.16816.F32.BF16 R20, R8.reuse, R4, R20 ;  /* 0x000000040814723c */ /* 0x050ff60000041814 */
        /* <DEDUP_REMOVED lines=8> */
[----:B0-----:R-:W3:Y:S01]  /*30860*/  LDL.LU R4, [R1+0x110] ;  /* 0x0001100001047983 */ /* 0x001ee20000300800 */
[----:B------:R-:W3:Y:S02]  /*30870*/  LDL.LU R5, [R1+0x114] ;  /* 0x0001140001057983 */ /* 0x000ee40000300800 */
[----:B------:R-:W3:Y:S02]  /*30880*/  LDL.LU R6, [R1+0x118] ;  /* 0x0001180001067983 */ /* 0x000ee40000300800 */
[----:B------:R-:W3:Y:S02]  /*30890*/  LDL.LU R7, [R1+0x11c] ;  /* 0x00011c0001077983 */ /* 0x000ee40000300800 */
[C---:B---3--:R-:W-:Y:S08]  /*308a0*/  HMMA.16816.F32.BF16 R4, R8.reuse, R24, R4 ;  /* 0x000000180804723c */ /* 0x048ff00000041804 */
[----:B----4-:R-:W-:Y:S11]  /*308b0*/  HMMA.16816.F32.BF16 R8, R8, R12, R20 ;  /* 0x0000000c0808723c */ /* 0x010ff60000041814 */
[----:B------:R-:W-:Y:S04]  /*308c0*/  @!UPT UIADD3 URZ, URZ, URZ, URZ ;  /* 0x0000003f3f3ff290 */ /* 0x000fe8000fffe03f */
[----:B------:R0:W-:Y:S01]  /*308d0*/  STL.64 [R1+0x110], R4 ;  /* 0x0001100401007387 */ /* 0x0001e20000100a00 */
[----:B------:R-:W-:Y:S02]  /*308e0*/  STL.64 [R1+0x118], R6 ;  /* 0x0001180601007387 */ /* 0x000fe40000100a00 */
[----:B------:R-:W-:Y:S02]  /*308f0*/  STL [R1+0x2b20], R15 ;  /* 0x002b200f01007387 */ /* 0x000fe40000100800 */
[----:B------:R-:W-:Y:S03]  /*30900*/  STL.64 [R1+0x2b18], R12 ;  /* 0x002b180c01007387 */ /* 0x000fe60000100a00 */
[----:B------:R1:W-:Y:S01]  /*30910*/  STL.64 [R1+0xb0], R8 ;  /* 0x0000b00801007387 */ /* 0x0003e20000100a00 */
[----:B------:R3:W-:Y:S02]  /*30920*/  STL.64 [R1+0xb8], R10 ;  /* 0x0000b80a01007387 */ /* 0x0007e40000100a00 */
[----:B0-----:R-:W-:-:S02]  /*30930*/  IMAD.MOV.U32 R5, RZ, RZ, R24 ;  /* 0x000000ffff057224 */ /* 0x001fc400078e0018 */
[----:B------:R-:W-:Y:S01]  /*30940*/  IMAD.MOV.U32 R4, RZ, RZ, R25 ;  /* 0x000000ffff047224 */ /* 0x000fe200078e0019 */
[----:B------:R-:W4:Y:S01]  /*30950*/  LDL.LU R24, [R1+0x2d0] ;  /* 0x0002d00001187983 */ /* 0x000f220000300800 */
[----:B------:R-:W4:Y:S02]  /*30960*/  LDL.LU R25, [R1+0x2d4] ;  /* 0x0002d40001197983 */ /* 0x000f240000300800 */
[----:B------:R-:W2:Y:S02]  /*30970*/  LDL.LU R26, [R1+0x2d8] ;  /* 0x0002d800011a7983 */ /* 0x000ea40000300800 */
[----:B------:R-:W2:Y:S01]  /*30980*/  LDL.LU R27, [R1+0x2dc] ;  /* 0x0002dc00011b7983 */ /* 0x000ea20000300800 */
[----:B-1----:R-:W2:Y:S01]  /*30990*/  LDL.LU R8, [R1+0x2f0] ;  /* 0x0002f00001087983 */ /* 0x002ea20000300800 */
[----:B------:R-:W2:Y:S02]  /*309a0*/  LDL.LU R9, [R1+0x2f4] ;  /* 0x0002f40001097983 */ /* 0x000ea40000300800 */
[----:B---3--:R-:W3:Y:S02]  /*309b0*/  LDL.LU R10, [R1+0x2f8] ;  /* 0x0002f800010a7983 */ /* 0x008ee40000300800 */
[----:B------:R-:W3:Y:S02]  /*309c0*/  LDL.LU R11, [R1+0x2fc] ;  /* 0x0002fc00010b7983 */ /* 0x000ee40000300800 */
[----:B---3--:R-:W-:Y:S01]  /*309d0*/  STL.64 [R1+0x2ad0], R10 ;  /* 0x002ad00a01007387 */ /* 0x008fe20000100a00 */
[----:B--2---:R0:W-:Y:S03]  /*309e0*/  STL.64 [R1+0x2ac8], R8 ;  /* 0x002ac80801007387 */ /* 0x0041e60000100a00 */
[----:B0-----:R-:W2:Y:S01]  /*309f0*/  LDL.LU R8, [R1+0x300] ;  /* 0x0003000001087983 */ /* 0x001ea20000300800 */
[----:B------:R-:W2:Y:S02]  /*30a00*/  LDL.LU R9, [R1+0x304] ;  /* 0x0003040001097983 */ /* 0x000ea40000300800 */
[----:B------:R-:W3:Y:S02]  /*30a10*/  LDL.LU R10, [R1+0x308] ;  /* 0x00030800010a7983 */ /* 0x000ee40000300800 */
[----:B------:R-:W3:Y:S01]  /*30a20*/  LDL.LU R11, [R1+0x30c] ;  /* 0x00030c00010b7983 */ /* 0x000ee20000300800 */
[----:B------:R-:W2:Y:S01]  /*30a30*/  LDL.LU R20, [R1+0x330] ;  /* 0x0003300001147983 */ /* 0x000ea20000300800 */
[----:B------:R-:W2:Y:S02]  /*30a40*/  LDL.LU R21, [R1+0x334] ;  /* 0x0003340001157983 */ /* 0x000ea40000300800 */
[----:B------:R-:W2:Y:S02]  /*30a50*/  LDL.LU R22, [R1+0x338] ;  /* 0x0003380001167983 */ /* 0x000ea40000300800 */
[----:B------:R-:W2:Y:S02]  /*30a60*/  LDL.LU R23, [R1+0x33c] ;  /* 0x00033c0001177983 */ /* 0x000ea40000300800 */
[----:B------:R-:W-:-:S02]  /*30a70*/  IMAD.MOV.U32 R12, RZ, RZ, R5 ;  /* 0x000000ffff0c7224 */ /* 0x000fc400078e0005 */
[----:B------:R-:W-:Y:S01]  /*30a80*/  IMAD.MOV.U32 R13, RZ, RZ, R4 ;  /* 0x000000ffff0d7224 */ /* 0x000fe200078e0004 */
[----:B--2---:R-:W-:Y:S01]  /*30a90*/  STL.64 [R1+0x2b30], R22 ;  /* 0x002b301601007387 */ /* 0x004fe20000100a00 */
[----:B------:R0:W-:Y:S03]  /*30aa0*/  STL.64 [R1+0x2b28], R20 ;  /* 0x002b281401007387 */ /* 0x0001e60000100a00 */
[----:B------:R1:W-:Y:S01]  /*30ab0*/  STL.64 [R1+0x2b38], R12 ;  /* 0x002b380c01007387 */ /* 0x0003e20000100a00 */
[----:B0-----:R-:W2:Y:S01]  /*30ac0*/  LDL.LU R20, [R1+0x350] ;  /* 0x0003500001147983 */ /* 0x001ea20000300800 */
[----:B------:R-:W2:Y:S02]  /*30ad0*/  LDL.LU R21, [R1+0x354] ;  /* 0x0003540001157983 */ /* 0x000ea40000300800 */
[----:B------:R-:W2:Y:S02]  /*30ae0*/  LDL.LU R22, [R1+0x358] ;  /* 0x0003580001167983 */ /* 0x000ea40000300800 */
[----:B------:R-:W2:Y:S02]  /*30af0*/  LDL.LU R23, [R1+0x35c] ;  /* 0x00035c0001177983 */ /* 0x000ea40000300800 */
[----:B--2---:R-:W-:Y:S01]  /*30b00*/  STL.64 [R1+0x2b58], R22 ;  /* 0x002b581601007387 */ /* 0x004fe20000100a00 */
[----:B------:R0:W-:Y:S02]  /*30b10*/  STL.64 [R1+0x2b50], R20 ;  /* 0x002b501401007387 */ /* 0x0001e40000100a00 */
[----:B-1----:R-:W2:Y:S02]  /*30b20*/  LDL.LU R12, [R1+0x340] ;  /* 0x00034000010c7983 */ /* 0x002ea40000300800 */
[----:B------:R-:W2:Y:S01]  /*30b30*/  LDL.LU R13, [R1+0x344] ;  /* 0x00034400010d7983 */ /* 0x000ea20000300800 */
[----:B------:R-:W2:Y:S01]  /*30b40*/  LDL.LU R14, [R1+0x348] ;  /* 0x00034800010e7983 */ /* 0x000ea20000300800 */
[----:B------:R-:W2:Y:S02]  /*30b50*/  LDL.LU R15, [R1+0x34c] ;  /* 0x00034c00010f7983 */ /* 0x000ea40000300800 */
[----:B------:R-:W-:-:S02]  /*30b60*/  IMAD.MOV.U32 R4, RZ, RZ, R19 ;  /* 0x000000ffff047224 */ /* 0x000fc400078e0013 */
[----:B------:R-:W-:Y:S01]  /*30b70*/  IMAD.MOV.U32 R5, RZ, RZ, R2 ;  /* 0x000000ffff057224 */ /* 0x000fe200078e0002 */
[----:B--2---:R-:W-:Y:S01]  /*30b80*/  STL.64 [R1+0x2b68], R14 ;  /* 0x002b680e01007387 */ /* 0x004fe20000100a00 */
[----:B------:R-:W-:Y:S02]  /*30b90*/  STL.64 [R1+0x2b60], R12 ;  /* 0x002b600c01007387 */ /* 0x000fe40000100a00 */
[----:B------:R-:W2:Y:S02]  /*30ba0*/  LDL.LU R19, [R1+0x2be4] ;  /* 0x002be40001137983 */ /* 0x000ea40000300800 */
[----:B------:R-:W2:Y:S01]  /*30bb0*/  LDL.LU R2, [R1+0x2be0] ;  /* 0x002be00001027983 */ /* 0x000ea20000300800 */
[----:B------:R-:W-:Y:S01]  /*30bc0*/  STL.64 [R1+0x2b70], R4 ;  /* 0x002b700401007387 */ /* 0x000fe20000100a00 */
[----:B0-----:R-:W2:Y:S02]  /*30bd0*/  LDL.LU R20, [R1+0x220] ;  /* 0x0002200001147983 */ /* 0x001ea40000300800 */
        /* <DEDUP_REMOVED lines=15> */
[----:B------:R-:W-:-:S02]  /*30cd0*/  IMAD.MOV.U32 R12, RZ, RZ, R3 ;  /* 0x000000ffff0c7224 */ /* 0x000fc400078e0003 */
[----:B------:R-:W-:Y:S01]  /*30ce0*/  IMAD.MOV.U32 R13, RZ, RZ, R0 ;  /* 0x000000ffff0d7224 */ /* 0x000fe200078e0000 */
[----:B--2---:R-:W-:Y:S01]  /*30cf0*/  STL.64 [R1+0x2bb0], R22 ;  /* 0x002bb01601007387 */ /* 0x004fe20000100a00 */
[----:B------:R0:W-:Y:S02]  /*30d00*/  STL.64 [R1+0x2ba8], R20 ;  /* 0x002ba81401007387 */ /* 0x0001e40000100a00 */
[----:B0-----:R-:W-:Y:S02]  /*30d10*/  IMAD.MOV.U32 R20, RZ, RZ, R28 ;  /* 0x000000ffff147224 */ /* 0x001fe400078e001c */
[----:B------:R-:W-:Y:S01]  /*30d20*/  IMAD.MOV.U32 R21, RZ, RZ, R29 ;  /* 0x000000ffff157224 */ /* 0x000fe200078e001d */
[----:B------:R-:W2:Y:S01]  /*30d30*/  LDL.LU R28, [R1+0x2bdc] ;  /* 0x002bdc00011c7983 */ /* 0x000ea20000300800 */
[----:B------:R-:W2:Y:S02]  /*30d40*/  LDL.LU R29, [R1+0x2bd8] ;  /* 0x002bd800011d7983 */ /* 0x000ea40000300800 */
[----:B------:R-:W2:Y:S02]  /*30d50*/  LDL.LU R3, [R1+0x2bd4] ;  /* 0x002bd40001037983 */ /* 0x000ea40000300800 */
[----:B------:R-:W2:Y:S01]  /*30d60*/  LDL.LU R0, [R1+0x2bd0] ;  /* 0x002bd00001007983 */ /* 0x000ea20000300800 */
[----:B------:R0:W-:Y:S04]  /*30d70*/  STL.64 [R1+0x2bb8], R12 ;  /* 0x002bb80c01007387 */ /* 0x0001e80000100a00 */
        /* <DEDUP_REMOVED lines=8> */
[----:B---3--:R-:W-:Y:S01]  /*30e00*/  STL.64 [R1+0x2ae0], R10 ;  /* 0x002ae00a01007387 */ /* 0x008fe20000100a00 */
[----:B------:R0:W-:Y:S03]  /*30e10*/  STL.64 [R1+0x2ad8], R8 ;  /* 0x002ad80801007387 */ /* 0x0001e60000100a00 */
[----:B0-----:R-:W3:Y:S01]  /*30e20*/  LDL.LU.64 R8, [R1+0x20] ;  /* 0x0000200001087983 */ /* 0x001ee20000300a00 */
[----:B------:R-:W3:Y:S02]  /*30e30*/  LDL.64 R10, [R1+0x28] ;  /* 0x00002800010a7983 */ /* 0x000ee40000100a00 */
[----:B------:R0:W-:Y:S02]  /*30e40*/  STL.64 [R1+0x2aa8], R26 ;  /* 0x002aa81a01007387 */ /* 0x0001e40000100a00 */
[----:B----4-:R1:W-:Y:S02]  /*30e50*/  STL.64 [R1+0x2aa0], R24 ;  /* 0x002aa01801007387 */ /* 0x0103e40000100a00 */
[----:B0-----:R-:W-:-:S02]  /*30e60*/  IMAD.MOV.U32 R27, RZ, RZ, R2 ;  /* 0x000000ffff1b7224 */ /* 0x001fc400078e0002 */
[----:B--2---:R-:W-:Y:S02]  /*30e70*/  IMAD.MOV.U32 R26, RZ, RZ, R28 ;  /* 0x000000ffff1a7224 */ /* 0x004fe400078e001c */
[----:B-1----:R-:W-:Y:S02]  /*30e80*/  IMAD.MOV.U32 R25, RZ, RZ, R29 ;  /* 0x000000ffff197224 */ /* 0x002fe400078e001d */
[----:B------:R-:W-:Y:S02]  /*30e90*/  IMAD.MOV.U32 R24, RZ, RZ, R3 ;  /* 0x000000ffff187224 */ /* 0x000fe400078e0003 */
[----:B------:R-:W2:Y:S01]  /*30ea0*/  LDL.LU R3, [R1+0x2bcc] ;  /* 0x002bcc0001037983 */ /* 0x000ea20000300800 */
[----:B------:R-:W4:Y:S02]  /*30eb0*/  LDL.LU R29, [R1+0x2bc8] ;  /* 0x002bc800011d7983 */ /* 0x000f240000300800 */
[----:B------:R-:W2:Y:S02]  /*30ec0*/  LDL.LU R28, [R1+0x2bc4] ;  /* 0x002bc400011c7983 */ /* 0x000ea40000300800 */
[----:B------:R-:W2:Y:S01]  /*30ed0*/  LDL.LU R2, [R1+0x2bc0] ;  /* 0x002bc00001027983 */ /* 0x000ea20000300800 */
[C---:B------:R-:W-:Y:S01]  /*30ee0*/  HMMA.16816.F32.BF16 R20, R16.reuse, R20, R12 ;  /* 0x000000141014723c */ /* 0x040fe2000004180c */
[----:B------:R-:W-:Y:S01]  /*30ef0*/  STL.64 [R1+0x2ab8], R26 ;  /* 0x002ab81a01007387 */ /* 0x000fe20000100a00 */
[----:B------:R0:W-:Y:S03]  /*30f00*/  STL.64 [R1+0x2ab0], R24 ;  /* 0x002ab01801007387 */ /* 0x0001e60000100a00 */
[----:B0-----:R-:W2:Y:S01]  /*30f10*/  LDL.LU.64 R24, [R1+0x10] ;  /* 0x0000100001187983 */ /* 0x001ea20000300a00 */
[----:B------:R-:W2:Y:S02]  /*30f20*/  LDL.64 R26, [R1+0x18] ;  /* 0x00001800011a7983 */ /* 0x000ea40000100a00 */
[----:B------:R-:W2:Y:S11]  /*30f30*/  LDL.LU.64 R12, [R1+0x2bb8] ;  /* 0x002bb800010c7983 */ /* 0x000eb60000300a00 */
[----:B------:R-:W-:Y:S04]  /*30f40*/  @!UPT UIADD3 URZ, URZ, URZ, URZ ;  /* 0x0000003f3f3ff290 */ /* 0x000fe8000fffe03f */
[----:B------:R-:W-:Y:S01]  /*30f50*/  STL.64 [R1+0xa0], R20 ;  /* 0x0000a01401007387 */ /* 0x000fe20000100a00 */
[----:B------:R0:W-:Y:S03]  /*30f60*/  STL.64 [R1+0xa8], R22 ;  /* 0x0000a81601007387 */ /* 0x0001e60000100a00 */
[----:B0-----:R-:W3:Y:S01]  /*30f70*/  LDL.LU.64 R22, [R1+0x2bb0] ;  /* 0x002bb00001167983 */ /* 0x001ee20000300a00 */
[----:B------:R-:W3:Y:S02]  /*30f80*/  LDL.LU.64 R20, [R1+0x2ba8] ;  /* 0x002ba80001147983 */ /* 0x000ee40000300a00 */
[C---:B---3--:R-:W-:Y:S11]  /*30f90*/  HMMA.16816.F32.BF16 R20, R16.reuse, R8, R20 ;  /* 0x000000081014723c */ /* 0x048ff60000041814 */
[----:B------:R-:W-:Y:S11]  /*30fa0*/  @!UPT UIADD3 URZ, URZ, URZ, URZ ;  /* 0x0000003f3f3ff290 */ /* 0x000ff6000fffe03f */
[----:B------:R-:W-:Y:S01]  /*30fb0*/  @!UPT UIADD3 URZ, URZ, URZ, URZ ;  /* 0x0000003f3f3ff290 */ /* 0x000fe2000fffe03f */
[----:B------:R-:W-:Y:S01]  /*30fc0*/  STL.64 [R1+0x90], R20 ;  /* 0x0000901401007387 */ /* 0x000fe20000100a00 */
[----:B------:R0:W-:Y:S03]  /*30fd0*/  STL.64 [R1+0x98], R22 ;  /* 0x0000981601007387 */ /* 0x0001e60000100a00 */
[----:B0-----:R-:W2:Y:S01]  /*30fe0*/  LDL.LU.64 R22, [R1+0x2ba0] ;  /* 0x002ba00001167983 */ /* 0x001ea20000300a00 */
[----:B------:R-:W2:Y:S02]  /*30ff0*/  LDL.LU.64 R20, [R1+0x2b98] ;  /* 0x002b980001147983 */ /* 0x000ea40000300a00 */
[----:B------:R0:W-:Y:S02]  /*31000*/  STL.64 [R1+0x2af0], R10 ;  /* 0x002af00a01007387 */ /* 0x0001e40000100a00 */
[----:B0-----:R-:W3:Y:S01]  /*31010*/  LDL.64 R10, [R1+0x48] ;  /* 0x00004800010a7983 */ /* 0x001ee20000100a00 */
[----:B--2---:R-:W-:Y:S07]  /*31020*/  HMMA.16816.F32.BF16 R20, R16, R24, R20 ;  /* 0x000000181014723c */ /* 0x004fee0000041814 */
[----:B----4-:R-:W-:-:S02]  /*31030*/  IMAD.MOV.U32 R24, RZ, RZ, R29 ;  /* 0x000000ffff187224 */ /* 0x010fc400078e001d */
[----:B------:R-:W-:Y:S11]  /*31040*/  IMAD.MOV.U32 R25, RZ, RZ, R3 ;  /* 0x000000ffff197224 */ /* 0x000ff600078e0003 */
[----:B------:R-:W-:Y:S03]  /*31050*/  @!UPT UIADD3 URZ, URZ, URZ, URZ ;  /* 0x0000003f3f3ff290 */ /* 0x000fe6000fffe03f */
[----:B------:R-:W-:Y:S01]  /*31060*/  STL.64 [R1+0x80], R20 ;  /* 0x0000801401007387 */ /* 0x000fe20000100a00 */
[----:B------:R0:W-:Y:S03]  /*31070*/  STL.64 [R1+0x88], R22 ;  /* 0x0000881601007387 */ /* 0x0001e60000100a00 */
[----:B0-----:R-:W2:Y:S01]  /*31080*/  LDL.LU.64 R22, [R1+0x2b90] ;  /* 0x002b900001167983 */ /* 0x001ea20000300a00 */
[----:B------:R-:W2:Y:S02]  /*31090*/  LDL.LU.64 R20, [R1+0x2b88] ;  /* 0x002b880001147983 */ /* 0x000ea40000300a00 */
[----:B------:R0:W-:Y:S02]  /*310a0*/  STL.64 [R1+0x2ae8], R26 ;  /* 0x002ae81a01007387 */ /* 0x0001e40000100a00 */
[----:B------:R-:W4:Y:S01]  /*310b0*/  LDL.LU R29, [R1+0x2b84] ;  /* 0x002b8400011d7983 */ /* 0x000f220000300800 */
[----:B------:R-:W2:Y:S04]  /*310c0*/  LDL.LU R3, [R1+0x2b80] ;  /* 0x002b800001037983 */ /* 0x000ea80000300800 */
[----:B0-----:R-:W2:Y:S01]  /*310d0*/  LDL.LU R26, [R1+0x318] ;  /* 0x00031800011a7983 */ /* 0x001ea20000300800 */
[----:B------:R-:W-:-:S02]  /*310e0*/  IMAD.MOV.U32 R27, RZ, RZ, R0 ;  /* 0x000000ffff1b7224 */ /* 0x000fc400078e0000 */
[----:B------:R-:W3:Y:S01]  /*310f0*/  LDL.LU R0, [R1+0x2b7c] ;  /* 0x002b7c0001007983 */ /* 0x000ee20000300800 */
[C---:B------:R-:W-:Y:S02]  /*31100*/  HMMA.16816.F32.BF16 R12, R16.reuse, R12, R4 ;  /* 0x0000000c100c723c */ /* 0x040fe40000041804 */
[----:B--2---:R-:W-:Y:S01]  /*31110*/  STL.64 [R1+0x2b00], R26 ;  /* 0x002b001a01007387 */ /* 0x004fe20000100a00 */
[----:B------:R0:W-:Y:S02]  /*31120*/  STL.64 [R1+0x2af8], R24 ;  /* 0x002af81801007387 */ /* 0x0001e40000100a00 */
[----:B0-----:R-:W-:Y:S02]  /*31130*/  IMAD.MOV.U32 R24, RZ, RZ, R2 ;  /* 0x000000ffff187224 */ /* 0x001fe400078e0002 */
[----:B------:R-:W2:Y:S01]  /*31140*/  LDL.LU R2, [R1+0x2b78] ;  /* 0x002b780001027983 */ /* 0x000ea20000300800 */
[----:B------:R-:W2:Y:S11]  /*31150*/  LDL.LU.64 R4, [R1+0x2b70] ;  /* 0x002b700001047983 */ /* 0x000eb60000300a00 */
[----:B------:R-:W-:Y:S04]  /*31160*/  @!UPT UIADD3 URZ, URZ, URZ, URZ ;  /* 0x0000003f3f3ff290 */ /* 0x000fe8000fffe03f */
[----:B------:R-:W-:Y:S02]  /*31170*/  STL.64 [R1+0x70], R12 ;  /* 0x0000700c01007387 */ /* 0x000fe40000100a00 */
[----:B------:R0:W-:Y:S02]  /*31180*/  STL.64 [R1+0x78], R14 ;  /* 0x0000780e01007387 */ /* 0x0001e40000100a00 */
[----:B0-----:R-:W3:Y:S01]  /*31190*/  LDL.LU.64 R14, [R1+0x2b68] ;  /* 0x002b6800010e7983 */ /* 0x001ee20000300a00 */
[----:B------:R-:W3:Y:S01]  /*311a0*/  LDL.LU.64 R12, [R1+0x2b60] ;  /* 0x002b6000010c7983 */ /* 0x000ee20000300a00 */
[C---:B--2---:R-:W-:Y:S02]  /*311b0*/  HMMA.16816.F32.BF16 R4, R16.reuse, R4, R20 ;  /* 0x000000041004723c */ /* 0x044fe40000041814 */
[----:B------:R-:W2:Y:S01]  /*311c0*/  LDL.LU.64 R22, [R1+0x2b58] ;  /* 0x002b580001167983 */ /* 0x000ea20000300a00 */
[----:B------:R-:W2:Y:S11]  /*311d0*/  LDL.LU.64 R20, [R1+0x2b50] ;  /* 0x002b500001147983 */ /* 0x000eb60000300a00 */
[----:B------:R-:W-:Y:S09]  /*311e0*/  @!UPT UIADD3 URZ, URZ, URZ, URZ ;  /* 0x0000003f3f3ff290 */ /* 0x000ff2000fffe03f */
[----:B------:R-:W-:Y:S01]  /*311f0*/  STL.64 [R1+0x220], R4 ;  /* 0x0002200401007387 */ /* 0x000fe20000100a00 */
[----:B------:R0:W-:Y:S03]  /*31200*/  STL.64 [R1+0x228], R6 ;  /* 0x0002280601007387 */ /* 0x0001e60000100a00 */
[----:B0-----:R-:W2:Y:S01]  /*31210*/  LDL.LU.64 R6, [R1+0x2b48] ;  /* 0x002b480001067983 */ /* 0x001ea20000300a00 */
[----:B------:R-:W3:Y:S02]  /*31220*/  LDL.LU.64 R4, [R1+0x2b40] ;  /* 0x002b400001047983 */ /* 0x000ee40000300a00 */
[C---:B---3--:R-:W-:Y:S11]  /*31230*/  HMMA.16816.F32.BF16 R12, R16.reuse, R4, R12 ;  /* 0x00000004100c723c */ /* 0x048ff6000004180c */
[----:B------:R-:W-:Y:S11]  /*31240*/  @!UPT UIADD3 URZ, URZ, URZ, URZ ;  /* 0x0000003f3f3ff290 */ /* 0x000ff6000fffe03f */
[----:B------:R-:W-:Y:S01]  /*31250*/  @!UPT UIADD3 URZ, URZ, URZ, URZ ;  /* 0x0000003f3f3ff290 */ /* 0x000fe2000fffe03f */
[----:B------:R0:W-:Y:S01]  /*31260*/  STL.64 [R1+0x340], R12 ;  /* 0x0003400c01007387 */ /* 0x0001e20000100a00 */
[----:B------:R-:W-:Y:S03]  /*31270*/  STL.64 [R1+0x348], R14 ;  /* 0x0003480e01007387 */ /* 0x000fe60000100a00 */
[----:B0-----:R-:W3:Y:S01]  /*31280*/  LDL.LU.64 R12, [R1+0x2b38] ;  /* 0x002b3800010c7983 */ /* 0x001ee20000300a00 */
[----:B--2---:R0:W-:Y:S03]  /*31290*/  STL.64 [R1+0x2ac0], R6 ;  /* 0x002ac00601007387 */ /* 0x0041e60000100a00 */
[----:B0-----:R-:W2:Y:S01]  /*312a0*/  LDL.64 R6, [R1+0x8] ;  /* 0x0000080001067983 */ /* 0x001ea20000100a00 */
[----:B---3--:R-:W-:Y:S03]  /*312b0*/  HMMA.16816.F32.BF16 R12, R16, R12, R20 ;  /* 0x0000000c100c723c */ /* 0x008fe60000041814 */
[----:B------:R-:W3:Y:S01]  /*312c0*/  LDL.LU.64 R22, [R1+0x2b30] ;  /* 0x002b300001167983 */ /* 0x000ee20000300a00 */
[----:B------:R-:W3:Y:S11]  /*312d0*/  LDL.LU.64 R20, [R1+0x2b28] ;  /* 0x002b280001147983 */ /* 0x000ef60000300a00 */
[----:B------:R-:W-:Y:S08]  /*312e0*/  @!UPT UIADD3 URZ, URZ, URZ, URZ ;  /* 0x0000003f3f3ff290 */ /* 0x000ff0000fffe03f */
[----:B------:R-:W-:Y:S01]  /*312f0*/  STL.64 [R1+0x350], R12 ;  /* 0x0003500c01007387 */ /* 0x000fe20000100a00 */
[----:B------:R0:W-:Y:S03]  /*31300*/  STL [R1+0x35c], R15 ;  /* 0x00035c0f01007387 */ /* 0x0001e60000100800 */
[----:B0-----:R-:W2:Y:S01]  /*31310*/  LDL.LU R15, [R1+0x2b20] ;  /* 0x002b2000010f7983 */ /* 0x001ea20000300800 */
[----:B------:R-:W3:Y:S02]  /*31320*/  LDL.LU.64 R12, [R1+0x2b18] ;  /* 0x002b1800010c7983 */ /* 0x000ee40000300a00 */
[----:B------:R-:W-:Y:S02]  /*31330*/  IMAD.MOV.U32 R26, RZ, RZ, R28 ;  /* 0x000000ffff1a7224 */ /* 0x000fe400078e001c */
[----:B------:R-:W-:-:S05]  /*31340*/  IMAD.MOV.U32 R28, RZ, RZ, R14 ;  /* 0x000000ffff1c7224 */ /* 0x000fca00078e000e */
[----:B------:R0:W-:Y:S01]  /*31350*/  STL [R1+0x27a8], R28 ;  /* 0x0027a81c01007387 */ /* 0x0001e20000100800 */
[----:B---3--:R-:W-:Y:S03]  /*31360*/  HMMA.16816.F32.BF16 R16, R16, R12, R20 ;  /* 0x0000000c1010723c */ /* 0x008fe60000041814 */
[----:B------:R-:W3:Y:S01]  /*31370*/  LDL.LU.64 R22, [R1+0x2b10] ;  /* 0x002b100001167983 */ /* 0x000ee20000300a00 */
[----:B------:R-:W3:Y:S02]  /*31380*/  LDL.LU.64 R20, [R1+0x2b08] ;  /* 0x002b080001147983 */ /* 0x000ee40000300a00 */
[----:B----4-:R-:W-:Y:S02]  /*31390*/  IMAD.MOV.U32 R25, RZ, RZ, R29 ;  /* 0x000000ffff197224 */ /* 0x010fe400078e001d */
[----:B------:R-:W-:Y:S02]  /*313a0*/  IMAD.MOV.U32 R27, RZ, RZ, R3 ;  /* 0x000000ffff1b7224 */ /* 0x000fe400078e0003 */
[----:B------:R-:W-:-:S02]  /*313b0*/  IMAD.MOV.U32 R14, RZ, RZ, R10 ;  /* 0x000000ffff0e7224 */ /* 0x000fc400078e000a */
[----:B0-----:R-:W-:-:S11]  /*313c0*/  IMAD.MOV.U32 R28, RZ, RZ, R11 ;  /* 0x000000ffff1c7224 */ /* 0x001fd600078e000b */
[----:B------:R-:W-:Y:S01]  /*313d0*/  STL.64 [R1+0x330], R16 ;  /* 0x0003301001007387 */ /* 0x000fe20000100a00 */
[----:B------:R-:W-:Y:S01]  /*313e0*/  STL.64 [R1+0x338], R18 ;  /* 0x0003381201007387 */ /* 0x000fe20000100a00 */
        /* <DEDUP_REMOVED lines=26> */
[----:B--2---:R-:W-:Y:S07]  /*31590*/  HMMA.16816.F32.BF16 R24, R20, R6, R8 ;  /* 0x000000061418723c */ /* 0x004fee0000041808 */
[----:B------:R-:W-:-:S02]  /*315a0*/  IMAD.MOV.U32 R9, RZ, RZ, R6 ;  /* 0x000000ffff097224 */ /* 0x000fc400078e0006 */
[----:B------:R-:W-:Y:S02]  /*315b0*/  IMAD.MOV.U32 R8, RZ, RZ, R7 ;  /* 0x000000ffff087224 */ /* 0x000fe400078e0007 */
[----:B------:R-:W2:Y:S11]  /*315c0*/  LDL.LU.64 R6, [R1+0x2ac0] ;  /* 0x002ac00001067983 */ /* 0x000eb60000300a00 */
[----:B------:R-:W-:Y:S01]  /*315d0*/  @!UPT UIADD3 URZ, URZ, URZ, URZ ;  /* 0x0000003f3f3ff290 */ /* 0x000fe2000fffe03f */
[----:B------:R0:W-:Y:S01]  /*315e0*/  STL [R1+0x2f0], R24 ;  /* 0x0002f01801007387 */ /* 0x0001e20000100800 */
[----:B------:R-:W-:Y:S02]  /*315f0*/  IMAD.MOV.U32 R5, RZ, RZ, R26 ;  /* 0x000000ffff057224 */ /* 0x000fe400078e001a */
[----:B------:R-:W-:Y:S02]  /*31600*/  IMAD.MOV.U32 R4, RZ, RZ, R27 ;  /* 0x000000ffff047224 */ /* 0x000fe400078e001b */
[----:B------:R-:W-:Y:S01]  /*31610*/  IMAD.MOV.U32 R29, RZ, RZ, R25 ;  /* 0x000000ffff1d7224 */ /* 0x000fe200078e0019 */
[----:B------:R-:W3:Y:S04]  /*31620*/  LDL.LU.64 R26, [R1+0x2ab8] ;  /* 0x002ab800011a7983 */ /* 0x000ee80000300a00 */
[----:B0-----:R-:W3:Y:S01]  /*31630*/  LDL.LU.64 R24, [R1+0x2ab0] ;  /* 0x002ab00001187983 */ /* 0x001ee20000300a00 */
[----:B------:R-:W-:-:S02]  /*31640*/  IMAD.MOV.U32 R18, RZ, RZ, R2 ;  /* 0x000000ffff127224 */ /* 0x000fc400078e0002 */
[----:B------:R-:W-:Y:S02]  /*31650*/  IMAD.MOV.U32 R19, RZ, RZ, R0 ;  /* 0x000000ffff137224 */ /* 0x000fe400078e0000 */
[----:B------:R-:W-:Y:S05]  /*31660*/  STL [R1+0x27ac], R29 ;  /* 0x0027ac1d01007387 */ /* 0x000fea0000100800 */
[C---:B---3--:R-:W-:Y:S11]  /*31670*/  HMMA.16816.F32.BF16 R24, R20.reuse, R18, R24 ;  /* 0x000000121418723c */ /* 0x048ff60000041818 */
[----:B------:R-:W-:Y:S11]  /*31680*/  @!UPT UIADD3 URZ, URZ, URZ, URZ ;  /* 0x0000003f3f3ff290 */ /* 0x000ff6000fffe03f */
[----:B------:R-:W-:Y:S01]  /*31690*/  @!UPT UIADD3 URZ, URZ, URZ, URZ ;  /* 0x0000003f3f3ff290 */ /* 0x000fe2000fffe03f */
[----:B------:R-:W-:Y:S01]  /*316a0*/  STL.64 [R1+0x2e0], R24 ;  /* 0x0002e01801007387 */ /* 0x000fe20000100a00 */
[----:B------:R0:W-:Y:S03]  /*316b0*/  STL.64 [R1+0x2e8], R26 ;  /* 0x0002e81a01007387 */ /* 0x0001e60000100a00 */
[----:B0-----:R-:W2:Y:S01]  /*316c0*/  LDL.LU.64 R26, [R1+0x2aa8] ;  /* 0x002aa800011a7983 */ /* 0x001ea20000300a00 */
[----:B------:R-:W2:Y:S02]  /*316d0*/  LDL.LU.64 R24, [R1+0x2aa0] ;  /* 0x002aa00001187983 */ /* 0x000ea40000300a00 */
[----:B------:R-:W-:Y:S01]  /*316e0*/  STL.64 [R1+0x2a58], R18 ;  /* 0x002a581201007387 */ /* 0x000fe20000100a00 */
[----:B--2---:R-:W-:Y:S11]  /*316f0*/  HMMA.16816.F32.BF16 R24, R20, R6, R24 ;  /* 0x000000061418723c */ /* 0x004ff60000041818 */
[----:B------:R-:W-:Y:S11]  /*31700*/  @!UPT UIADD3 URZ, URZ, URZ, URZ ;  /* 0x0000003f3f3ff290 */ /* 0x000ff6000fffe03f */
[----:B------:R-:W-:Y:S01]  /*31710*/  @!UPT UIADD3 URZ, URZ, URZ, URZ ;  /* 0x0000003f3f3ff290 */ /* 0x000fe2000fffe03f */
[----:B------:R0:W-:Y:S01]  /*31720*/  STL [R1+0x2d0], R24 ;  /* 0x0002d01801007387 */ /* 0x0001e20000100800 */
[----:B------:R-:W-:Y:S02]  /*31730*/  IMAD.MOV.U32 R3, RZ, RZ, R25 ;  /* 0x000000ffff037224 */ /* 0x000fe400078e0019 */
[----:B------:R-:W-:Y:S02]  /*31740*/  IMAD.MOV.U32 R2, RZ, RZ, R26 ;  /* 0x000000ffff027224 */ /* 0x000fe400078e001a */
[----:B------:R-:W-:Y:S01]  /*31750*/  IMAD.MOV.U32 R0, RZ, RZ, R27 ;  /* 0x000000ffff007224 */ /* 0x000fe200078e001b */
[----:B0-----:R-:W2:Y:S01]  /*31760*/  LDL.LU R24, [R1+0x210] ;  /* 0x0002100001187983 */ /* 0x001ea20000300800 */
[----:B------:R-:W2:Y:S02]  /*31770*/  LDL.LU R25, [R1+0x214] ;  /* 0x0002140001197983 */ /* 0x000ea40000300800 */
[----:B------:R-:W2:Y:S02]  /*31780*/  LDL.LU R26, [R1+0x218] ;  /* 0x00021800011a7983 */ /* 0x000ea40000300800 */
[----:B------:R-:W2:Y:S01]  /*31790*/  LDL.LU R27, [R1+0x21c] ;  /* 0x00021c00011b7983 */ /* 0x000ea20000300800 */
[----:B------:R0:W-:Y:S01]  /*317a0*/  STL.64 [R1+0x2a50], R6 ;  /* 0x002a500601007387 */ /* 0x0001e20000100a00 */
[----:B------:R-:W-:Y:S02]  /*317b0*/  STL.64 [R1+0x2a48], R4 ;  /* 0x002a480401007387 */ /* 0x000fe40000100a00 */
[----:B------:R-:W3:Y:S02]  /*317c0*/  LDL R11, [R1+0x5d4] ;  /* 0x0005d400010b7983 */ /* 0x000ee40000100800 */
[----:B------:R-:W-:Y:S01]  /*317d0*/  IMAD.MOV.U32 R10, RZ, RZ, R9 ;  /* 0x000000ffff0a7224 */ /* 0x000fe200078e0009 */
[----:B0-----:R-:W4:Y:S04]  /*317e0*/  LDL R6, [R1+0x58] ;  /* 0x0000580001067983 */ /* 0x001f280000100800 */
[----:B------:R-:W4:Y:S04]  /*317f0*/  LDL R7, [R1+0x5c] ;  /* 0x00005c0001077983 */ /* 0x000f280000100800 */
[----:B---3--:R0:W-:Y:S02]  /*31800*/  STL [R1+0x29b0], R11 ;  /* 0x0029b00b01007387 */ /* 0x0081e40000100800 */
[----:B0-----:R-:W-:-:S05]  /*31810*/  IMAD.MOV.U32 R11, RZ, RZ, R8 ;  /* 0x000000ffff0b7224 */ /* 0x001fca00078e0008 */
[----:B------:R0:W-:Y:S01]  /*31820*/  STL.64 [R1+0x2a60], R10 ;  /* 0x002a600a01007387 */ /* 0x0001e20000100a00 */
[----:B------:R-:W4:Y:S02]  /*31830*/  LDL.LU R8, [R1+0x2c0] ;  /* 0x0002c00001087983 */ /* 0x000f240000300800 */
[----:B------:R-:W4:Y:S01]  /*31840*/  LDL.LU R9, [R1+0x2c4] ;  /* 0x0002c40001097983 */ /* 0x000f220000300800 */
[----:B0-----:R-:W4:Y:S01]  /*31850*/  LDL.LU R10, [R1+0x2c8] ;  /* 0x0002c800010a7983 */ /* 0x001f220000300800 */
[----:B------:R-:W4:Y:S02]  /*31860*/  LDL.LU R11, [R1+0x2cc] ;  /* 0x0002cc00010b7983 */ /* 0x000f240000300800 */
[----:B------:R-:W-:Y:S02]  /*31870*/  STL [R1+0x2998], R0 ;  /* 0x0029980001007387 */ /* 0x000fe40000100800 */
[----:B------:R-:W-:Y:S01]  /*31880*/  STL [R1+0x2994], R2 ;  /* 0x0029940201007387 */ /* 0x000fe20000100800 */
[----:B------:R0:W-:Y:S04]  /*31890*/  STL [R1+0x2990], R3 ;  /* 0x0029900301007387 */ /* 0x0001e80000100800 */
[----:B0-----:R-:W3:Y:S01]  /*318a0*/  LDL R3, [R1+0x13dc] ;  /* 0x0013dc0001037983 */ /* 0x001ee20000100800 */
[----:B----4-:R-:W-:Y:S03]  /*318b0*/  HMMA.16816.F32.BF16 R4, R20, R6, R8 ;  /* 0x000000061404723c */ /* 0x010fe60000041808 */
[----:B------:R-:W4:Y:S11]  /*318c0*/  LDL.LU R8, [R1+0x1f0] ;  /* 0x0001f00001087983 */ /* 0x000f360000300800 */
[----:B------:R-:W-:Y:S09]  /*318d0*/  @!UPT UIADD3 URZ, URZ, URZ, URZ ;  /* 0x0000003f3f3ff290 */ /* 0x000ff2000fffe03f */
[----:B------:R-:W-:Y:S01]  /*318e0*/  STL.64 [R1+0x2c0], R4 ;  /* 0x0002c00401007387 */ /* 0x000fe20000100a00 */
[----:B------:R-:W-:Y:S02]  /*318f0*/  STL.64 [R1+0x2c8], R6 ;  /* 0x0002c80601007387 */ /* 0x000fe40000100a00 */
[----:B------:R-:W4:Y:S02]  /*31900*/  LDL.LU R9, [R1+0x1f4] ;  /* 0x0001f40001097983 */ /* 0x000f240000300800 */
[----:B------:R-:W2:Y:S01]  /*31910*/  LDL.LU R10, [R1+0x1f8] ;  /* 0x0001f800010a7983 */ /* 0x000ea20000300800 */
[----:B------:R-:W2:Y:S04]  /*31920*/  LDL.LU R11, [R1+0x1fc] ;  /* 0x0001fc00010b7983 */ /* 0x000ea80000300800 */
[----:B--2---:R0:W-:Y:S01]  /*31930*/  STL.64 [R1+0x2a70], R10 ;  /* 0x002a700a01007387 */ /* 0x0041e20000100a00 */
[----:B----4-:R-:W-:Y:S02]  /*31940*/  STL.64 [R1+0x2a68], R8 ;  /* 0x002a680801007387 */ /* 0x010fe40000100a00 */
[----:B0-----:R-:W-:-:S02]  /*31950*/  IMAD.MOV.U32 R10, RZ, RZ, R14 ;  /* 0x000000ffff0a7224 */ /* 0x001fc400078e000e */
[----:B------:R-:W2:Y:S01]  /*31960*/  LDL.LU R14, [R1+0x2a98] ;  /* 0x002a9800010e7983 */ /* 0x000ea20000300800 */
[----:B------:R-:W4:Y:S02]  /*31970*/  LDL.LU R4, [R1+0x1e0] ;  /* 0x0001e00001047983 */ /* 0x000f240000300800 */
[----:B------:R-:W4:Y:S02]  /*31980*/  LDL.LU R5, [R1+0x1e4] ;  /* 0x0001e40001057983 */ /* 0x000f240000300800 */
[----:B------:R-:W3:Y:S01]  /*31990*/  LDL.LU R6, [R1+0x1e8] ;  /* 0x0001e80001067983 */ /* 0x000ee20000300800 */
[----:B------:R-:W3:Y:S01]  /*319a0*/  LDL.LU R7, [R1+0x1ec] ;  /* 0x0001ec0001077983 */ /* 0x000ee20000300800 */
[----:B--2---:R-:W-:Y:S03]  /*319b0*/  HMMA.16816.F32.BF16 R20, R20, R14, R24 ;  /* 0x0000000e1414723c */ /* 0x004fe60000041818 */
[----:B---3--:R-:W-:Y:S01]  /*319c0*/  STL.64 [R1+0x2a80], R6 ;  /* 0x002a800601007387 */ /* 0x008fe20000100a00 */
[----:B----4-:R0:W-:Y:S03]  /*319d0*/  STL.64 [R1+0x2a78], R4 ;  /* 0x002a780401007387 */ /* 0x0101e60000100a00 */
[----:B0-----:R-:W2:Y:S01]  /*319e0*/  LDL.LU R4, [R1+0x200] ;  /* 0x0002000001047983 */ /* 0x001ea20000300800 */
[----:B------:R-:W2:Y:S02]  /*319f0*/  LDL.LU R5, [R1+0x204] ;  /* 0x0002040001057983 */ /* 0x000ea40000300800 */
[----:B------:R-:W2:Y:S02]  /*31a00*/  LDL.LU R6, [R1+0x208] ;  /* 0x0002080001067983 */ /* 0x000ea40000300800 */
[----:B------:R-:W2:Y:S01]  /*31a10*/  LDL.LU R7, [R1+0x20c] ;  /* 0x00020c0001077983 */ /* 0x000ea20000300800 */
[----:B------:R-:W2:Y:S01]  /*31a20*/  LDL.LU.64 R26, [R1+0x2a90] ;  /* 0x002a9000011a7983 */ /* 0x000ea20000300a00 */
[----:B------:R-:W2:Y:S02]  /*31a30*/  LDL.LU.64 R24, [R1+0x2a88] ;  /* 0x002a880001187983 */ /* 0x000ea40000300a00 */
[----:B------:R-:W-:Y:S07]  /*31a40*/  STL.64 [R1+0x2a28], R14 ;  /* 0x002a280e01007387 */ /* 0x000fee0000100a00 */
[----:B------:R0:W-:Y:S01]  /*31a50*/  STL.64 [R1+0x210], R20 ;  /* 0x0002101401007387 */ /* 0x0001e20000100a00 */
[----:B------:R1:W-:Y:S04]  /*31a60*/  STL.64 [R1+0x218], R22 ;  /* 0x0002181601007387 */ /* 0x0003e80000100a00 */
[----:B0-----:R-:W3:Y:S01]  /*31a70*/  LDL.LU R20, [R1+0x230] ;  /* 0x0002300001147983 */ /* 0x001ee20000300800 */
[----:B------:R-:W3:Y:S02]  /*31a80*/  LDL.LU R21, [R1+0x234] ;  /* 0x0002340001157983 */ /* 0x000ee40000300800 */
[----:B-1----:R-:W4:Y:S02]  /*31a90*/  LDL.LU R22, [R1+0x238] ;  /* 0x0002380001167983 */ /* 0x002f240000300800 */
[----:B------:R-:W4:Y:S02]  /*31aa0*/  LDL.LU R23, [R1+0x23c] ;  /* 0x00023c0001177983 */ /* 0x000f240000300800 */
[----:B----4-:R-:W-:Y:S01]  /*31ab0*/  STL.64 [R1+0x29a8], R22 ;  /* 0x0029a81601007387 */ /* 0x010fe20000100a00 */
[----:B---3--:R0:W-:Y:S03]  /*31ac0*/  STL.64 [R1+0x29a0], R20 ;  /* 0x0029a01401007387 */ /* 0x0081e60000100a00 */
[----:B0-----:R-:W3:Y:S01]  /*31ad0*/  LDL.LU R20, [R1+0x180] ;  /* 0x0001800001147983 */ /* 0x001ee20000300800 */
[----:B------:R-:W3:Y:S02]  /*31ae0*/  LDL.LU R21, [R1+0x184] ;  /* 0x0001840001157983 */ /* 0x000ee40000300800 */
[----:B------:R-:W4:Y:S02]  /*31af0*/  LDL.LU R22, [R1+0x188] ;  /* 0x0001880001167983 */ /* 0x000f240000300800 */
[----:B------:R-:W4:Y:S02]  /*31b00*/  LDL.LU R23, [R1+0x18c] ;  /* 0x00018c0001177983 */ /* 0x000f240000300800 */
[----:B------:R-:W-:-:S07]  /*31b10*/  IMAD.MOV.U32 R11, RZ, RZ, R28 ;  /* 0x000000ffff0b7224 */ /* 0x000fce00078e001c */
[----:B--2---:R-:W-:Y:S01]  /*31b20*/  HMMA.16816.F32.BF16 R8, R24, R10, R4 ;  /* 0x0000000a1808723c */ /* 0x004fe20000041804 */
[----:B----4-:R-:W-:Y:S01]  /*31b30*/  STL.64 [R1+0x29c0], R22 ;  /* 0x0029c01601007387 */ /* 0x010fe20000100a00 */
[----:B---3--:R0:W-:Y:S03]  /*31b40*/  STL.64 [R1+0x29b8], R20 ;  /* 0x0029b81401007387 */ /* 0x0081e60000100a00 */
[----:B0-----:R-:W2:Y:S01]  /*31b50*/  LDL.LU R20, [R1+0xc0] ;  /* 0x0000c00001147983 */ /* 0x001ea20000300800 */
[----:B------:R-:W2:Y:S02]  /*31b60*/  LDL.LU R21, [R1+0xc4] ;  /* 0x0000c40001157983 */ /* 0x000ea40000300800 */
[----:B------:R-:W3:Y:S02]  /*31b70*/  LDL.LU R22, [R1+0xc8] ;  /* 0x0000c80001167983 */ /* 0x000ee40000300800 */
[----:B------:R-:W3:Y:S02]  /*31b80*/  LDL.LU R23, [R1+0xcc] ;  /* 0x0000cc0001177983 */ /* 0x000ee40000300800 */
[----:B------:R-:W-:-:S02]  /*31b90*/  IMAD.MOV.U32 R15, RZ, RZ, R16 ;  /* 0x000000ffff0f7224 */ /* 0x000fc400078e0010 */
[----:B------:R-:W-:Y:S01]  /*31ba0*/  IMAD.MOV.U32 R14, RZ, RZ, R17 ;  /* 0x000000ffff0e7224 */ /* 0x000fe200078e0011 */
[----:B------:R-:W4:Y:S01]  /*31bb0*/  LDL.LU R16, [R1+0x1d0] ;  /* 0x0001d00001107983 */ /* 0x000f220000300800 */
[----:B------:R-:W4:Y:S02]  /*31bc0*/  LDL.LU R17, [R1+0x1d4] ;  /* 0x0001d40001117983 */ /* 0x000f240000300800 */
[----:B------:R-:W4:Y:S02]  /*31bd0*/  LDL.LU R18, [R1+0x1d8] ;  /* 0x0001d80001127983 */ /* 0x000f240000300800 */
[----:B------:R-:W4:Y:S01]  /*31be0*/  LDL.LU R19, [R1+0x1dc] ;  /* 0x0001dc0001137983 */ /* 0x000f220000300800 */
[----:B---3--:R-:W-:Y:S01]  /*31bf0*/  STL.64 [R1+0x29d0], R22 ;  /* 0x0029d01601007387 */ /* 0x008fe20000100a00 */
[----:B--2---:R-:W-:Y:S02]  /*31c00*/  STL.64 [R1+0x29c8], R20 ;  /* 0x0029c81401007387 */ /* 0x004fe40000100a00 */
[----:B------:R-:W2:Y:S02]  /*31c10*/  LDL.LU.64 R6, [R1+0x2a80] ;  /* 0x002a800001067983 */ /* 0x000ea40000300a00 */
[----:B------:R-:W2:Y:S01]  /*31c20*/  LDL.LU.64 R4, [R1+0x2a78] ;  /* 0x002a780001047983 */ /* 0x000ea20000300a00 */
[----:B------:R-:W-:Y:S01]  /*31c30*/  STL.64 [R1+0x200], R8 ;  /* 0x0002000801007387 */ /* 0x000fe20000100a00 */
[----:B------:R0:W-:Y:S03]  /*31c40*/  STL.64 [R1+0x208], R10 ;  /* 0x0002080a01007387 */ /* 0x0001e60000100a00 */
[----:B0-----:R-:W3:Y:S01]  /*31c50*/  LDL.LU.64 R10, [R1+0x2a70] ;  /* 0x002a7000010a7983 */ /* 0x001ee20000300a00 */
[----:B------:R-:W3:Y:S02]  /*31c60*/  LDL.LU.64 R8, [R1+0x2a68] ;  /* 0x002a680001087983 */ /* 0x000ee40000300a00 */
[----:B------:R-:W-:-:S02]  /*31c70*/  IMAD.MOV.U32 R22, RZ, RZ, R13 ;  /* 0x000000ffff167224 */ /* 0x000fc400078e000d */
[----:B------:R-:W-:Y:S02]  /*31c80*/  IMAD.MOV.U32 R23, RZ, RZ, R12 ;  /* 0x000000ffff177224 */ /* 0x000fe400078e000c */
[C---:B---3--:R-:W-:Y:S01]  /*31c90*/  HMMA.16816.F32.BF16 R12, R24.reuse, R14, R8 ;  /* 0x0000000e180c723c */ /* 0x048fe20000041808 */
[----:B------:R-:W4:Y:S11]  /*31ca0*/  LDL.LU.64 R10, [R1+0x2a60] ;  /* 0x002a6000010a7983 */ /* 0x000f360000300a00 */
[----:B------:R-:W-:Y:S11]  /*31cb0*/  @!UPT UIADD3 URZ, URZ, URZ, URZ ;  /* 0x0000003f3f3ff290 */ /* 0x000ff6000fffe03f */
[----:B------:R-:W-:Y:S01]  /*31cc0*/  STL.64 [R1+0x1f0], R12 ;  /* 0x0001f00c01007387 */ /* 0x000fe20000100a00 */
[----:B------:R0:W-:Y:S03]  /*31cd0*/  STL.64 [R1+0x1f8], R14 ;  /* 0x0001f80e01007387 */ /* 0x0001e60000100a00 */
[----:B0-----:R-:W3:Y:S01]  /*31ce0*/  LDL.64 R14, [R1+0x58] ;  /* 0x00005800010e7983 */ /* 0x001ee20000100a00 */
[C---:B--2---:R-:W-:Y:S03]  /*31cf0*/  HMMA.16816.F32.BF16 R4, R24.reuse, R22, R4 ;  /* 0x000000161804723c */ /* 0x044fe60000041804 */
[----:B---3--:R0:W-:Y:S01]  /*31d00*/  STL.64 [R1+0x2a40], R14 ;  /* 0x002a400e01007387 */ /* 0x0081e20000100a00 */
[----:B------:R-:W2:Y:S11]  /*31d10*/  LDL.LU R12, [R1+0x1b0] ;  /* 0x0001b000010c7983 */ /* 0x000eb60000300800 */
[----:B------:R-:W-:Y:S08]  /*31d20*/  @!UPT UIADD3 URZ, URZ, URZ, URZ ;  /* 0x0000003f3f3ff290 */ /* 0x000ff0000fffe03f */
[----:B------:R1:W-:Y:S02]  /*31d30*/  STL.64 [R1+0x1e0], R4 ;  /* 0x0001e00401007387 */ /* 0x0003e40000100a00 */
[----:B------:R3:W-:Y:S01]  /*31d40*/  STL.64 [R1+0x1e8], R6 ;  /* 0x0001e80601007387 */ /* 0x0007e20000100a00 */
[----:B------:R-:W2:Y:S04]  /*31d50*/  LDL.LU R13, [R1+0x1b4] ;  /* 0x0001b400010d7983 */ /* 0x000ea80000300800 */
[----:B0-----:R-:W2:Y:S01]  /*31d60*/  LDL.LU R14, [R1+0x1b8] ;  /* 0x0001b800010e7983 */ /* 0x001ea20000300800 */
[----:B------:R-:W2:Y:S02]  /*31d70*/  LDL.LU R15, [R1+0x1bc] ;  /* 0x0001bc00010f7983 */ /* 0x000ea40000300800 */
[----:B-1----:R-:W2:Y:S02]  /*31d80*/  LDL.LU R4, [R1+0x1c0] ;  /* 0x0001c00001047983 */ /* 0x002ea40000300800 */
[----:B------:R-:W2:Y:S01]  /*31d90*/  LDL.LU R5, [R1+0x1c4] ;  /* 0x0001c40001057983 */ /* 0x000ea20000300800 */
[----:B---3--:R-:W2:Y:S01]  /*31da0*/  LDL.LU R6, [R1+0x1c8] ;  /* 0x0001c80001067983 */ /* 0x008ea20000300800 */
[----:B------:R-:W2:Y:S02]  /*31db0*/  LDL.LU R7, [R1+0x1cc] ;  /* 0x0001cc0001077983 */ /* 0x000ea40000300800 */
[----:B------:R0:W-:Y:S02]  /*31dc0*/  STL.64 [R1+0x29e0], R22 ;  /* 0x0029e01601007387 */ /* 0x0001e40000100a00 */
[----:B0-----:R-:W3:Y:S04]  /*31dd0*/  LDL.64 R22, [R1+0x28] ;  /* 0x0000280001167983 */ /* 0x001ee80000100a00 */
[----:B---3--:R0:W-:Y:S04]  /*31de0*/  STL.64 [R1+0x29f8], R22 ;  /* 0x0029f81601007387 */ /* 0x0081e80000100a00 */
[----:B0-----:R-:W3:Y:S01]  /*31df0*/  LDL.64 R22, [R1+0x48] ;  /* 0x0000480001167983 */ /* 0x001ee20000100a00 */
[C---:B----4-:R-:W-:Y:S03]  /*31e00*/  HMMA.16816.F32.BF16 R16, R24.reuse, R10, R16 ;  /* 0x0000000a1810723c */ /* 0x050fe60000041810 */
[----:B---3--:R0:W-:Y:S01]  /*31e10*/  STL.64 [R1+0x2a20], R22 ;  /* 0x002a201601007387 */ /* 0x0081e20000100a00 */
[----:B------:R-:W3:Y:S02]  /*31e20*/  LDL.LU R20, [R1+0x100] ;  /* 0x0001000001147983 */ /* 0x000ee40000300800 */
[----:B------:R-:W3:Y:S01]  /*31e30*/  LDL.LU R21, [R1+0x104] ;  /* 0x0001040001157983 */ /* 0x000ee20000300800 */
[----:B0-----:R-:W4:Y:S01]  /*31e40*/  LDL.LU R22, [R1+0x108] ;  /* 0x0001080001167983 */ /* 0x001f220000300800 */
[----:B------:R-:W4:Y:S03]  /*31e50*/  LDL.LU R23, [R1+0x10c] ;  /* 0x00010c0001177983 */ /* 0x000f260000300800 */
[----:B----4-:R-:W-:Y:S01]  /*31e60*/  STL.64 [R1+0x2a38], R22 ;  /* 0x002a381601007387 */ /* 0x010fe20000100a00 */
[----:B---3--:R0:W-:Y:S03]  /*31e70*/  STL.64 [R1+0x2a30], R20 ;  /* 0x002a301401007387 */ /* 0x0081e60000100a00 */
[----:B0-----:R-:W3:Y:S01]  /*31e80*/  LDL.LU R20, [R1+0x1a0] ;  /* 0x0001a00001147983 */ /* 0x001ee20000300800 */
[----:B------:R-:W3:Y:S02]  /*31e90*/  LDL.LU R21, [R1+0x1a4] ;  /* 0x0001a40001157983 */ /* 0x000ee40000300800 */
[----:B------:R-:W3:Y:S02]  /*31ea0*/  LDL.LU R22, [R1+0x1a8] ;  /* 0x0001a80001167983 */ /* 0x000ee40000300800 */
[----:B------:R-:W3:Y:S03]  /*31eb0*/  LDL.LU R23, [R1+0x1ac] ;  /* 0x0001ac0001177983 */ /* 0x000ee60000300800 */
[----:B------:R-:W-:Y:S01]  /*31ec0*/  STL.64 [R1+0x1d0], R16 ;  /* 0x0001d01001007387 */ /* 0x000fe20000100a00 */
[----:B------:R0:W-:Y:S03]  /*31ed0*/  STL.64 [R1+0x1d8], R18 ;  /* 0x0001d81201007387 */ /* 0x0001e60000100a00 */
[----:B0-----:R-:W2:Y:S01]  /*31ee0*/  LDL.LU.64 R18, [R1+0x2a58] ;  /* 0x002a580001127983 */ /* 0x001ea20000300a00 */
[----:B------:R0:W-:Y:S02]  /*31ef0*/  STL.64 [R1+0x29d8], R10 ;  /* 0x0029d80a01007387 */ /* 0x0001e40000100a00 */
[----:B------:R-:W4:Y:S02]  /*31f00*/  LDL.LU R8, [R1+0xd0] ;  /* 0x0000d00001087983 */ /* 0x000f240000300800 */
[----:B------:R-:W4:Y:S01]  /*31f10*/  LDL.LU R9, [R1+0xd4] ;  /* 0x0000d40001097983 */ /* 0x000f220000300800 */
[----:B0-----:R-:W2:Y:S01]  /*31f20*/  LDL.LU R10, [R1+0xd8] ;  /* 0x0000d800010a7983 */ /* 0x001ea20000300800 */
[----:B------:R-:W2:Y:S03]  /*31f30*/  LDL.LU R11, [R1+0xdc] ;  /* 0x0000dc00010b7983 */ /* 0x000ea60000300800 */
[----:B--2---:R-:W-:Y:S01]  /*31f40*/  STL.64 [R1+0x29f0], R10 ;  /* 0x0029f00a01007387 */ /* 0x004fe20000100a00 */
[----:B----4-:R0:W-:Y:S03]  /*31f50*/  STL.64 [R1+0x29e8], R8 ;  /* 0x0029e80801007387 */ /* 0x0101e60000100a00 */
[----:B0-----:R-:W2:Y:S01]  /*31f60*/  LDL.LU R8, [R1+0xe0] ;  /* 0x0000e00001087983 */ /* 0x001ea20000300800 */
[----:B------:R-:W2:Y:S02]  /*31f70*/  LDL.LU R9, [R1+0xe4] ;  /* 0x0000e40001097983 */ /* 0x000ea40000300800 */
[----:B------:R-:W4:Y:S02]  /*31f80*/  LDL.LU R10, [R1+0xe8] ;  /* 0x0000e800010a7983 */ /* 0x000f240000300800 */
[----:B------:R-:W4:Y:S01]  /*31f90*/  LDL.LU R11, [R1+0xec] ;  /* 0x0000ec00010b7983 */ /* 0x000f220000300800 */
[C---:B------:R-:W-:Y:S01]  /*31fa0*/  HMMA.16816.F32.BF16 R4, R24.reuse, R18, R4 ;  /* 0x000000121804723c */ /* 0x040fe20000041804 */
[----:B----4-:R-:W-:Y:S01]  /*31fb0*/  STL.64 [R1+0x2a08], R10 ;  /* 0x002a080a01007387 */ /* 0x010fe20000100a00 */
[----:B--2---:R0:W-:Y:S03]  /*31fc0*/  STL.64 [R1+0x2a00], R8 ;  /* 0x002a000801007387 */ /* 0x0041e60000100a00 */
[----:B0-----:R-:W2:Y:S01]  /*31fd0*/  LDL.LU R8, [R1+0xf0] ;  /* 0x0000f00001087983 */ /* 0x001ea20000300800 */
[----:B------:R-:W2:Y:S02]  /*31fe0*/  LDL.LU R9, [R1+0xf4] ;  /* 0x0000f40001097983 */ /* 0x000ea40000300800 */
[----:B------:R-:W2:Y:S02]  /*31ff0*/  LDL.LU R10, [R1+0xf8] ;  /* 0x0000f800010a7983 */ /* 0x000ea40000300800 */
[----:B------:R-:W2:Y:S11]  /*32000*/  LDL.LU R11, [R1+0xfc] ;  /* 0x0000fc00010b7983 */ /* 0x000eb60000300800 */
[----:B------:R-:W-:Y:S02]  /*32010*/  @!UPT UIADD3 URZ, URZ, URZ, URZ ;  /* 0x0000003f3f3ff290 */ /* 0x000fe4000fffe03f */
[----:B------:R-:W-:Y:S01]  /*32020*/  STL.64 [R1+0x1c0], R4 ;  /* 0x0001c00401007387 */ /* 0x000fe20000100a00 */
[----:B------:R0:W-:Y:S03]  /*32030*/  STL.64 [R1+0x1c8], R6 ;  /* 0x0001c80601007387 */ /* 0x0001e60000100a00 */
[----:B0-----:R-:W4:Y:S01]  /*32040*/  LDL.LU.64 R6, [R1+0x2a50] ;  /* 0x002a500001067983 */ /* 0x001f220000300a00 */
[----:B------:R-:W2:Y:S01]  /*32050*/  LDL.LU.64 R4, [R1+0x2a48] ;  /* 0x002a480001047983 */ /* 0x000ea20000300a00 */
        /* <DEDUP_REMOVED lines=20> */
[----:B------:R-:W-:Y:S01]  /*321a0*/  STL.64 [R1+0x100], R24 ;  /* 0x0001001801007387 */ /* 0x000fe20000100a00 */
[----:B------:R-:W-:Y:S01]  /*321b0*/  STL.64 [R1+0x108], R26 ;  /* 0x0001081a01007387 */ /* 0x000fe20000100a00 */
[C---:B--2---:R-:W-:Y:S01]  /*321c0*/  HMMA.16816.F32.BF16 R8, R12.reuse, R22, R8 ;  /* 0x000000160c08723c */ /* 0x044fe20000041808 */
        /* <DEDUP_REMOVED lines=9> */
[----:B------:R-:W-:Y:S01]  /*32260*/  IMAD.MOV.U32 R27, RZ, RZ, R0 ;  /* 0x000000ffff1b7224 */ /* 0x000fe200078e0000 */
        /* <DEDUP_REMOVED lines=13> */
[----:B------:R0:W-:Y:S03]  /*32340*/  STL.64 [R1+0xd8], R22 ;  /* 0x0000d81601007387 */ /* 0x0001e60000100a00 */
[----:B0-----:R-:W2:Y:S01]  /*32350*/  LDL.LU.64 R22, [R1+0x29d0] ;  /* 0x0029d00001167983 */ /* 0x001ea20000300a00 */
[----:B------:R-:W2:Y:S02]  /*32360*/  LDL.LU.64 R20, [R1+0x29c8] ;  /* 0x0029c80001147983 */ /* 0x000ea40000300a00 */
[C---:B--2---:R-:W-:Y:S01]  /*32370*/  HMMA.16816.F32.BF16 R8, R12.reuse, R10, R20 ;  /* 0x0000000a0c08723c */ /* 0x044fe20000041814 */
[----:B------:R-:W2:Y:S01]  /*32380*/  LDL.LU.64 R22, [R1+0x29c0] ;  /* 0x0029c00001167983 */ /* 0x000ea20000300a00 */
[----:B------:R-:W2:Y:S11]  /*32390*/  LDL.LU.64 R20, [R1+0x29b8] ;  /* 0x0029b80001147983 */ /* 0x000eb60000300a00 */
[----:B------:R-:W-:Y:S10]  /*323a0*/  @!UPT UIADD3 URZ, URZ, URZ, URZ ;  /* 0x0000003f3f3ff290 */ /* 0x000ff4000fffe03f */
[----:B------:R-:W-:Y:S01]  /*323b0*/  STL.64 [R1+0xc0], R8 ;  /* 0x0000c00801007387 */ /* 0x000fe20000100a00 */
[----:B------:R0:W-:Y:S03]  /*323c0*/  STL.64 [R1+0xc8], R10 ;  /* 0x0000c80a01007387 */ /* 0x0001e60000100a00 */
[----:B0-----:R-:W3:Y:S01]  /*323d0*/  LDL.LU R11, [R1+0x29b0] ;  /* 0x0029b000010b7983 */ /* 0x001ee20000300800 */
[C---:B--2---:R-:W-:Y:S03]  /*323e0*/  HMMA.16816.F32.BF16 R16, R12.reuse, R18, R20 ;  /* 0x000000120c10723c */ /* 0x044fe60000041814 */
[----:B------:R-:W2:Y:S01]  /*323f0*/  LDL.LU.64 R22, [R1+0x29a8] ;  /* 0x0029a80001167983 */ /* 0x000ea20000300a00 */
[----:B------:R-:W2:Y:S11]  /*32400*/  LDL.LU.64 R20, [R1+0x29a0] ;  /* 0x0029a00001147983 */ /* 0x000eb60000300a00 */
[----:B------:R-:W-:Y:S08]  /*32410*/  @!UPT UIADD3 URZ, URZ, URZ, URZ ;  /* 0x0000003f3f3ff290 */ /* 0x000ff0000fffe03f */
[----:B------:R-:W-:Y:S01]  /*32420*/  STL.64 [R1+0x180], R16 ;  /* 0x0001801001007387 */ /* 0x000fe20000100a00 */
[----:B------:R-:W-:Y:S02]  /*32430*/  STL.64 [R1+0x188], R18 ;  /* 0x0001881201007387 */ /* 0x000fe40000100a00 */
[----:B------:R-:W0:Y:S01]  /*32440*/  LDSM.16.MT88.4 R16, [R3+0x6000] ;  /* 0x006000000310783b */ /* 0x000e220000004200 */
[----:B---3--:R-:W-:Y:S04]  /*32450*/  LDSM.16.MT88.4 R8, [R11+0x6180] ;  /* 0x006180000b08783b */ /* 0x008fe80000004200 */
[----:B0-----:R-:W-:Y:S01]  /*32460*/  STL.64 [R1+0x2918], R18 ;  /* 0x0029181201007387 */ /* 0x001fe20000100a00 */
[----:B------:R0:W-:Y:S03]  /*32470*/  STL.64 [R1+0x2910], R16 ;  /* 0x0029101001007387 */ /* 0x0001e60000100a00 */
[----:B0-----:R-:W3:Y:S01]  /*32480*/  LDL.LU R16, [R1+0x370] ;  /* 0x0003700001107983 */ /* 0x001ee20000300800 */
[----:B------:R-:W3:Y:S02]  /*32490*/  LDL.LU R17, [R1+0x374] ;  /* 0x0003740001117983 */ /* 0x000ee40000300800 */
[----:B------:R-:W3:Y:S02]  /*324a0*/  LDL.LU R18, [R1+0x378] ;  /* 0x0003780001127983 */ /* 0x000ee40000300800 */
[----:B------:R-:W3:Y:S01]  /*324b0*/  LDL.LU R19, [R1+0x37c] ;  /* 0x00037c0001137983 */ /* 0x000ee20000300800 */
[----:B------:R-:W-:Y:S01]  /*324c0*/  STL.64 [R1+0x2938], R6 ;  /* 0x0029380601007387 */ /* 0x000fe20000100a00 */
[----:B------:R0:W-:Y:S01]  /*324d0*/  STL.64 [R1+0x2930], R4 ;  /* 0x0029300401007387 */ /* 0x0001e20000100a00 */
[C---:B--2---:R-:W-:Y:S11]  /*324e0*/  HMMA.16816.F32.BF16 R20, R12.reuse, R6, R20 ;  /* 0x000000060c14723c */ /* 0x044ff60000041814 */
[----:B------:R-:W-:Y:S11]  /*324f0*/  @!UPT UIADD3 URZ, URZ, URZ, URZ ;  /* 0x0000003f3f3ff290 */ /* 0x000ff6000fffe03f */
[----:B------:R-:W-:Y:S01]  /*32500*/  @!UPT UIADD3 URZ, URZ, URZ, URZ ;  /* 0x0000003f3f3ff290 */ /* 0x000fe2000fffe03f */
[----:B------:R-:W-:Y:S01]  /*32510*/  STL.64 [R1+0x230], R20 ;  /* 0x0002301401007387 */ /* 0x000fe20000100a00 */
[----:B------:R-:W-:Y:S02]  /*32520*/  STL.64 [R1+0x238], R22 ;  /* 0x0002381601007387 */ /* 0x000fe40000100a00 */
[----:B0-----:R-:W2:Y:S02]  /*32530*/  LDL.LU R4, [R1+0x380] ;  /* 0x0003800001047983 */ /* 0x001ea40000300800 */
[----:B------:R-:W2:Y:S01]  /*32540*/  LDL.LU R5, [R1+0x384] ;  /* 0x0003840001057983 */ /* 0x000ea20000300800 */
[----:B------:R-:W2:Y:S01]  /*32550*/  LDL.LU R6, [R1+0x388] ;  /* 0x0003880001067983 */ /* 0x000ea20000300800 */
[----:B------:R-:W2:Y:S03]  /*32560*/  LDL.LU R7, [R1+0x38c] ;  /* 0x00038c0001077983 */ /* 0x000ea60000300800 */
[----:B------:R-:W0:Y:S04]  /*32570*/  LDSM.16.MT88.4 R20, [R3+0x6080] ;  /* 0x006080000314783b */ /* 0x000e280000004200 */
[----:B0-----:R0:W-:Y:S01]  /*32580*/  STL.64 [R1+0x2870], R22 ;  /* 0x0028701601007387 */ /* 0x0011e20000100a00 */
[----:B------:R-:W-:Y:S03]  /*32590*/  STL.64 [R1+0x2868], R20 ;  /* 0x0028681401007387 */ /* 0x000fe60000100a00 */
[----:B0-----:R-:W3:Y:S01]  /*325a0*/  LDL.LU.64 R22, [R1+0x68] ;  /* 0x0000680001167983 */ /* 0x001ee20000300a00 */
[C---:B--2---:R-:W-:Y:S03]  /*325b0*/  HMMA.16816.F32.BF16 R4, R12.reuse, R26, R4 ;  /* 0x0000001a0c04723c */ /* 0x044fe60000041804 */
[----:B------:R-:W0:Y:S04]  /*325c0*/  LDSM.16.MT88.4 R24, [R3+0x6100] ;  /* 0x006100000318783b */ /* 0x000e280000004200 */
[----:B0-----:R-:W-:Y:S11]  /*325d0*/  STL.64 [R1+0x2810], R26 ;  /* 0x0028101a01007387 */ /* 0x001ff60000100a00 */
[----:B------:R-:W-:Y:S05]  /*325e0*/  @!UPT UIADD3 URZ, URZ, URZ, URZ ;  /* 0x0000003f3f3ff290 */ /* 0x000fea000fffe03f */
[----:B------:R-:W-:Y:S02]  /*325f0*/  STL.64 [R1+0x580], R4 ;  /* 0x0005800401007387 */ /* 0x000fe40000100a00 */
[----:B------:R3:W-:Y:S02]  /*32600*/  STL.64 [R1+0x588], R6 ;  /* 0x0005880601007387 */ /* 0x0007e40000100a00 */
[----:B---3--:R-:W-:Y:S01]  /*32610*/  HMMA.16816.F32.BF16 R4, R12, R22, R16 ;  /* 0x000000160c04723c */ /* 0x008fe20000041810 */
[----:B------:R-:W-:Y:S02]  /*32620*/  IMAD.MOV.U32 R26, RZ, RZ, R0 ;  /* 0x000000ffff1a7224 */ /* 0x000fe400078e0000 */
[----:B------:R-:W-:Y:S01]  /*32630*/  IMAD.MOV.U32 R27, RZ, RZ, R2 ;  /* 0x000000ffff1b7224 */ /* 0x000fe200078e0002 */
[----:B------:R-:W-:Y:S01]  /*32640*/  STL.64 [R1+0x2808], R24 ;  /* 0x0028081801007387 */ /* 0x000fe20000100a00 */
[----:B------:R-:W2:Y:S02]  /*32650*/  LDL.LU R0, [R1+0x2998] ;  /* 0x0029980001007983 */ /* 0x000ea40000300800 */
[----:B------:R-:W3:Y:S01]  /*32660*/  LDL.LU R2, [R1+0x2994] ;  /* 0x0029940001027983 */ /* 0x000ee20000300800 */
[----:B------:R0:W1:Y:S04]  /*32670*/  LDSM.16.MT88.4 R12, [R3+0x6180] ;  /* 0x00618000030c783b */ /* 0x0000680000004200 */
[----:B------:R-:W-:Y:S01]  /*32680*/  STL.64 [R1+0x2978], R26 ;  /* 0x0029781a01007387 */ /* 0x000fe20000100a00 */
[----:B------:R4:W-:Y:S10]  /*32690*/  STL.64 [R1+0x2960], R22 ;  /* 0x0029601601007387 */ /* 0x0009f40000100a00 */
[----:B------:R-:W-:Y:S01]  /*326a0*/  STL.64 [R1+0x570], R4 ;  /* 0x0005700401007387 */ /* 0x000fe20000100a00 */
[----:B------:R-:W-:Y:S02]  /*326b0*/  STL.64 [R1+0x578], R6 ;  /* 0x0005780601007387 */ /* 0x000fe40000100a00 */
[----:B0-----:R-:W2:Y:S02]  /*326c0*/  LDL.LU R3, [R1+0x2990] ;  /* 0x0029900001037983 */ /* 0x001ea40000300800 */
[----:B------:R-:W2:Y:S01]  /*326d0*/  LDL.LU R16, [R1+0x400] ;  /* 0x0004000001107983 */ /* 0x000ea20000300800 */
[----:B------:R-:W2:Y:S01]  /*326e0*/  LDL.LU R17, [R1+0x404] ;  /* 0x0004040001117983 */ /* 0x000ea20000300800 */
[----:B------:R-:W2:Y:S02]  /*326f0*/  LDL.LU R18, [R1+0x408] ;  /* 0x0004080001127983 */ /* 0x000ea40000300800 */
[----:B------:R-:W2:Y:S02]  /*32700*/  LDL.LU R19, [R1+0x40c] ;  /* 0x00040c0001137983 */ /* 0x000ea40000300800 */
[----:B------:R-:W2:Y:S01]  /*32710*/  LDL.LU R20, [R1+0x440] ;  /* 0x0004400001147983 */ /* 0x000ea20000300800 */
[----:B------:R-:W2:Y:S01]  /*32720*/  LDL.LU R21, [R1+0x444] ;  /* 0x0004440001157983 */ /* 0x000ea20000300800 */
[----:B----4-:R-:W4:Y:S02]  /*32730*/  LDL.LU R22, [R1+0x448] ;  /* 0x0004480001167983 */ /* 0x010f240000300800 */
[----:B------:R-:W4:Y:S02]  /*32740*/  LDL.LU R23, [R1+0x44c] ;  /* 0x00044c0001177983 */ /* 0x000f240000300800 */
        /* <DEDUP_REMOVED lines=12> */
[----:B------:R-:W4:Y:S04]  /*32810*/  LDL.64 R6, [R1+0x38] ;  /* 0x0000380001067983 */ /* 0x000f280000100a00 */
[----:B----4-:R0:W-:Y:S04]  /*32820*/  STL.64 [R1+0x2950], R6 ;  /* 0x0029500601007387 */ /* 0x0101e80000100a00 */
[----:B0-----:R-:W4:Y:S04]  /*32830*/  LDL.LU.64 R6, [R1+0x8] ;  /* 0x0000080001067983 */ /* 0x001f280000300a00 */
[----:B----4-:R0:W-:Y:S04]  /*32840*/  STL.64 [R1+0x2958], R6 ;  /* 0x0029580601007387 */ /* 0x0101e80000100a00 */
[----:B0-----:R-:W4:Y:S01]  /*32850*/  LDL.64 R6, [R1+0x18] ;  /* 0x0000180001067983 */ /* 0x001f220000100a00 */
[----:B------:R-:W-:Y:S02]  /*32860*/  STL.64 [R1+0x2928], R18 ;  /* 0x0029281201007387 */ /* 0x000fe40000100a00 */
[----:B------:R0:W-:Y:S02]  /*32870*/  STL.64 [R1+0x2920], R16 ;  /* 0x0029201001007387 */ /* 0x0001e40000100a00 */
        /* <DEDUP_REMOVED lines=16> */
[----:B------:R-:W-:-:S02]  /*32980*/  IMAD.MOV.U32 R26, RZ, RZ, R29 ;  /* 0x000000ffff1a7224 */ /* 0x000fc400078e001d */
[----:B------:R-:W-:-:S07]  /*32990*/  IMAD.MOV.U32 R27, RZ, RZ, R28 ;  /* 0x000000ffff1b7224 */ /* 0x000fce00078e001c */
[C---:B------:R-:W-:Y:S01]  /*329a0*/  HMMA.16816.F32.BF16 R24, R8.reuse, R26, R20 ;  /* 0x0000001a0818723c */ /* 0x040fe20000041814 */
[----:B--2---:R-:W-:Y:S01]  /*329b0*/  STL.64 [R1+0x2880], R14 ;  /* 0x0028800e01007387 */ /* 0x004fe20000100a00 */
[----:B------:R0:W-:Y:S03]  /*329c0*/  STL.64 [R1+0x2878], R12 ;  /* 0x0028780c01007387 */ /* 0x0001e60000100a00 */
[----:B0-----:R-:W2:Y:S01]  /*329d0*/  LDL.LU R12, [R1+0x2b0] ;  /* 0x0002b000010c7983 */ /* 0x001ea20000300800 */
[----:B------:R-:W2:Y:S02]  /*329e0*/  LDL.LU R13, [R1+0x2b4] ;  /* 0x0002b400010d7983 */ /* 0x000ea40000300800 */
[----:B------:R-:W2:Y:S02]  /*329f0*/  LDL.LU R14, [R1+0x2b8] ;  /* 0x0002b800010e7983 */ /* 0x000ea40000300800 */
[----:B------:R-:W2:Y:S02]  /*32a00*/  LDL.LU R15, [R1+0x2bc] ;  /* 0x0002bc00010f7983 */ /* 0x000ea40000300800 */
[----:B--2---:R0:W-:Y:S01]  /*32a10*/  STL.64 [R1+0x2890], R14 ;  /* 0x0028900e01007387 */ /* 0x0041e20000100a00 */
[----:B------:R-:W-:Y:S03]  /*32a20*/  STL.64 [R1+0x2888], R12 ;  /* 0x0028880c01007387 */ /* 0x000fe60000100a00 */
[----:B0-----:R-:W2:Y:S01]  /*32a30*/  LDL.64 R14, [R1+0x58] ;  /* 0x00005800010e7983 */ /* 0x001ea20000100a00 */
[----:B------:R-:W2:Y:S02]  /*32a40*/  LDL.LU.64 R22, [R1+0x2988] ;  /* 0x0029880001167983 */ /* 0x000ea40000300a00 */
[----:B------:R-:W2:Y:S04]  /*32a50*/  LDL.LU.64 R20, [R1+0x2980] ;  /* 0x0029800001147983 */ /* 0x000ea80000300a00 */
[----:B------:R-:W-:Y:S01]  /*32a60*/  STL.64 [R1+0x560], R24 ;  /* 0x0005601801007387 */ /* 0x000fe20000100a00 */
[----:B------:R0:W-:Y:S04]  /*32a70*/  STL.64 [R1+0x568], R26 ;  /* 0x0005681a01007387 */ /* 0x0001e80000100a00 */
[----:B0-----:R-:W2:Y:S02]  /*32a80*/  LDL.LU.64 R26, [R1+0x2978] ;  /* 0x00297800011a7983 */ /* 0x001ea40000300a00 */
        /* <DEDUP_REMOVED lines=8> */
[----:B------:R-:W2:Y:S01]  /*32b10*/  LDL.LU R24, [R1+0x430] ;  /* 0x0004300001187983 */ /* 0x000ea20000300800 */
[----:B------:R-:W2:Y:S04]  /*32b20*/  LDL.LU R25, [R1+0x434] ;  /* 0x0004340001197983 */ /* 0x000ea80000300800 */
[----:B0-----:R-:W2:Y:S01]  /*32b30*/  LDL.LU R26, [R1+0x438] ;  /* 0x00043800011a7983 */ /* 0x001ea20000300800 */
[----:B------:R-:W2:Y:S01]  /*32b40*/  LDL.LU R27, [R1+0x43c] ;  /* 0x00043c00011b7983 */ /* 0x000ea20000300800 */
[C---:B----4-:R-:W-:Y:S11]  /*32b50*/  HMMA.16816.F32.BF16 R20, R8.reuse, R6, R20 ;  /* 0x000000060814723c */ /* 0x050ff60000041814 */
[----:B------:R-:W-:Y:S11]  /*32b60*/  @!UPT UIADD3 URZ, URZ, URZ, URZ ;  /* 0x0000003f3f3ff290 */ /* 0x000ff6000fffe03f */
[----:B------:R-:W-:Y:S01]  /*32b70*/  @!UPT UIADD3 URZ, URZ, URZ, URZ ;  /* 0x0000003f3f3ff290 */ /* 0x000fe2000fffe03f */
[----:B------:R0:W-:Y:S01]  /*32b80*/  STL.64 [R1+0x540], R20 ;  /* 0x0005401401007387 */ /* 0x0001e20000100a00 */
[----:B------:R1:W-:Y:S02]  /*32b90*/  STL.64 [R1+0x548], R22 ;  /* 0x0005481601007387 */ /* 0x0003e40000100a00 */
[----:B0-----:R-:W-:Y:S01]  /*32ba0*/  IMAD.MOV.U32 R21, RZ, RZ, R6 ;  /* 0x000000ffff157224 */ /* 0x001fe200078e0006 */
[----:B-1----:R-:W4:Y:S01]  /*32bb0*/  LDL.LU.64 R22, [R1+0x2960] ;  /* 0x0029600001167983 */ /* 0x002f220000300a00 */
[----:B------:R-:W-:Y:S02]  /*32bc0*/  IMAD.MOV.U32 R20, RZ, RZ, R7 ;  /* 0x000000ffff147224 */ /* 0x000fe400078e0007 */
[----:B------:R-:W2:Y:S02]  /*32bd0*/  LDL.LU.64 R6, [R1+0x2958] ;  /* 0x0029580001067983 */ /* 0x000ea40000300a00 */
[C---:B--2---:R-:W-:Y:S11]  /*32be0*/  HMMA.16816.F32.BF16 R24, R8.reuse, R6, R24 ;  /* 0x000000060818723c */ /* 0x044ff60000041818 */
        /* <DEDUP_REMOVED lines=16> */
[----:B------:R-:W3:Y:S01]  /*32cf0*/  LDL.LU.64 R4, [R1+0x2930] ;  /* 0x0029300001047983 */ /* 0x000ee20000300a00 */
[----:B--2---:R-:W-:Y:S11]  /*32d00*/  HMMA.16816.F32.BF16 R16, R8, R6, R16 ;  /* 0x000000060810723c */ /* 0x004ff60000041810 */
[----:B------:R-:W-:Y:S11]  /*32d10*/  @!UPT UIADD3 URZ, URZ, URZ, URZ ;  /* 0x0000003f3f3ff290 */ /* 0x000ff6000fffe03f */
[----:B------:R-:W-:Y:S01]  /*32d20*/  @!UPT UIADD3 URZ, URZ, URZ, URZ ;  /* 0x0000003f3f3ff290 */ /* 0x000fe2000fffe03f */
[----:B------:R-:W-:Y:S01]  /*32d30*/  STL.64 [R1+0x510], R16 ;  /* 0x0005101001007387 */ /* 0x000fe20000100a00 */
[----:B------:R0:W-:Y:S03]  /*32d40*/  STL.64 [R1+0x518], R18 ;  /* 0x0005181201007387 */ /* 0x0001e60000100a00 */
[----:B0-----:R-:W2:Y:S01]  /*32d50*/  LDL.LU.64 R18, [R1+0x2928] ;  /* 0x0029280001127983 */ /* 0x001ea20000300a00 */
[----:B------:R-:W2:Y:S02]  /*32d60*/  LDL.LU.64 R16, [R1+0x2920] ;  /* 0x0029200001107983 */ /* 0x000ea40000300a00 */
[----:B------:R0:W-:Y:S02]  /*32d70*/  STL.64 [R1+0x28b0], R6 ;  /* 0x0028b00601007387 */ /* 0x0001e40000100a00 */
[----:B---3--:R-:W-:Y:S02]  /*32d80*/  STL.64 [R1+0x28a8], R4 ;  /* 0x0028a80401007387 */ /* 0x008fe40000100a00 */
[----:B0-----:R-:W-:-:S02]  /*32d90*/  IMAD.MOV.U32 R6, RZ, RZ, R13 ;  /* 0x000000ffff067224 */ /* 0x001fc400078e000d */
[----:B------:R-:W-:-:S05]  /*32da0*/  IMAD.MOV.U32 R7, RZ, RZ, R12 ;  /* 0x000000ffff077224 */ /* 0x000fca00078e000c */
[----:B------:R2:W-:Y:S02]  /*32db0*/  STL.64 [R1+0x2908], R6 ;  /* 0x0029080601007387 */ /* 0x0005e40000100a00 */
[C---:B--2---:R-:W-:Y:S02]  /*32dc0*/  HMMA.16816.F32.BF16 R4, R8.reuse, R14, R16 ;  /* 0x0000000e0804723c */ /* 0x044fe40000041810 */
[----:B------:R-:W4:Y:S11]  /*32dd0*/  LDL.LU R16, [R1+0x360] ;  /* 0x0003600001107983 */ /* 0x000f360000300800 */
[----:B------:R-:W-:Y:S10]  /*32de0*/  @!UPT UIADD3 URZ, URZ, URZ, URZ ;  /* 0x0000003f3f3ff290 */ /* 0x000ff4000fffe03f */
[----:B------:R-:W-:Y:S01]  /*32df0*/  STL.64 [R1+0x500], R4 ;  /* 0x0005000401007387 */ /* 0x000fe20000100a00 */
[----:B------:R-:W-:Y:S02]  /*32e00*/  STL.64 [R1+0x508], R6 ;  /* 0x0005080601007387 */ /* 0x000fe40000100a00 */
[----:B------:R-:W4:Y:S02]  /*32e10*/  LDL.LU R17, [R1+0x364] ;  /* 0x0003640001117983 */ /* 0x000f240000300800 */
[----:B------:R-:W4:Y:S01]  /*32e20*/  LDL.LU R18, [R1+0x368] ;  /* 0x0003680001127983 */ /* 0x000f220000300800 */
[----:B------:R-:W4:Y:S01]  /*32e30*/  LDL.LU R19, [R1+0x36c] ;  /* 0x00036c0001137983 */ /* 0x000f220000300800 */
[----:B------:R0:W-:Y:S02]  /*32e40*/  STL.64 [R1+0x28a0], R14 ;  /* 0x0028a00e01007387 */ /* 0x0001e40000100a00 */
[----:B------:R-:W2:Y:S02]  /*32e50*/  LDL.LU R12, [R1+0x3a0] ;  /* 0x0003a000010c7983 */ /* 0x000ea40000300800 */
[----:B------:R-:W2:Y:S01]  /*32e60*/  LDL.LU R13, [R1+0x3a4] ;  /* 0x0003a400010d7983 */ /* 0x000ea20000300800 */
[----:B0-----:R-:W3:Y:S01]  /*32e70*/  LDL.LU R14, [R1+0x3a8] ;  /* 0x0003a800010e7983 */ /* 0x001ee20000300800 */
[----:B------:R-:W3:Y:S02]  /*32e80*/  LDL.LU R15, [R1+0x3ac] ;  /* 0x0003ac00010f7983 */ /* 0x000ee40000300800 */
[----:B------:R-:W2:Y:S02]  /*32e90*/  LDL.LU R4, [R1+0x3f0] ;  /* 0x0003f00001047983 */ /* 0x000ea40000300800 */
[----:B------:R-:W4:Y:S01]  /*32ea0*/  LDL.LU R5, [R1+0x3f4] ;  /* 0x0003f40001057983 */ /* 0x000f220000300800 */
[----:B------:R-:W4:Y:S01]  /*32eb0*/  LDL.LU R6, [R1+0x3f8] ;  /* 0x0003f80001067983 */ /* 0x000f220000300800 */
[----:B------:R-:W4:Y:S02]  /*32ec0*/  LDL.LU R7, [R1+0x3fc] ;  /* 0x0003fc0001077983 */ /* 0x000f240000300800 */
[----:B------:R-:W4:Y:S01]  /*32ed0*/  LDL.64 R26, [R1+0x48] ;  /* 0x00004800011a7983 */ /* 0x000f220000100a00 */
        /* <DEDUP_REMOVED lines=12> */
[----:B----4-:R-:W-:Y:S01]  /*32fa0*/  HMMA.16816.F32.BF16 R8, R8, R22, R16 ;  /* 0x000000160808723c */ /* 0x010fe20000041810 */
[----:B---3--:R0:W-:Y:S01]  /*32fb0*/  STL.64 [R1+0x28e0], R14 ;  /* 0x0028e00e01007387 */ /* 0x0081e20000100a00 */
[----:B--2---:R1:W-:Y:S02]  /*32fc0*/  STL.64 [R1+0x28d8], R12 ;  /* 0x0028d80c01007387 */ /* 0x0043e40000100a00 */
[----:B0-----:R-:W-:-:S02]  /*32fd0*/  IMAD.MOV.U32 R14, RZ, RZ, R21 ;  /* 0x000000ffff0e7224 */ /* 0x001fc400078e0015 */
[----:B------:R-:W-:-:S05]  /*32fe0*/  IMAD.MOV.U32 R15, RZ, RZ, R20 ;  /* 0x000000ffff0f7224 */ /* 0x000fca00078e0014 */
[----:B------:R0:W-:Y:S01]  /*32ff0*/  STL.64 [R1+0x28f8], R14 ;  /* 0x0028f80e01007387 */ /* 0x0001e20000100a00 */
[----:B-1----:R-:W2:Y:S02]  /*33000*/  LDL.LU R12, [R1+0x3e0] ;  /* 0x0003e000010c7983 */ /* 0x002ea40000300800 */
[----:B------:R-:W2:Y:S01]  /*33010*/  LDL.LU R13, [R1+0x3e4] ;  /* 0x0003e400010d7983 */ /* 0x000ea20000300800 */
[----:B0-----:R-:W2:Y:S01]  /*33020*/  LDL.LU R14, [R1+0x3e8] ;  /* 0x0003e800010e7983 */ /* 0x001ea20000300800 */
[----:B------:R-:W2:Y:S02]  /*33030*/  LDL.LU R15, [R1+0x3ec] ;  /* 0x0003ec00010f7983 */ /* 0x000ea40000300800 */
[----:B------:R-:W3:Y:S02]  /*33040*/  LDL.LU.64 R18, [R1+0x2918] ;  /* 0x0029180001127983 */ /* 0x000ee40000300a00 */
[----:B------:R-:W3:Y:S01]  /*33050*/  LDL.LU.64 R16, [R1+0x2910] ;  /* 0x0029100001107983 */ /* 0x000ee20000300a00 */
[----:B------:R0:W-:Y:S01]  /*33060*/  STL.64 [R1+0x2898], R22 ;  /* 0x0028981601007387 */ /* 0x0001e20000100a00 */
[----:B------:R-:W4:Y:S02]  /*33070*/  LDL.LU R20, [R1+0x390] ;  /* 0x0003900001147983 */ /* 0x000f240000300800 */
[----:B------:R-:W-:Y:S02]  /*33080*/  STL.64 [R1+0x380], R8 ;  /* 0x0003800801007387 */ /* 0x000fe40000100a00 */
[----:B------:R-:W-:Y:S01]  /*33090*/  STL.64 [R1+0x388], R10 ;  /* 0x0003880a01007387 */ /* 0x000fe20000100a00 */
[----:B------:R-:W4:Y:S04]  /*330a0*/  LDL.LU R21, [R1+0x394] ;  /* 0x0003940001157983 */ /* 0x000f280000300800 */
[----:B0-----:R-:W2:Y:S01]  /*330b0*/  LDL.LU R22, [R1+0x398] ;  /* 0x0003980001167983 */ /* 0x001ea20000300800 */
[----:B------:R-:W2:Y:S01]  /*330c0*/  LDL.LU R23, [R1+0x39c] ;  /* 0x00039c0001177983 */ /* 0x000ea20000300800 */
[C---:B---3--:R-:W-:Y:S02]  /*330d0*/  HMMA.16816.F32.BF16 R4, R16.reuse, R26, R4 ;  /* 0x0000001a1004723c */ /* 0x048fe40000041804 */
[----:B--2---:R-:W-:Y:S01]  /*330e0*/  STL.64 [R1+0x28f0], R22 ;  /* 0x0028f01601007387 */ /* 0x004fe20000100a00 */
[----:B----4-:R0:W-:Y:S03]  /*330f0*/  STL.64 [R1+0x28e8], R20 ;  /* 0x0028e81401007387 */ /* 0x0101e60000100a00 */
[----:B0-----:R-:W2:Y:S01]  /*33100*/  LDL.LU R20, [R1+0x3d0] ;  /* 0x0003d00001147983 */ /* 0x001ea20000300800 */
[----:B------:R-:W2:Y:S02]  /*33110*/  LDL.LU R21, [R1+0x3d4] ;  /* 0x0003d40001157983 */ /* 0x000ea40000300800 */
[----:B------:R-:W2:Y:S02]  /*33120*/  LDL.LU R22, [R1+0x3d8] ;  /* 0x0003d80001167983 */ /* 0x000ea40000300800 */
[----:B------:R-:W2:Y:S11]  /*33130*/  LDL.LU R23, [R1+0x3dc] ;  /* 0x0003dc0001177983 */ /* 0x000eb60000300800 */
[----:B------:R-:W-:Y:S01]  /*33140*/  @!UPT UIADD3 URZ, URZ, URZ, URZ ;  /* 0x0000003f3f3ff290 */ /* 0x000fe2000fffe03f */
[----:B------:R0:W-:Y:S01]  /*33150*/  STL.64 [R1+0x4f0], R4 ;  /* 0x0004f00401007387 */ /* 0x0001e20000100a00 */
[----:B------:R1:W-:Y:S02]  /*33160*/  STL.64 [R1+0x4f8], R6 ;  /* 0x0004f80601007387 */ /* 0x0003e40000100a00 */
[----:B0-----:R-:W-:Y:S01]  /*33170*/  IMAD.MOV.U32 R5, RZ, RZ, R26 ;  /* 0x000000ffff057224 */ /* 0x001fe200078e001a */
[----:B-1----:R-:W3:Y:S01]  /*33180*/  LDL.LU.64 R6, [R1+0x2908] ;  /* 0x0029080001067983 */ /* 0x002ee20000300a00 */
[----:B------:R-:W-:Y:S02]  /*33190*/  IMAD.MOV.U32 R4, RZ, RZ, R27 ;  /* 0x000000ffff047224 */ /* 0x000fe400078e001b */
[----:B------:R-:W4:Y:S02]  /*331a0*/  LDL.LU.64 R26, [R1+0x2900] ;  /* 0x00290000011a7983 */ /* 0x000f240000300a00 */
[C---:B----4-:R-:W-:Y:S11]  /*331b0*/  HMMA.16816.F32.BF16 R12, R16.reuse, R26, R12 ;  /* 0x0000001a100c723c */ /* 0x050ff6000004180c */
[----:B------:R-:W-:Y:S11]  /*331c0*/  @!UPT UIADD3 URZ, URZ, URZ, URZ ;  /* 0x0000003f3f3ff290 */ /* 0x000ff6000fffe03f */
[----:B------:R-:W-:Y:S01]  /*331d0*/  @!UPT UIADD3 URZ, URZ, URZ, URZ ;  /* 0x0000003f3f3ff290 */ /* 0x000fe2000fffe03f */
[----:B------:R-:W-:Y:S01]  /*331e0*/  STL.64 [R1+0x4e0], R12 ;  /* 0x0004e00c01007387 */ /* 0x000fe20000100a00 */
[----:B------:R0:W-:Y:S03]  /*331f0*/  STL.64 [R1+0x4e8], R14 ;  /* 0x0004e80e01007387 */ /* 0x0001e60000100a00 */
[----:B0-----:R-:W2:Y:S02]  /*33200*/  LDL.LU.64 R14, [R1+0x28f8] ;  /* 0x0028f800010e7983 */ /* 0x001ea40000300a00 */
[----:B--2---:R-:W-:Y:S02]  /*33210*/  HMMA.16816.F32.BF16 R12, R16, R14, R20 ;  /* 0x0000000e100c723c */ /* 0x004fe40000041814 */
[----:B------:R-:W2:Y:S01]  /*33220*/  LDL.LU.64 R22, [R1+0x28f0] ;  /* 0x0028f00001167983 */ /* 0x000ea20000300a00 */
[----:B------:R-:W2:Y:S11]  /*33230*/  LDL.LU.64 R20, [R1+0x28e8] ;  /* 0x0028e80001147983 */ /* 0x000eb60000300a00 */
[----:B------:R-:W-:Y:S09]  /*33240*/  @!UPT UIADD3 URZ, URZ, URZ, URZ ;  /* 0x0000003f3f3ff290 */ /* 0x000ff2000fffe03f */
[----:B------:R-:W-:Y:S01]  /*33250*/  STL.64 [R1+0x4d0], R12 ;  /* 0x0004d00c01007387 */ /* 0x000fe20000100a00 */
[----:B------:R0:W-:Y:S03]  /*33260*/  STL.64 [R1+0x4d8], R14 ;  /* 0x0004d80e01007387 */ /* 0x0001e60000100a00 */
[----:B0-----:R-:W4:Y:S01]  /*33270*/  LDL.LU.64 R14, [R1+0x28e0] ;  /* 0x0028e000010e7983 */ /* 0x001f220000300a00 */
[----:B------:R-:W4:Y:S02]  /*33280*/  LDL.LU.64 R12, [R1+0x28d8] ;  /* 0x0028d800010c7983 */ /* 0x000f240000300a00 */
[----:B------:R-:W-:Y:S02]  /*33290*/  IMAD.MOV.U32 R10, RZ, RZ, R25 ;  /* 0x000000ffff0a7224 */ /* 0x000fe400078e0019 */
[----:B------:R-:W-:-:S07]  /*332a0*/  IMAD.MOV.U32 R11, RZ, RZ, R24 ;  /* 0x000000ffff0b7224 */ /* 0x000fce00078e0018 */
[----:B----4-:R-:W-:Y:S11]  /*332b0*/  HMMA.16816.F32.BF16 R12, R16, R10, R12 ;  /* 0x0000000a100c723c */ /* 0x010ff6000004180c */
[----:B------:R-:W-:Y:S11]  /*332c0*/  @!UPT UIADD3 URZ, URZ, URZ, URZ ;  /* 0x0000003f3f3ff290 */ /* 0x000ff6000fffe03f */
[----:B------:R-:W-:Y:S01]  /*332d0*/  @!UPT UIADD3 URZ, URZ, URZ, URZ ;  /* 0x0000003f3f3ff290 */ /* 0x000fe2000fffe03f */
[----:B------:R-:W-:Y:S01]  /*332e0*/  STL.64 [R1+0x4c0], R12 ;  /* 0x0004c00c01007387 */ /* 0x000fe20000100a00 */
[----:B------:R0:W-:Y:S03]  /*332f0*/  STL.64 [R1+0x4c8], R14 ;  /* 0x0004c80e01007387 */ /* 0x0001e60000100a00 */
[----:B0-----:R-:W3:Y:S01]  /*33300*/  LDL.LU.64 R14, [R1+0x28d0] ;  /* 0x0028d000010e7983 */ /* 0x001ee20000300a00 */
[----:B------:R-:W3:Y:S02]  /*33310*/  LDL.LU.64 R12, [R1+0x28c8] ;  /* 0x0028c800010c7983 */ /* 0x000ee40000300a00 */
[----:B------:R0:W-:Y:S02]  /*33320*/  STL.64 [R1+0x2860], R10 ;  /* 0x0028600a01007387 */ /* 0x0001e40000100a00 */
[----:B0-----:R-:W-:Y:S02]  /*33330*/  IMAD.MOV.U32 R10, RZ, RZ, R5 ;  /* 0x000000ffff0a7224 */ /* 0x001fe400078e0005 */
[----:B------:R-:W-:-:S02]  /*33340*/  IMAD.MOV.U32 R11, RZ, RZ, R4 ;  /* 0x000000ffff0b7224 */ /* 0x000fc400078e0004 */
[C---:B---3--:R-:W-:Y:S01]  /*33350*/  HMMA.16816.F32.BF16 R4, R16.reuse, R6, R12 ;  /* 0x000000061004723c */ /* 0x048fe2000004180c */
[----:B------:R-:W3:Y:S01]  /*33360*/  LDL.LU.64 R14, [R1+0x28c0] ;  /* 0x0028c000010e7983 */ /* 0x000ee20000300a00 */
[----:B------:R-:W3:Y:S11]  /*33370*/  LDL.LU.64 R12, [R1+0x28b8] ;  /* 0x0028b800010c7983 */ /* 0x000ef60000300a00 */
[----:B------:R-:W-:Y:S10]  /*33380*/  @!UPT UIADD3 URZ, URZ, URZ, URZ ;  /* 0x0000003f3f3ff290 */ /* 0x000ff4000fffe03f */
[----:B------:R-:W-:Y:S01]  /*33390*/  STL.64 [R1+0x4b0], R4 ;  /* 0x0004b00401007387 */ /* 0x000fe20000100a00 */
[----:B------:R0:W-:Y:S03]  /*333a0*/  STL.64 [R1+0x4b8], R6 ;  /* 0x0004b80601007387 */ /* 0x0001e60000100a00 */
[----:B0-----:R-:W3:Y:S01]  /*333b0*/  LDL.LU.64 R6, [R1+0x28b0] ;  /* 0x0028b00001067983 */ /* 0x001ee20000300a00 */
[----:B------:R-:W4:Y:S01]  /*333c0*/  LDL.LU.64 R4, [R1+0x28a8] ;  /* 0x0028a80001047983 */ /* 0x000f220000300a00 */
[C---:B---3--:R-:W-:Y:S11]  /*333d0*/  HMMA.16816.F32.BF16 R12, R16.reuse, R6, R12 ;  /* 0x00000006100c723c */ /* 0x048ff6000004180c */
[----:B------:R-:W-:Y:S11]  /*333e0*/  @!UPT UIADD3 URZ, URZ, URZ, URZ ;  /* 0x0000003f3f3ff290 */ /* 0x000ff6000fffe03f */
[----:B------:R-:W-:Y:S01]  /*333f0*/  @!UPT UIADD3 URZ, URZ, URZ, URZ ;  /* 0x0000003f3f3ff290 */ /* 0x000fe2000fffe03f */
[----:B------:R-:W-:Y:S01]  /*33400*/  STL.64 [R1+0x4a0], R12 ;  /* 0x0004a00c01007387 */ /* 0x000fe20000100a00 */
[----:B------:R0:W-:Y:S03]  /*33410*/  STL.64 [R1+0x4a8], R14 ;  /* 0x0004a80e01007387 */ /* 0x0001e60000100a00 */
[----:B0-----:R-:W2:Y:S01]  /*33420*/  LDL.LU.64 R14, [R1+0x28a0] ;  /* 0x0028a000010e7983 */ /* 0x001ea20000300a00 */
[----:B------:R-:W-:Y:S02]  /*33430*/  STL.64 [R1+0x2840], R6 ;  /* 0x0028400601007387 */ /* 0x000fe40000100a00 */
[----:B----4-:R0:W-:Y:S02]  /*33440*/  STL.64 [R1+0x2838], R4 ;  /* 0x0028380401007387 */ /* 0x0101e40000100a00 */
[----:B0-----:R-:W3:Y:S01]  /*33450*/  LDL.LU R4, [R1+0x2a0] ;  /* 0x0002a00001047983 */ /* 0x001ee20000300800 */
[----:B------:R-:W3:Y:S02]  /*33460*/  LDL.LU R5, [R1+0x2a4] ;  /* 0x0002a40001057983 */ /* 0x000ee40000300800 */
[----:B------:R-:W3:Y:S02]  /*33470*/  LDL.LU R6, [R1+0x2a8] ;  /* 0x0002a80001067983 */ /* 0x000ee40000300800 */
[----:B------:R-:W3:Y:S01]  /*33480*/  LDL.LU R7, [R1+0x2ac] ;  /* 0x0002ac0001077983 */ /* 0x000ee20000300800 */
        /* <DEDUP_REMOVED lines=10> */
[----:B------:R-:W2:Y:S01]  /*33530*/  LDL.LU.64 R14, [R1+0x2880] ;  /* 0x00288000010e7983 */ /* 0x000ea20000300a00 */
[----:B------:R-:W2:Y:S02]  /*33540*/  LDL.LU.64 R12, [R1+0x2878] ;  /* 0x00287800010c7983 */ /* 0x000ea40000300a00 */
[----:B------:R-:W-:-:S02]  /*33550*/  IMAD.MOV.U32 R9, RZ, RZ, R22 ;  /* 0x000000ffff097224 */ /* 0x000fc400078e0016 */
[----:B------:R-:W-:Y:S11]  /*33560*/  IMAD.MOV.U32 R8, RZ, RZ, R23 ;  /* 0x000000ffff087224 */ /* 0x000ff600078e0017 */
[----:B------:R-:W-:Y:S06]  /*33570*/  @!UPT UIADD3 URZ, URZ, URZ, URZ ;  /* 0x0000003f3f3ff290 */ /* 0x000fec000fffe03f */
[----:B------:R-:W-:Y:S01]  /*33580*/  STL.64 [R1+0x2b0], R16 ;  /* 0x0002b01001007387 */ /* 0x000fe20000100a00 */
[----:B------:R0:W-:Y:S02]  /*33590*/  STL.64 [R1+0x2b8], R18 ;  /* 0x0002b81201007387 */ /* 0x0001e40000100a00 */
[----:B------:R-:W3:Y:S02]  /*335a0*/  LDL.LU.64 R22, [R1+0x2870] ;  /* 0x0028700001167983 */ /* 0x000ee40000300a00 */
[----:B------:R-:W3:Y:S02]  /*335b0*/  LDL.LU.64 R20, [R1+0x2868] ;  /* 0x0028680001147983 */ /* 0x000ee40000300a00 */
[----:B0-----:R-:W-:Y:S02]  /*335c0*/  IMAD.MOV.U32 R18, RZ, RZ, R9 ;  /* 0x000000ffff127224 */ /* 0x001fe400078e0009 */
[----:B------:R-:W-:-:S05]  /*335d0*/  IMAD.MOV.U32 R19, RZ, RZ, R8 ;  /* 0x000000ffff137224 */ /* 0x000fca00078e0008 */
[----:B------:R-:W-:Y:S01]  /*335e0*/  STL.64 [R1+0x2818], R18 ;  /* 0x0028181201007387 */ /* 0x000fe20000100a00 */
[C---:B---3--:R-:W-:Y:S08]  /*335f0*/  HMMA.16816.F32.BF16 R8, R20.reuse, R10, R4 ;  /* 0x0000000a1408723c */ /* 0x048ff00000041804 */
[----:B--2---:R-:W-:Y:S01]  /*33600*/  HMMA.16816.F32.BF16 R4, R20, R26, R12 ;  /* 0x0000001a1404723c */ /* 0x004fe2000004180c */
        /* <DEDUP_REMOVED lines=19> */
[----:B------:R-:W2:Y:S04]  /*33740*/  LDL.LU.64 R6, [R1+0x38] ;  /* 0x0000380001067983 */ /* 0x000ea80000300a00 */
[----:B--2---:R0:W-:Y:S01]  /*33750*/  STL.64 [R1+0x2858], R6 ;  /* 0x0028580601007387 */ /* 0x0041e20000100a00 */
[----:B------:R-:W2:Y:S02]  /*33760*/  LDL.LU R4, [R1+0x270] ;  /* 0x0002700001047983 */ /* 0x000ea40000300800 */
[----:B------:R-:W2:Y:S01]  /*33770*/  LDL.LU R5, [R1+0x274] ;  /* 0x0002740001057983 */ /* 0x000ea20000300800 */
[----:B0-----:R-:W2:Y:S01]  /*33780*/  LDL.LU R6, [R1+0x278] ;  /* 0x0002780001067983 */ /* 0x001ea20000300800 */
[----:B------:R-:W2:Y:S02]  /*33790*/  LDL.LU R7, [R1+0x27c] ;  /* 0x00027c0001077983 */ /* 0x000ea40000300800 */
[----:B------:R-:W2:Y:S02]  /*337a0*/  LDL.LU R24, [R1+0x190] ;  /* 0x0001900001187983 */ /* 0x000ea40000300800 */
[----:B------:R-:W2:Y:S01]  /*337b0*/  LDL.LU R25, [R1+0x194] ;  /* 0x0001940001197983 */ /* 0x000ea20000300800 */
[----:B------:R-:W2:Y:S01]  /*337c0*/  LDL.LU R26, [R1+0x198] ;  /* 0x00019800011a7983 */ /* 0x000ea20000300800 */
[----:B------:R-:W2:Y:S02]  /*337d0*/  LDL.LU R27, [R1+0x19c] ;  /* 0x00019c00011b7983 */ /* 0x000ea40000300800 */
[----:B------:R-:W-:-:S02]  /*337e0*/  IMAD.MOV.U32 R18, RZ, RZ, R29 ;  /* 0x000000ffff127224 */ /* 0x000fc400078e001d */
[----:B------:R-:W-:Y:S01]  /*337f0*/  IMAD.MOV.U32 R19, RZ, RZ, R28 ;  /* 0x000000ffff137224 */ /* 0x000fe200078e001c */
[----:B--2---:R-:W-:Y:S01]  /*33800*/  STL.64 [R1+0x2828], R26 ;  /* 0x0028281a01007387 */ /* 0x004fe20000100a00 */
[----:B------:R-:W-:Y:S03]  /*33810*/  STL.64 [R1+0x2820], R24 ;  /* 0x0028201801007387 */ /* 0x000fe60000100a00 */
[----:B------:R0:W-:Y:S02]  /*33820*/  STL.64 [R1+0x2830], R18 ;  /* 0x0028301201007387 */ /* 0x0001e40000100a00 */
[----:B------:R-:W2:Y:S01]  /*33830*/  LDL.LU R16, [R1+0x250] ;  /* 0x0002500001107983 */ /* 0x000ea20000300800 */
[----:B------:R-:W2:Y:S04]  /*33840*/  LDL.LU R17, [R1+0x254] ;  /* 0x0002540001117983 */ /* 0x000ea80000300800 */
[----:B0-----:R-:W2:Y:S01]  /*33850*/  LDL.LU R18, [R1+0x258] ;  /* 0x0002580001127983 */ /* 0x001ea20000300800 */
[----:B------:R-:W2:Y:S03]  /*33860*/  LDL.LU R19, [R1+0x25c] ;  /* 0x00025c0001137983 */ /* 0x000ea60000300800 */
[----:B--2---:R-:W-:Y:S01]  /*33870*/  STL.64 [R1+0x2850], R18 ;  /* 0x0028501201007387 */ /* 0x004fe20000100a00 */
[----:B------:R0:W-:Y:S03]  /*33880*/  STL.64 [R1+0x2848], R16 ;  /* 0x0028481001007387 */ /* 0x0001e60000100a00 */
        /* <DEDUP_REMOVED lines=8> */
[----:B---3--:R0:W-:Y:S01]  /*33910*/  STL.64 [R1+0x27c8], R14 ;  /* 0x0027c80e01007387 */ /* 0x0081e20000100a00 */
[----:B------:R-:W-:Y:S03]  /*33920*/  STL.64 [R1+0x27c0], R12 ;  /* 0x0027c00c01007387 */ /* 0x000fe60000100a00 */
[----:B0-----:R-:W4:Y:S02]  /*33930*/  LDL.LU.64 R14, [R1+0x18] ;  /* 0x00001800010e7983 */ /* 0x001f240000300a00 */
[C---:B----4-:R-:W-:Y:S11]  /*33940*/  HMMA.16816.F32.BF16 R8, R20.reuse, R14, R8 ;  /* 0x0000000e1408723c */ /* 0x050ff60000041808 */
[----:B------:R-:W-:Y:S11]  /*33950*/  @!UPT UIADD3 URZ, URZ, URZ, URZ ;  /* 0x0000003f3f3ff290 */ /* 0x000ff6000fffe03f */
[----:B------:R-:W-:Y:S01]  /*33960*/  @!UPT UIADD3 URZ, URZ, URZ, URZ ;  /* 0x0000003f3f3ff290 */ /* 0x000fe2000fffe03f */
[----:B------:R-:W-:Y:S01]  /*33970*/  STL.64 [R1+0x280], R8 ;  /* 0x0002800801007387 */ /* 0x000fe20000100a00 */
[----:B------:R0:W-:Y:S03]  /*33980*/  STL.64 [R1+0x288], R10 ;  /* 0x0002880a01007387 */ /* 0x0001e60000100a00 */
[----:B0-----:R-:W3:Y:S01]  /*33990*/  LDL.LU.64 R10, [R1+0x2860] ;  /* 0x00286000010a7983 */ /* 0x001ee20000300a00 */
[----:B------:R0:W-:Y:S03]  /*339a0*/  STL.64 [R1+0x27e0], R14 ;  /* 0x0027e00e01007387 */ /* 0x0001e60000100a00 */
[----:B0-----:R-:W4:Y:S01]  /*339b0*/  LDL.LU.64 R14, [R1+0x28] ;  /* 0x00002800010e7983 */ /* 0x001f220000300a00 */
[C---:B---3--:R-:W-:Y:S03]  /*339c0*/  HMMA.16816.F32.BF16 R4, R20.reuse, R10, R4 ;  /* 0x0000000a1404723c */ /* 0x048fe60000041804 */
[----:B----4-:R0:W-:Y:S04]  /*339d0*/  STL.64 [R1+0x27f8], R14 ;  /* 0x0027f80e01007387 */ /* 0x0101e80000100a00 */
[----:B0-----:R-:W3:Y:S11]  /*339e0*/  LDL.LU.64 R14, [R1+0x48] ;  /* 0x00004800010e7983 */ /* 0x001ef60000300a00 */
[----:B------:R-:W-:Y:S05]  /*339f0*/  @!UPT UIADD3 URZ, URZ, URZ, URZ ;  /* 0x0000003f3f3ff290 */ /* 0x000fea000fffe03f */
[----:B------:R-:W-:Y:S02]  /*33a00*/  STL.64 [R1+0x270], R4 ;  /* 0x0002700401007387 */ /* 0x000fe40000100a00 */
[----:B------:R0:W-:Y:S02]  /*33a10*/  STL.64 [R1+0x278], R6 ;  /* 0x0002780601007387 */ /* 0x0001e40000100a00 */
[----:B0-----:R-:W2:Y:S01]  /*33a20*/  LDL.LU.64 R6, [R1+0x2858] ;  /* 0x0028580001067983 */ /* 0x001ea20000300a00 */
[----:B------:R0:W-:Y:S02]  /*33a30*/  STL.64 [R1+0x2800], R10 ;  /* 0x0028000a01007387 */ /* 0x0001e40000100a00 */
[----:B------:R-:W3:Y:S02]  /*33a40*/  LDL.LU R8, [R1+0x170] ;  /* 0x0001700001087983 */ /* 0x000ee40000300800 */
[----:B------:R-:W3:Y:S01]  /*33a50*/  LDL.LU R9, [R1+0x174] ;  /* 0x0001740001097983 */ /* 0x000ee20000300800 */
[----:B0-----:R-:W3:Y:S01]  /*33a60*/  LDL.LU R10, [R1+0x178] ;  /* 0x00017800010a7983 */ /* 0x001ee20000300800 */
        /* <DEDUP_REMOVED lines=10> */
[----:B------:R-:W4:Y:S01]  /*33b10*/  LDL.LU.64 R4, [R1+0x2838] ;  /* 0x0028380001047983 */ /* 0x000f220000300a00 */
[C---:B--2---:R-:W-:Y:S11]  /*33b20*/  HMMA.16816.F32.BF16 R16, R20.reuse, R6, R16 ;  /* 0x000000061410723c */ /* 0x044ff60000041810 */
[----:B------:R-:W-:Y:S11]  /*33b30*/  @!UPT UIADD3 URZ, URZ, URZ, URZ ;  /* 0x0000003f3f3ff290 */ /* 0x000ff6000fffe03f */
[----:B------:R-:W-:Y:S01]  /*33b40*/  @!UPT UIADD3 URZ, URZ, URZ, URZ ;  /* 0x0000003f3f3ff290 */ /* 0x000fe2000fffe03f */
[----:B------:R-:W-:Y:S01]  /*33b50*/  STL.64 [R1+0x250], R16 ;  /* 0x0002501001007387 */ /* 0x000fe20000100a00 */
[----:B------:R0:W-:Y:S03]  /*33b60*/  STL.64 [R1+0x258], R18 ;  /* 0x0002581201007387 */ /* 0x0001e60000100a00 */
[----:B0-----:R-:W2:Y:S01]  /*33b70*/  LDL.LU.64 R18, [R1+0x2830] ;  /* 0x0028300001127983 */ /* 0x001ea20000300a00 */
[----:B------:R-:W-:Y:S02]  /*33b80*/  STL.64 [R1+0x27d8], R6 ;  /* 0x0027d80601007387 */ /* 0x000fe40000100a00 */
[----:B----4-:R0:W-:Y:S02]  /*33b90*/  STL.64 [R1+0x27d0], R4 ;  /* 0x0027d00401007387 */ /* 0x0101e40000100a00 */
[----:B0-----:R-:W4:Y:S01]  /*33ba0*/  LDL.LU R4, [R1+0x150] ;  /* 0x0001500001047983 */ /* 0x001f220000300800 */
[----:B------:R-:W4:Y:S02]  /*33bb0*/  LDL.LU R5, [R1+0x154] ;  /* 0x0001540001057983 */ /* 0x000f240000300800 */
[----:B------:R-:W3:Y:S02]  /*33bc0*/  LDL.LU R6, [R1+0x158] ;  /* 0x0001580001067983 */ /* 0x000ee40000300800 */
[----:B------:R-:W3:Y:S01]  /*33bd0*/  LDL.LU R7, [R1+0x15c] ;  /* 0x00015c0001077983 */ /* 0x000ee20000300800 */
[C---:B--2---:R-:W-:Y:S01]  /*33be0*/  HMMA.16816.F32.BF16 R16, R20.reuse, R18, R24 ;  /* 0x000000121410723c */ /* 0x044fe20000041818 */
[----:B---3--:R-:W-:Y:S01]  /*33bf0*/  STL.64 [R1+0x27f0], R6 ;  /* 0x0027f00601007387 */ /* 0x008fe20000100a00 */
[----:B----4-:R0:W-:Y:S03]  /*33c00*/  STL.64 [R1+0x27e8], R4 ;  /* 0x0027e80401007387 */ /* 0x0101e60000100a00 */
[----:B0-----:R-:W2:Y:S01]  /*33c10*/  LDL.LU R4, [R1+0x160] ;  /* 0x0001600001047983 */ /* 0x001ea20000300800 */
[----:B------:R-:W2:Y:S02]  /*33c20*/  LDL.LU R5, [R1+0x164] ;  /* 0x0001640001057983 */ /* 0x000ea40000300800 */
[----:B------:R-:W2:Y:S02]  /*33c30*/  LDL.LU R6, [R1+0x168] ;  /* 0x0001680001067983 */ /* 0x000ea40000300800 */
[----:B------:R-:W2:Y:S01]  /*33c40*/  LDL.LU R7, [R1+0x16c] ;  /* 0x00016c0001077983 */ /* 0x000ea20000300800 */
[----:B------:R-:W3:Y:S01]  /*33c50*/  LDL.LU.64 R26, [R1+0x2828] ;  /* 0x00282800011a7983 */ /* 0x000ee20000300a00 */
[----:B------:R-:W3:Y:S11]  /*33c60*/  LDL.LU.64 R24, [R1+0x2820] ;  /* 0x0028200001187983 */ /* 0x000ef60000300a00 */
[----:B------:R-:W-:Y:S02]  /*33c70*/  STL.64 [R1+0x240], R16 ;  /* 0x0002401001007387 */ /* 0x000fe40000100a00 */
[----:B------:R0:W-:Y:S02]  /*33c80*/  STL.64 [R1+0x248], R18 ;  /* 0x0002481201007387 */ /* 0x0001e40000100a00 */
[----:B0-----:R-:W3:Y:S02]  /*33c90*/  LDL.LU.64 R18, [R1+0x2818] ;  /* 0x0028180001127983 */ /* 0x001ee40000300a00 */
[----:B---3--:R-:W-:Y:S02]  /*33ca0*/  HMMA.16816.F32.BF16 R20, R20, R18, R24 ;  /* 0x000000121414723c */ /* 0x008fe40000041818 */
[----:B------:R-:W3:Y:S01]  /*33cb0*/  LDL.LU.64 R26, [R1+0x2810] ;  /* 0x00281000011a7983 */ /* 0x000ee20000300a00 */
[----:B------:R-:W3:Y:S11]  /*33cc0*/  LDL.LU.64 R24, [R1+0x2808] ;  /* 0x0028080001187983 */ /* 0x000ef60000300a00 */
[----:B------:R-:W-:Y:S09]  /*33cd0*/  @!UPT UIADD3 URZ, URZ, URZ, URZ ;  /* 0x0000003f3f3ff290 */ /* 0x000ff2000fffe03f */
[----:B------:R-:W-:Y:S01]  /*33ce0*/  STL.64 [R1+0x190], R20 ;  /* 0x0001901401007387 */ /* 0x000fe20000100a00 */
[----:B------:R-:W-:Y:S01]  /*33cf0*/  STL.64 [R1+0x198], R22 ;  /* 0x0001981601007387 */ /* 0x000fe20000100a00 */
[C---:B---3--:R-:W-:Y:S11]  /*33d00*/  HMMA.16816.F32.BF16 R8, R24.reuse, R14, R8 ;  /* 0x0000000e1808723c */ /* 0x048ff60000041808 */
[----:B------:R-:W-:Y:S11]  /*33d10*/  @!UPT UIADD3 URZ, URZ, URZ, URZ ;  /* 0x0000003f3f3ff290 */ /* 0x000ff6000fffe03f */
[----:B------:R-:W-:Y:S01]  /*33d20*/  @!UPT UIADD3 URZ, URZ, URZ, URZ ;  /* 0x0000003f3f3ff290 */ /* 0x000fe2000fffe03f */
[----:B------:R0:W-:Y:S01]  /*33d30*/  STL.64 [R1+0x170], R8 ;  /* 0x0001700801007387 */ /* 0x0001e20000100a00 */
[----:B------:R1:W-:Y:S02]  /*33d40*/  STL.64 [R1+0x178], R10 ;  /* 0x0001780a01007387 */ /* 0x0003e40000100a00 */
[----:B0-----:R-:W-:Y:S01]  /*33d50*/  IMAD.MOV.U32 R9, RZ, RZ, R14 ;  /* 0x000000ffff097224 */ /* 0x001fe200078e000e */
[----:B-1----:R-:W3:Y:S01]  /*33d60*/  LDL.LU.64 R10, [R1+0x2800] ;  /* 0x00280000010a7983 */ /* 0x002ee20000300a00 */
        /* <DEDUP_REMOVED lines=20> */
[----:B------:R-:W4:Y:S02]  /*33eb0*/  LDL.LU.64 R4, [R1+0x27d0] ;  /* 0x0027d00001047983 */ /* 0x000f240000300a00 */
[----:B------:R-:W3:Y:S02]  /*33ec0*/  LDL.LU.64 R14, [R1+0x27c8] ;  /* 0x0027c800010e7983 */ /* 0x000ee40000300a00 */
[----:B------:R-:W3:Y:S01]  /*33ed0*/  LDL.LU.64 R12, [R1+0x27c0] ;  /* 0x0027c000010c7983 */ /* 0x000ee20000300a00 */
[----:B------:R-:W-:Y:S01]  /*33ee0*/  STL.64 [R1+0x2790], R18 ;  /* 0x0027901201007387 */ /* 0x000fe20000100a00 */
[----:B------:R0:W-:Y:S03]  /*33ef0*/  STL.64 [R1+0x2788], R16 ;  /* 0x0027881001007387 */ /* 0x0001e60000100a00 */
        /* <DEDUP_REMOVED lines=14> */
[----:B0-----:R-:W3:Y:S01]  /*33fe0*/  LDL.LU.64 R14, [R1+0x27b8] ;  /* 0x0027b800010e7983 */ /* 0x001ee20000300a00 */
[----:B------:R-:W3:Y:S02]  /*33ff0*/  LDL.LU.64 R12, [R1+0x27b0] ;  /* 0x0027b000010c7983 */ /* 0x000ee40000300a00 */
[----:B------:R0:W-:Y:S02]  /*34000*/  STL.64 [R1+0x2720], R22 ;  /* 0x0027201601007387 */ /* 0x0001e40000100a00 */
[----:B------:R-:W2:Y:S01]  /*34010*/  LDL.LU R20, [R1+0x70] ;  /* 0x0000700001147983 */ /* 0x000ea20000300800 */
[C---:B---3--:R-:W-:Y:S11]  /*34020*/  HMMA.16816.F32.BF16 R12, R24.reuse, R22, R12 ;  /* 0x00000016180c723c */ /* 0x048ff6000004180c */
[----:B------:R-:W-:Y:S11]  /*34030*/  @!UPT UIADD3 URZ, URZ, URZ, URZ ;  /* 0x0000003f3f3ff290 */ /* 0x000ff6000fffe03f */
[----:B------:R-:W-:Y:S01]  /*34040*/  @!UPT UIADD3 URZ, URZ, URZ, URZ ;  /* 0x0000003f3f3ff290 */ /* 0x000fe2000fffe03f */
[----:B------:R1:W-:Y:S01]  /*34050*/  STL.64 [R1+0x130], R12 ;  /* 0x0001300c01007387 */ /* 0x0003e20000100a00 */
[----:B------:R3:W-:Y:S02]  /*34060*/  STL.64 [R1+0x138], R14 ;  /* 0x0001380e01007387 */ /* 0x0007e40000100a00 */
[----:B------:R-:W2:Y:S02]  /*34070*/  LDL.LU R21, [R1+0x74] ;  /* 0x0000740001157983 */ /* 0x000ea40000300800 */
[----:B0-----:R-:W2:Y:S01]  /*34080*/  LDL.LU R22, [R1+0x78] ;  /* 0x0000780001167983 */ /* 0x001ea20000300800 */
[----:B------:R-:W2:Y:S04]  /*34090*/  LDL.LU R23, [R1+0x7c] ;  /* 0x00007c0001177983 */ /* 0x000ea80000300800 */
[----:B-1----:R-:W4:Y:S01]  /*340a0*/  LDL.LU R12, [R1+0xb0] ;  /* 0x0000b000010c7983 */ /* 0x002f220000300800 */
[----:B------:R-:W4:Y:S02]  /*340b0*/  LDL.LU R13, [R1+0xb4] ;  /* 0x0000b400010d7983 */ /* 0x000f240000300800 */
[----:B---3--:R-:W3:Y:S02]  /*340c0*/  LDL.LU R14, [R1+0xb8] ;  /* 0x0000b800010e7983 */ /* 0x008ee40000300800 */
[----:B------:R-:W3:Y:S01]  /*340d0*/  LDL.LU R15, [R1+0xbc] ;  /* 0x0000bc00010f7983 */ /* 0x000ee20000300800 */
[----:B--2---:R-:W-:Y:S01]  /*340e0*/  STL.64 [R1+0x2738], R22 ;  /* 0x0027381601007387 */ /* 0x004fe20000100a00 */
[----:B------:R0:W-:Y:S03]  /*340f0*/  STL.64 [R1+0x2730], R20 ;  /* 0x0027301401007387 */ /* 0x0001e60000100a00 */
[----:B0-----:R-:W2:Y:S01]  /*34100*/  LDL.LU R20, [R1+0x80] ;  /* 0x0000800001147983 */ /* 0x001ea20000300800 */
[----:B------:R-:W2:Y:S02]  /*34110*/  LDL.LU R21, [R1+0x84] ;  /* 0x0000840001157983 */ /* 0x000ea40000300800 */
[----:B------:R-:W2:Y:S02]  /*34120*/  LDL.LU R22, [R1+0x88] ;  /* 0x0000880001167983 */ /* 0x000ea40000300800 */
[----:B------:R-:W2:Y:S01]  /*34130*/  LDL.LU R23, [R1+0x8c] ;  /* 0x00008c0001177983 */ /* 0x000ea20000300800 */
[----:B------:R-:W-:Y:S01]  /*34140*/  HMMA.16816.F32.BF16 R16, R24, R6, R16 ;  /* 0x000000061810723c */ /* 0x000fe20000041810 */
[----:B--2---:R0:W-:Y:S01]  /*34150*/  STL.64 [R1+0x2748], R22 ;  /* 0x0027481601007387 */ /* 0x0041e20000100a00 */
[----:B------:R-:W-:Y:S02]  /*34160*/  STL.64 [R1+0x2740], R20 ;  /* 0x0027401401007387 */ /* 0x000fe40000100a00 */
[----:B0-----:R-:W-:-:S02]  /*34170*/  IMAD.MOV.U32 R22, RZ, RZ, R29 ;  /* 0x000000ffff167224 */ /* 0x001fc400078e001d */
[----:B------:R-:W-:Y:S01]  /*34180*/  IMAD.MOV.U32 R23, RZ, RZ, R28 ;  /* 0x000000ffff177224 */ /* 0x000fe200078e001c */
[----:B------:R-:W2:Y:S01]  /*34190*/  LDL.LU R29, [R1+0x27ac] ;  /* 0x0027ac00011d7983 */ /* 0x000ea20000300800 */
[----:B------:R-:W2:Y:S03]  /*341a0*/  LDL.LU R28, [R1+0x27a8] ;  /* 0x0027a800011c7983 */ /* 0x000ea60000300800 */
[----:B------:R-:W-:Y:S11]  /*341b0*/  STL.64 [R1+0x2760], R22 ;  /* 0x0027601601007387 */ /* 0x000ff60000100a00 */
[----:B------:R-:W-:Y:S01]  /*341c0*/  @!UPT UIADD3 URZ, URZ, URZ, URZ ;  /* 0x0000003f3f3ff290 */ /* 0x000fe2000fffe03f */
[----:B------:R-:W-:Y:S02]  /*341d0*/  STL.64 [R1+0x120], R16 ;  /* 0x0001201001007387 */ /* 0x000fe40000100a00 */
[----:B------:R0:W-:Y:S02]  /*341e0*/  STL.64 [R1+0x128], R18 ;  /* 0x0001281201007387 */ /* 0x0001e40000100a00 */
[----:B0-----:R-:W2:Y:S01]  /*341f0*/  LDL.LU.64 R18, [R1+0x27a0] ;  /* 0x0027a00001127983 */ /* 0x001ea20000300a00 */
[----:B------:R-:W2:Y:S02]  /*34200*/  LDL.LU.64 R16, [R1+0x2798] ;  /* 0x0027980001107983 */ /* 0x000ea40000300a00 */
[----:B------:R0:W-:Y:S02]  /*34210*/  STL.64 [R1+0x2718], R6 ;  /* 0x0027180601007387 */ /* 0x0001e40000100a00 */
[----:B----4-:R-:W-:Y:S01]  /*34220*/  STL.64 [R1+0x2710], R4 ;  /* 0x0027100401007387 */ /* 0x010fe20000100a00 */
[----:B0-----:R-:W2:Y:S01]  /*34230*/  LDL.LU.64 R6, [R1+0x58] ;  /* 0x0000580001067983 */ /* 0x001ea20000300a00 */
[----:B------:R-:W-:-:S02]  /*34240*/  IMAD.MOV.U32 R22, RZ, RZ, R9 ;  /* 0x000000ffff167224 */ /* 0x000fc400078e0009 */
[----:B------:R-:W-:Y:S01]  /*34250*/  IMAD.MOV.U32 R23, RZ, RZ, R8 ;  /* 0x000000ffff177224 */ /* 0x000fe200078e0008 */
[C---:B--2---:R-:W-:Y:S01]  /*34260*/  HMMA.16816.F32.BF16 R16, R24.reuse, R6, R16 ;  /* 0x000000061810723c */ /* 0x044fe20000041810 */
[----:B------:R-:W-:Y:S02]  /*34270*/  IMAD.MOV.U32 R9, RZ, RZ, R6 ;  /* 0x000000ffff097224 */ /* 0x000fe400078e0006 */
[----:B------:R-:W-:Y:S11]  /*34280*/  IMAD.MOV.U32 R8, RZ, RZ, R7 ;  /* 0x000000ffff087224 */ /* 0x000ff600078e0007 */
[----:B------:R-:W-:Y:S09]  /*34290*/  @!UPT UIADD3 URZ, URZ, URZ, URZ ;  /* 0x0000003f3f3ff290 */ /* 0x000ff2000fffe03f */
[----:B------:R-:W-:Y:S01]  /*342a0*/  STL.64 [R1+0x110], R16 ;  /* 0x0001101001007387 */ /* 0x000fe20000100a00 */
[----:B------:R0:W-:Y:S03]  /*342b0*/  STL.64 [R1+0x118], R18 ;  /* 0x0001181201007387 */ /* 0x0001e60000100a00 */
[----:B0-----:R-:W3:Y:S01]  /*342c0*/  LDL.LU.64 R18, [R1+0x2790] ;  /* 0x0027900001127983 */ /* 0x001ee20000300a00 */
[----:B------:R-:W2:Y:S02]  /*342d0*/  LDL.LU.64 R16, [R1+0x2788] ;  /* 0x0027880001107983 */ /* 0x000ea40000300a00 */
[----:B------:R-:W-:Y:S02]  /*342e0*/  STL.64 [R1+0x2758], R10 ;  /* 0x0027580a01007387 */ /* 0x000fe40000100a00 */
[----:B------:R0:W-:Y:S02]  /*342f0*/  STL.64 [R1+0x2750], R8 ;  /* 0x0027500801007387 */ /* 0x0001e40000100a00 */
[----:B0-----:R-:W4:Y:S01]  /*34300*/  LDL.LU R8, [R1+0x90] ;  /* 0x0000900001087983 */ /* 0x001f220000300800 */
[----:B------:R-:W4:Y:S02]  /*34310*/  LDL.LU R9, [R1+0x94] ;  /* 0x0000940001097983 */ /* 0x000f240000300800 */
[----:B------:R-:W2:Y:S02]  /*34320*/  LDL.LU R10, [R1+0x98] ;  /* 0x00009800010a7983 */ /* 0x000ea40000300800 */
[----:B------:R-:W2:Y:S01]  /*34330*/  LDL.LU R11, [R1+0x9c] ;  /* 0x00009c00010b7983 */ /* 0x000ea20000300800 */
[----:B---3--:R-:W-:Y:S01]  /*34340*/  HMMA.16816.F32.BF16 R24, R24, R18, R12 ;  /* 0x000000121818723c */ /* 0x008fe2000004180c */
[----:B--2---:R-:W-:Y:S01]  /*34350*/  STL.64 [R1+0x2770], R10 ;  /* 0x0027700a01007387 */ /* 0x004fe20000100a00 */
[----:B----4-:R0:W-:Y:S03]  /*34360*/  STL.64 [R1+0x2768], R8 ;  /* 0x0027680801007387 */ /* 0x0101e60000100a00 */
[----:B0-----:R-:W2:Y:S01]  /*34370*/  LDL.LU R8, [R1+0xa0] ;  /* 0x0000a00001087983 */ /* 0x001ea20000300800 */
[----:B------:R-:W2:Y:S02]  /*34380*/  LDL.LU R9, [R1+0xa4] ;  /* 0x0000a40001097983 */ /* 0x000ea40000300800 */
[----:B------:R-:W2:Y:S02]  /*34390*/  LDL.LU R10, [R1+0xa8] ;  /* 0x0000a800010a7983 */ /* 0x000ea40000300800 */
[----:B------:R-:W2:Y:S01]  /*343a0*/  LDL.LU R11, [R1+0xac] ;  /* 0x0000ac00010b7983 */ /* 0x000ea20000300800 */
[----:B------:R-:W3:Y:S01]  /*343b0*/  LDL.LU R4, [R1+0x220] ;  /* 0x0002200001047983 */ /* 0x000ee20000300800 */
[----:B------:R-:W3:Y:S02]  /*343c0*/  LDL.LU R5, [R1+0x224] ;  /* 0x0002240001057983 */ /* 0x000ee40000300800 */
[----:B------:R-:W3:Y:S02]  /*343d0*/  LDL.LU R6, [R1+0x228] ;  /* 0x0002280001067983 */ /* 0x000ee40000300800 */
[----:B------:R-:W3:Y:S01]  /*343e0*/  LDL.LU R7, [R1+0x22c] ;  /* 0x00022c0001077983 */ /* 0x000ee20000300800 */
[----:B------:R-:W2:Y:S01]  /*343f0*/  LDL.LU.64 R14, [R1+0x2780] ;  /* 0x00278000010e7983 */ /* 0x000ea20000300a00 */
[----:B------:R-:W2:Y:S02]  /*34400*/  LDL.LU.64 R12, [R1+0x2778] ;  /* 0x00277800010c7983 */ /* 0x000ea40000300a00 */
[----:B------:R-:W-:Y:S03]  /*34410*/  STL.64 [R1+0x26f8], R18 ;  /* 0x0026f81201007387 */ /* 0x000fe60000100a00 */
[----:B------:R-:W-:Y:S01]  /*34420*/  STL.64 [R1+0xb0], R24 ;  /* 0x0000b01801007387 */ /* 0x000fe20000100a00 */
[----:B------:R0:W-:Y:S04]  /*34430*/  STL.64 [R1+0xb8], R26 ;  /* 0x0000b81a01007387 */ /* 0x0001e80000100a00 */
[----:B0-----:R-:W4:Y:S01]  /*34440*/  LDL R27, [R1+0x5d4] ;  /* 0x0005d400011b7983 */ /* 0x001f220000100800 */
[C---:B--2---:R-:W-:Y:S03]  /*34450*/  HMMA.16816.F32.BF16 R20, R12.reuse, R22, R8 ;  /* 0x000000160c14723c */ /* 0x044fe60000041808 */
[----:B------:R-:W2:Y:S01]  /*34460*/  LDL.LU.64 R10, [R1+0x2770] ;  /* 0x00277000010a7983 */ /* 0x000ea20000300a00 */
[----:B------:R-:W2:Y:S11]  /*34470*/  LDL.LU.64 R8, [R1+0x2768] ;  /* 0x0027680001087983 */ /* 0x000eb60000300a00 */
[----:B------:R-:W-:Y:S08]  /*34480*/  @!UPT UIADD3 URZ, URZ, URZ, URZ ;  /* 0x0000003f3f3ff290 */ /* 0x000ff0000fffe03f */
        /* <DEDUP_REMOVED lines=9> */
[----:B0-----:R-:W2:Y:S01]  /*34520*/  LDL.LU.64 R22, [R1+0x2748] ;  /* 0x0027480001167983 */ /* 0x001ea20000300a00 */
[----:B------:R-:W2:Y:S02]  /*34530*/  LDL.LU.64 R20, [R1+0x2740] ;  /* 0x0027400001147983 */ /* 0x000ea40000300a00 */
[----:B------:R-:W-:Y:S02]  /*34540*/  IMAD.MOV.U32 R18, RZ, RZ, R17 ;  /* 0x000000ffff127224 */ /* 0x000fe400078e0011 */
        /* <DEDUP_REMOVED lines=9> */
[----:B--2---:R-:W-:Y:S01]  /*345e0*/  HMMA.16816.F32.BF16 R20, R12, R10, R20 ;  /* 0x0000000a0c14723c */ /* 0x004fe20000041814 */
[----:B----4-:R-:W0:Y:S04]  /*345f0*/  LDSM.16.MT88.4 R8, [R27+0x8000] ;  /* 0x008000001b08783b */ /* 0x010e280000004200 */
[----:B0-----:R-:W-:Y:S11]  /*34600*/  STL.64 [R1+0x26f0], R10 ;  /* 0x0026f00a01007387 */ /* 0x001ff60000100a00 */
[----:B------:R-:W-:Y:S07]  /*34610*/  @!UPT UIADD3 URZ, URZ, URZ, URZ ;  /* 0x0000003f3f3ff290 */ /* 0x000fee000fffe03f */
[----:B------:R-:W-:Y:S02]  /*34620*/  STL.64 [R1+0x470], R20 ;  /* 0x0004701401007387 */ /* 0x000fe40000100a00 */
[----:B------:R-:W-:Y:S02]  /*34630*/  STL.64 [R1+0x478], R22 ;  /* 0x0004781601007387 */ /* 0x000fe40000100a00 */
[----:B------:R0:W-:Y:S02]  /*34640*/  STL.64 [R1+0x26e8], R8 ;  /* 0x0026e80801007387 */ /* 0x0001e40000100a00 */
[----:B0-----:R-:W2:Y:S01]  /*34650*/  LDL.LU R8, [R1+0x330] ;  /* 0x0003300001087983 */ /* 0x001ea20000300800 */
[----:B------:R-:W2:Y:S02]  /*34660*/  LDL.LU R9, [R1+0x334] ;  /* 0x0003340001097983 */ /* 0x000ea40000300800 */
[----:B------:R-:W4:Y:S02]  /*34670*/  LDL.LU R10, [R1+0x338] ;  /* 0x00033800010a7983 */ /* 0x000f240000300800 */
[----:B------:R-:W4:Y:S02]  /*34680*/  LDL.LU R11, [R1+0x33c] ;  /* 0x00033c00010b7983 */ /* 0x000f240000300800 */
[----:B----4-:R0:W-:Y:S01]  /*34690*/  STL.64 [R1+0x2708], R10 ;  /* 0x0027080a01007387 */ /* 0x0101e20000100a00 */
[----:B--2---:R1:W-:Y:S02]  /*346a0*/  STL.64 [R1+0x2700], R8 ;  /* 0x0027000801007387 */ /* 0x0043e40000100a00 */
[----:B0-----:R-:W-:Y:S01]  /*346b0*/  IMAD.MOV.U32 R10, RZ, RZ, R28 ;  /* 0x000000ffff0a7224 */ /* 0x001fe200078e001c */
[----:B-1----:R-:W2:Y:S01]  /*346c0*/  LDL.LU R8, [R1+0x350] ;  /* 0x0003500001087983 */ /* 0x002ea20000300800 */
[----:B------:R-:W2:Y:S02]  /*346d0*/  LDL.LU R9, [R1+0x354] ;  /* 0x0003540001097983 */ /* 0x000ea40000300800 */
[----:B------:R-:W4:Y:S02]  /*346e0*/  LDL.LU R28, [R1+0x2728] ;  /* 0x00272800011c7983 */ /* 0x000f240000300800 */
[----:B------:R-:W2:Y:S01]  /*346f0*/  LDL.LU R11, [R1+0x35c] ;  /* 0x00035c00010b7983 */ /* 0x000ea20000300800 */
[----:B------:R0:W-:Y:S01]  /*34700*/  STL [R1+0x26c8], R27 ;  /* 0x0026c81b01007387 */ /* 0x0001e20000100800 */
[----:B------:R-:W2:Y:S02]  /*34710*/  LDL.LU R24, [R1+0x340] ;  /* 0x0003400001187983 */ /* 0x000ea40000300800 */
[----:B------:R-:W2:Y:S02]  /*34720*/  LDL.LU R25, [R1+0x344] ;  /* 0x0003440001197983 */ /* 0x000ea40000300800 */
[----:B------:R-:W2:Y:S01]  /*34730*/  LDL.LU R26, [R1+0x348] ;  /* 0x00034800011a7983 */ /* 0x000ea20000300800 */
[----:B0-----:R-:W2:Y:S04]  /*34740*/  LDL.LU R27, [R1+0x34c] ;  /* 0x00034c00011b7983 */ /* 0x001ea80000300800 */
[----:B----4-:R-:W0:Y:S04]  /*34750*/  LDSM.16.M88.4 R20, [R28+0x10080] ;  /* 0x010080001c14783b */ /* 0x010e280000000200 */
[----:B0-----:R-:W-:Y:S01]  /*34760*/  STL.64 [R1+0x40], R20 ;  /* 0x0000401401007387 */ /* 0x001fe20000100a00 */
[----:B------:R0:W-:Y:S03]  /*34770*/  STL.64 [R1+0x48], R22 ;  /* 0x0000481601007387 */ /* 0x0001e60000100a00 */
[----:B0-----:R-:W3:Y:S01]  /*34780*/  LDL.LU.64 R22, [R1+0x2720] ;  /* 0x0027200001167983 */ /* 0x001ee20000300a00 */
[----:B------:R-:W-:-:S02]  /*34790*/  IMAD.MOV.U32 R17, RZ, RZ, R20 ;  /* 0x000000ffff117224 */ /* 0x000fc400078e0014 */
[----:B------:R-:W-:Y:S02]  /*347a0*/  IMAD.MOV.U32 R16, RZ, RZ, R21 ;  /* 0x000000ffff107224 */ /* 0x000fe400078e0015 */
[C---:B---3--:R-:W-:Y:S01]  /*347b0*/  HMMA.16816.F32.BF16 R20, R12.reuse, R22, R4 ;  /* 0x000000160c14723c */ /* 0x048fe20000041804 */
[----:B------:R-:W2:Y:S01]  /*347c0*/  LDL.LU.64 R6, [R1+0x2718] ;  /* 0x0027180001067983 */ /* 0x000ea20000300a00 */
[----:B------:R-:W3:Y:S11]  /*347d0*/  LDL.LU.64 R4, [R1+0x2710] ;  /* 0x0027100001047983 */ /* 0x000ef60000300a00 */
[----:B------:R-:W-:Y:S10]  /*347e0*/  @!UPT UIADD3 URZ, URZ, URZ, URZ ;  /* 0x0000003f3f3ff290 */ /* 0x000ff4000fffe03f */
[----:B------:R-:W-:Y:S01]  /*347f0*/  STL.64 [R1+0x220], R20 ;  /* 0x0002201401007387 */ /* 0x000fe20000100a00 */
[----:B------:R-:W-:Y:S02]  /*34800*/  STL.64 [R1+0x228], R22 ;  /* 0x0002281601007387 */ /* 0x000fe40000100a00 */
[----:B------:R-:W-:Y:S01]  /*34810*/  LDSM.16.M88.4 R20, [R28+0x11080] ;  /* 0x011080001c14783b */ /* 0x000fe20000000200 */
[----:B--2---:R-:W-:Y:S11]  /*34820*/  HMMA.16816.F32.BF16 R24, R12, R6, R24 ;  /* 0x000000060c18723c */ /* 0x004ff60000041818 */
[----:B------:R-:W-:Y:S11]  /*34830*/  @!UPT UIADD3 URZ, URZ, URZ, URZ ;  /* 0x0000003f3f3ff290 */ /* 0x000ff6000fffe03f */
[----:B------:R-:W-:Y:S01]  /*34840*/  @!UPT UIADD3 URZ, URZ, URZ, URZ ;  /* 0x0000003f3f3ff290 */ /* 0x000fe2000fffe03f */
[----:B------:R-:W-:Y:S01]  /*34850*/  STL.64 [R1+0x340], R24 ;  /* 0x0003401801007387 */ /* 0x000fe20000100a00 */
[----:B------:R-:W-:Y:S02]  /*34860*/  STL.64 [R1+0x348], R26 ;  /* 0x0003481a01007387 */ /* 0x000fe40000100a00 */
[----:B------:R-:W0:Y:S02]  /*34870*/  LDSM.16.M88.4 R24, [R28+0x12080] ;  /* 0x012080001c18783b */ /* 0x000e240000000200 */
[----:B0-----:R-:W-:Y:S02]  /*34880*/  STL.64 [R1+0x10], R24 ;  /* 0x0000101801007387 */ /* 0x001fe40000100a00 */
[----:B------:R-:W-:Y:S02]  /*34890*/  STL.64 [R1+0x18], R26 ;  /* 0x0000181a01007387 */ /* 0x000fe40000100a00 */
[----:B------:R-:W0:Y:S02]  /*348a0*/  LDSM.16.M88.4 R24, [R28+0x13080] ;  /* 0x013080001c18783b */ /* 0x000e240000000200 */
[----:B0-----:R0:W-:Y:S02]  /*348b0*/  STL.64 [R1], R24 ;  /* 0x0000001801007387 */ /* 0x0011e40000100a00 */
[----:B------:R1:W-:Y:S02]  /*348c0*/  STL.64 [R1+0x8], R26 ;  /* 0x0000081a01007387 */ /* 0x0003e40000100a00 */
[----:B0-----:R-:W2:Y:S01]  /*348d0*/  LDL.LU R24, [R1+0x310] ;  /* 0x0003100001187983 */ /* 0x001ea20000300800 */
[----:B------:R-:W2:Y:S02]  /*348e0*/  LDL.LU R25, [R1+0x314] ;  /* 0x0003140001197983 */ /* 0x000ea40000300800 */
[----:B-1----:R-:W4:Y:S02]  /*348f0*/  LDL.LU R26, [R1+0x318] ;  /* 0x00031800011a7983 */ /* 0x002f240000300800 */
[----:B------:R-:W4:Y:S02]  /*34900*/  LDL.LU R27, [R1+0x31c] ;  /* 0x00031c00011b7983 */ /* 0x000f240000300800 */
[----:B----4-:R-:W-:Y:S01]  /*34910*/  STL.64 [R1+0x26d8], R26 ;  /* 0x0026d81a01007387 */ /* 0x010fe20000100a00 */
[----:B--2---:R0:W-:Y:S02]  /*34920*/  STL.64 [R1+0x26d0], R24 ;  /* 0x0026d01801007387 */ /* 0x0041e40000100a00 */
[----:B0-----:R-:W-:-:S02]  /*34930*/  IMAD.MOV.U32 R24, RZ, RZ, R17 ;  /* 0x000000ffff187224 */ /* 0x001fc400078e0011 */
[----:B------:R-:W-:Y:S02]  /*34940*/  IMAD.MOV.U32 R25, RZ, RZ, R16 ;  /* 0x000000ffff197224 */ /* 0x000fe400078e0010 */
[C---:B------:R-:W-:Y:S01]  /*34950*/  HMMA.16816.F32.BF16 R16, R12.reuse, R18, R8 ;  /* 0x000000120c10723c */ /* 0x040fe20000041808 */
[----:B------:R-:W-:Y:S01]  /*34960*/  STL.64 [R1+0x30], R20 ;  /* 0x0000301401007387 */ /* 0x000fe20000100a00 */
[----:B------:R-:W-:Y:S02]  /*34970*/  STL.64 [R1+0x38], R22 ;  /* 0x0000381601007387 */ /* 0x000fe40000100a00 */
[----:B------:R0:W-:Y:S02]  /*34980*/  STL.64 [R1+0x26e0], R20 ;  /* 0x0026e01401007387 */ /* 0x0001e40000100a00 */
[----:B0-----:R-:W2:Y:S01]  /*34990*/  LDL.LU R20, [R1+0x320] ;  /* 0x0003200001147983 */ /* 0x001ea20000300800 */
[----:B------:R-:W2:Y:S02]  /*349a0*/  LDL.LU R21, [R1+0x324] ;  /* 0x0003240001157983 */ /* 0x000ea40000300800 */
[----:B------:R-:W2:Y:S02]  /*349b0*/  LDL.LU R22, [R1+0x328] ;  /* 0x0003280001167983 */ /* 0x000ea40000300800 */
[----:B------:R-:W2:Y:S01]  /*349c0*/  LDL.LU R23, [R1+0x32c] ;  /* 0x00032c0001177983 */ /* 0x000ea20000300800 */
[----:B------:R-:W4:Y:S01]  /*349d0*/  LDL.LU.64 R10, [R1+0x2708] ;  /* 0x00270800010a7983 */ /* 0x000f220000300a00 */
[----:B------:R-:W4:Y:S10]  /*349e0*/  LDL.LU.64 R8, [R1+0x2700] ;  /* 0x0027000001087983 */ /* 0x000f340000300a00 */
[----:B------:R-:W-:Y:S01]  /*349f0*/  STL.64 [R1+0x460], R16 ;  /* 0x0004601001007387 */ /* 0x000fe20000100a00 */
[----:B------:R-:W-:Y:S02]  /*34a00*/  STL.64 [R1+0x468], R18 ;  /* 0x0004681201007387 */ /* 0x000fe40000100a00 */
[----:B------:R-:W0:Y:S02]  /*34a10*/  LDSM.16.M88.4 R16, [R28+0x14080] ;  /* 0x014080001c10783b */ /* 0x000e240000000200 */
[----:B0-----:R-:W-:Y:S02]  /*34a20*/  STL.64 [R1+0x20], R16 ;  /* 0x0000201001007387 */ /* 0x001fe40000100a00 */
[----:B------:R0:W-:Y:S02]  /*34a30*/  STL.64 [R1+0x28], R18 ;  /* 0x0000281201007387 */ /* 0x0001e40000100a00 */
[----:B0-----:R-:W4:Y:S02]  /*34a40*/  LDL.LU.64 R18, [R1+0x26f8] ;  /* 0x0026f80001127983 */ /* 0x001f240000300a00 */
[----:B----4-:R-:W-:Y:S02]  /*34a50*/  HMMA.16816.F32.BF16 R16, R12, R18, R8 ;  /* 0x000000120c10723c */ /* 0x010fe40000041808 */
[----:B------:R-:W2:Y:S01]  /*34a60*/  LDL.LU.64 R10, [R1+0x26f0] ;  /* 0x0026f000010a7983 */ /* 0x000ea20000300a00 */
[----:B------:R-:W2:Y:S02]  /*34a70*/  LDL.LU.64 R8, [R1+0x26e8] ;  /* 0x0026e80001087983 */ /* 0x000ea40000300a00 */
[----:B------:R-:W4:Y:S02]  /*34a80*/  LDL.64 R12, [R1] ;  /* 0x00000000010c7983 */ /* 0x000f240000100a00 */
[----:B----4-:R0:W-:Y:S11]  /*34a90*/  STL.64 [R1+0x26b0], R12 ;  /* 0x0026b00c01007387 */ /* 0x0101f60000100a00 */
[----:B------:R-:W-:Y:S05]  /*34aa0*/  @!UPT UIADD3 URZ, URZ, URZ, URZ ;  /* 0x0000003f3f3ff290 */ /* 0x000fea000fffe03f */
[----:B------:R1:W-:Y:S02]  /*34ab0*/  STL.64 [R1+0x330], R16 ;  /* 0x0003301001007387 */ /* 0x0003e40000100a00 */
[----:B------:R4:W-:Y:S01]  /*34ac0*/  STL.64 [R1+0x338], R18 ;  /* 0x0003381201007387 */ /* 0x0009e20000100a00 */
[----:B0-----:R-:W3:Y:S01]  /*34ad0*/  LDL.LU R12, [R1+0x300] ;  /* 0x00030000010c7983 */ /* 0x001ee20000300800 */
[----:B------:R-:W3:Y:S02]  /*34ae0*/  LDL.LU R13, [R1+0x304] ;  /* 0x00030400010d7983 */ /* 0x000ee40000300800 */
[----:B------:R-:W3:Y:S02]  /*34af0*/  LDL.LU R14, [R1+0x308] ;  /* 0x00030800010e7983 */ /* 0x000ee40000300800 */
[----:B------:R-:W3:Y:S01]  /*34b00*/  LDL.LU R15, [R1+0x30c] ;  /* 0x00030c00010f7983 */ /* 0x000ee20000300800 */
[----:B-1----:R-:W3:Y:S01]  /*34b10*/  LDL.LU R16, [R1+0x2e0] ;  /* 0x0002e00001107983 */ /* 0x002ee20000300800 */
[----:B------:R-:W3:Y:S02]  /*34b20*/  LDL.LU R17, [R1+0x2e4] ;  /* 0x0002e40001117983 */ /* 0x000ee40000300800 */
[----:B----4-:R-:W4:Y:S02]  /*34b30*/  LDL.LU R18, [R1+0x2e8] ;  /* 0x0002e80001127983 */ /* 0x010f240000300800 */
[----:B------:R-:W4:Y:S01]  /*34b40*/  LDL.LU R19, [R1+0x2ec] ;  /* 0x0002ec0001137983 */ /* 0x000f220000300800 */
[----:B--2---:R-:W-:Y:S01]  /*34b50*/  HMMA.16816.F32.BF16 R24, R8, R24, R20 ;  /* 0x000000180818723c */ /* 0x004fe20000041814 */
[----:B----4-:R-:W-:Y:S01]  /*34b60*/  STL.64 [R1+0x26a8], R18 ;  /* 0x0026a81201007387 */ /* 0x010fe20000100a00 */
[----:B---3--:R0:W-:Y:S03]  /*34b70*/  STL.64 [R1+0x26a0], R16 ;  /* 0x0026a01001007387 */ /* 0x0081e60000100a00 */
[----:B0-----:R-:W2:Y:S01]  /*34b80*/  LDL.LU R16, [R1+0x2f0] ;  /* 0x0002f00001107983 */ /* 0x001ea20000300800 */
[----:B------:R-:W-:-:S02]  /*34b90*/  IMAD.MOV.U32 R18, RZ, RZ, R5 ;  /* 0x000000ffff127224 */ /* 0x000fc400078e0005 */
[----:B------:R-:W-:Y:S02]  /*34ba0*/  IMAD.MOV.U32 R19, RZ, RZ, R4 ;  /* 0x000000ffff137224 */ /* 0x000fe400078e0004 */
[----:B------:R-:W0:Y:S01]  /*34bb0*/  LDSM.16.M88.4 R4, [R28+0x15080] ;  /* 0x015080001c04783b */ /* 0x000e220000000200 */
[----:B------:R-:W-:-:S03]  /*34bc0*/  IMAD.MOV.U32 R17, RZ, RZ, R29 ;  /* 0x000000ffff117224 */ /* 0x000fc600078e001d */
[----:B------:R-:W-:Y:S04]  /*34bd0*/  STL.64 [R1+0x26c0], R18 ;  /* 0x0026c01201007387 */ /* 0x000fe80000100a00 */
[----:B--2---:R1:W-:Y:S04]  /*34be0*/  STL.64 [R1+0x26b8], R16 ;  /* 0x0026b81001007387 */ /* 0x0043e80000100a00 */
[----:B-1----:R-:W2:Y:S01]  /*34bf0*/  LDL.64 R16, [R1+0x10] ;  /* 0x0000100001107983 */ /* 0x002ea20000100a00 */
[----:B0-----:R-:W-:Y:S02]  /*34c00*/  STL [R1+0x22e4], R6 ;  /* 0x0022e40601007387 */ /* 0x001fe40000100800 */
[----:B------:R-:W-:Y:S02]  /*34c10*/  STL [R1+0x22e0], R7 ;  /* 0x0022e00701007387 */ /* 0x000fe40000100800 */
[----:B------:R0:W-:Y:S02]  /*34c20*/  STL.64 [R1+0x2698], R4 ;  /* 0x0026980401007387 */ /* 0x0001e40000100a00 */
[----:B0-----:R-:W3:Y:S01]  /*34c30*/  LDL.64 R4, [R1+0x20] ;  /* 0x0000200001047983 */ /* 0x001ee20000100a00 */
[----:B------:R-:W4:Y:S02]  /*34c40*/  LDL.LU.64 R20, [R1+0x26e0] ;  /* 0x0026e00001147983 */ /* 0x000f240000300a00 */
[----:B------:R-:W-:Y:S02]  /*34c50*/  STL.64 [R1+0x320], R24 ;  /* 0x0003201801007387 */ /* 0x000fe40000100a00 */
[----:B------:R-:W-:Y:S02]  /*34c60*/  STL.64 [R1+0x328], R26 ;  /* 0x0003281a01007387 */ /* 0x000fe40000100a00 */
[----:B------:R-:W0:Y:S04]  /*34c70*/  LDSM.16.M88.4 R24, [R28+0x16080] ;  /* 0x016080001c18783b */ /* 0x000e280000000200 */
[----:B0-----:R-:W-:Y:S01]  /*34c80*/  STL.64 [R1+0x70], R24 ;  /* 0x0000701801007387 */ /* 0x001fe20000100a00 */
[----:B------:R0:W-:Y:S03]  /*34c90*/  STL.64 [R1+0x78], R26 ;  /* 0x0000781a01007387 */ /* 0x0001e60000100a00 */
[----:B0-----:R-:W4:Y:S01]  /*34ca0*/  LDL.LU.64 R26, [R1+0x26d8] ;  /* 0x0026d800011a7983 */ /* 0x001f220000300a00 */
[----:B------:R-:W4:Y:S01]  /*34cb0*/  LDL.LU.64 R24, [R1+0x26d0] ;  /* 0x0026d00001187983 */ /* 0x000f220000300a00 */
[C---:B--2---:R-:W-:Y:S08]  /*34cc0*/  HMMA.16816.F32.BF16 R12, R8.reuse, R16, R12 ;  /* 0x00000010080c723c */ /* 0x044ff0000004180c */
[----:B----4-:R-:W-:Y:S01]  /*34cd0*/  HMMA.16816.F32.BF16 R20, R8, R20, R24 ;  /* 0x000000140814723c */ /* 0x010fe20000041818 */
[----:B------:R-:W2:Y:S11]  /*34ce0*/  LDL.LU R27, [R1+0x26c8] ;  /* 0x0026c800011b7983 */ /* 0x000eb60000300800 */
[----:B------:R-:W-:Y:S11]  /*34cf0*/  @!UPT UIADD3 URZ, URZ, URZ, URZ ;  /* 0x0000003f3f3ff290 */ /* 0x000ff6000fffe03f */
[----:B------:R-:W-:Y:S01]  /*34d00*/  STL.64 [R1+0x310], R20 ;  /* 0x0003101401007387 */ /* 0x000fe20000100a00 */
[----:B------:R-:W-:Y:S02]  /*34d10*/  STL.64 [R1+0x318], R22 ;  /* 0x0003181601007387 */ /* 0x000fe40000100a00 */
[----:B------:R-:W0:Y:S04]  /*34d20*/  LDSM.16.M88.4 R20, [R28+0x17080] ;  /* 0x017080001c14783b */ /* 0x000e280000000200 */
[----:B------:R-:W-:Y:S02]  /*34d30*/  IMAD.MOV.U32 R25, RZ, RZ, R16 ;  /* 0x000000ffff197224 */ /* 0x000fe400078e0010 */
[----:B------:R-:W-:Y:S02]  /*34d40*/  IMAD.MOV.U32 R24, RZ, RZ, R17 ;  /* 0x000000ffff187224 */ /* 0x000fe400078e0011 */
[----:B0-----:R-:W-:-:S02]  /*34d50*/  IMAD.MOV.U32 R28, RZ, RZ, R21 ;  /* 0x000000ffff1c7224 */ /* 0x001fc400078e0015 */
[----:B------:R-:W-:Y:S01]  /*34d60*/  IMAD.MOV.U32 R29, RZ, RZ, R20 ;  /* 0x000000ffff1d7224 */ /* 0x000fe200078e0014 */
[----:B------:R0:W-:Y:S01]  /*34d70*/  STL.64 [R1+0x80], R20 ;  /* 0x0000801401007387 */ /* 0x0001e20000100a00 */
[----:B------:R-:W-:Y:S03]  /*34d80*/  STL.64 [R1+0x88], R22 ;  /* 0x0000881601007387 */ /* 0x000fe60000100a00 */
[----:B0-----:R-:W4:Y:S01]  /*34d90*/  LDL.LU R20, [R1+0x2d0] ;  /* 0x0002d00001147983 */ /* 0x001f220000300800 */
[----:B------:R-:W-:Y:S02]  /*34da0*/  STL [R1+0x2694], R28 ;  /* 0x0026941c01007387 */ /* 0x000fe40000100800 */
[----:B------:R-:W-:Y:S02]  /*34db0*/  STL [R1+0x2690], R29 ;  /* 0x0026901d01007387 */ /* 0x000fe40000100800 */
[----:B------:R-:W2:Y:S02]  /*34dc0*/  LDL.LU.64 R18, [R1+0x26c0] ;  /* 0x0026c00001127983 */ /* 0x000ea40000300a00 */
[----:B------:R-:W-:Y:S01]  /*34dd0*/  IMAD.MOV.U32 R21, RZ, RZ, R3 ;  /* 0x000000ffff157224 */ /* 0x000fe200078e0003 */
[----:B------:R-:W2:Y:S01]  /*34de0*/  LDL.LU.64 R16, [R1+0x26b8] ;  /* 0x0026b80001107983 */ /* 0x000ea20000300a00 */
[----:B------:R-:W-:-:S02]  /*34df0*/  IMAD.MOV.U32 R3, RZ, RZ, R13 ;  /* 0x000000ffff037224 */ /* 0x000fc400078e000d */
[----:B------:R0:W-:Y:S02]  /*34e00*/  STL [R1+0x300], R12 ;  /* 0x0003000c01007387 */ /* 0x0001e40000100800 */
[----:B0-----:R-:W2:Y:S01]  /*34e10*/  LDL.LU.64 R12, [R1+0x26b0] ;  /* 0x0026b000010c7983 */ /* 0x001ea20000300a00 */
[----:B------:R-:W-:Y:S02]  /*34e20*/  IMAD.MOV.U32 R23, RZ, RZ, R0 ;  /* 0x000000ffff177224 */ /* 0x000fe400078e0000 */
[----:B------:R-:W-:Y:S02]  /*34e30*/  IMAD.MOV.U32 R22, RZ, RZ, R2 ;  /* 0x000000ffff167224 */ /* 0x000fe400078e0002 */
[----:B------:R-:W-:Y:S02]  /*34e40*/  IMAD.MOV.U32 R0, RZ, RZ, R15 ;  /* 0x000000ffff007224 */ /* 0x000fe400078e000f */
[----:B------:R-:W-:-:S03]  /*34e50*/  IMAD.MOV.U32 R2, RZ, RZ, R14 ;  /* 0x000000ffff027224 */ /* 0x000fc600078e000e */
[----:B------:R-:W-:Y:S02]  /*34e60*/  STL [R1+0x2328], R0 ;  /* 0x0023280001007387 */ /* 0x000fe40000100800 */
[----:B------:R-:W-:Y:S02]  /*34e70*/  STL [R1+0x2324], R2 ;  /* 0x0023240201007387 */ /* 0x000fe40000100800 */
[----:B------:R-:W-:Y:S01]  /*34e80*/  STL [R1+0x2320], R3 ;  /* 0x0023200301007387 */ /* 0x000fe20000100800 */
[----:B--2---:R-:W-:Y:S11]  /*34e90*/  HMMA.16816.F32.BF16 R16, R8, R12, R16 ;  /* 0x0000000c0810723c */ /* 0x004ff60000041810 */
        /* <DEDUP_REMOVED lines=8> */
[----:B------:R-:W0:Y:S04]  /*34f20*/  LDSM.16.MT88.4 R12, [R27+0x8080] ;  /* 0x008080001b0c783b */ /* 0x000e280000004200 */
[----:B0-----:R-:W-:Y:S01]  /*34f30*/  STL.64 [R1+0x2688], R14 ;  /* 0x0026880e01007387 */ /* 0x001fe20000100a00 */
[----:B------:R3:W-:Y:S02]  /*34f40*/  STL.64 [R1+0x2680], R12 ;  /* 0x0026800c01007387 */ /* 0x0007e40000100a00 */
[----:B---3--:R-:W-:-:S02]  /*34f50*/  IMAD.MOV.U32 R13, RZ, RZ, R4 ;  /* 0x000000ffff0d7224 */ /* 0x008fc400078e0004 */
[----:B------:R-:W-:Y:S01]  /*34f60*/  IMAD.MOV.U32 R12, RZ, RZ, R5 ;  /* 0x000000ffff0c7224 */ /* 0x000fe200078e0005 */
[----:B--2---:R-:W-:Y:S01]  /*34f70*/  HMMA.16816.F32.BF16 R16, R8, R4, R16 ;  /* 0x000000040810723c */ /* 0x004fe20000041810 */
[----:B------:R-:W4:Y:S11]  /*34f80*/  LDL.LU.64 R4, [R1+0x2698] ;  /* 0x0026980001047983 */ /* 0x000f360000300a00 */
[----:B------:R-:W-:Y:S11]  /*34f90*/  @!UPT UIADD3 URZ, URZ, URZ, URZ ;  /* 0x0000003f3f3ff290 */ /* 0x000ff6000fffe03f */
[----:B------:R-:W-:Y:S01]  /*34fa0*/  @!UPT UIADD3 URZ, URZ, URZ, URZ ;  /* 0x0000003f3f3ff290 */ /* 0x000fe2000fffe03f */
[----:B------:R-:W-:Y:S01]  /*34fb0*/  IMAD.MOV.U32 R3, RZ, RZ, R19 ;  /* 0x000000ffff037224 */ /* 0x000fe200078e0013 */
[----:B------:R-:W-:Y:S04]  /*34fc0*/  STL [R1+0x2e0], R16 ;  /* 0x0002e01001007387 */ /* 0x000fe80000100800 */
[----:B------:R0:W-:Y:S04]  /*34fd0*/  STL [R1+0x23d8], R3 ;  /* 0x0023d80301007387 */ /* 0x0001e80000100800 */
[----:B0-----:R-:W2:Y:S01]  /*34fe0*/  LDL R3, [R1+0x5d4] ;  /* 0x0005d40001037983 */ /* 0x001ea20000100800 */
[----:B------:R-:W-:-:S02]  /*34ff0*/  IMAD.MOV.U32 R0, RZ, RZ, R17 ;  /* 0x000000ffff007224 */ /* 0x000fc400078e0011 */
[----:B------:R-:W-:-:S05]  /*35000*/  IMAD.MOV.U32 R2, RZ, RZ, R18 ;  /* 0x000000ffff027224 */ /* 0x000fca00078e0012 */
[----:B------:R-:W-:Y:S01]  /*35010*/  STL [R1+0x23d4], R2 ;  /* 0x0023d40201007387 */ /* 0x000fe20000100800 */
[----:B------:R-:W-:Y:S01]  /*35020*/  STL [R1+0x23d0], R0 ;  /* 0x0023d00001007387 */ /* 0x000fe20000100800 */
[C---:B----4-:R-:W-:Y:S02]  /*35030*/  HMMA.16816.F32.BF16 R20, R8.reuse, R4, R20 ;  /* 0x000000040814723c */ /* 0x050fe40000041814 */
[----:B--2---:R-:W0:Y:S11]  /*35040*/  LDSM.16.MT88.4 R16, [R3+0x8100] ;  /* 0x008100000310783b */ /* 0x004e360000004200 */
[----:B------:R-:W-:Y:S11]  /*35050*/  @!UPT UIADD3 URZ, URZ, URZ, URZ ;  /* 0x0000003f3f3ff290 */ /* 0x000ff6000fffe03f */
[----:B------:R-:W-:Y:S02]  /*35060*/  IMAD.MOV.U32 R6, RZ, RZ, R22 ;  /* 0x000000ffff067224 */ /* 0x000fe400078e0016 */
[----:B------:R-:W-:Y:S01]  /*35070*/  IMAD.MOV.U32 R7, RZ, RZ, R23 ;  /* 0x000000ffff077224 */ /* 0x000fe200078e0017 */
[----:B0-----:R-:W-:Y:S01]  /*35080*/  STL.64 [R1+0x25f8], R18 ;  /* 0x0025f81201007387 */ /* 0x001fe20000100a00 */
[----:B------:R0:W-:Y:S03]  /*35090*/  STL.64 [R1+0x25f0], R16 ;  /* 0x0025f01001007387 */ /* 0x0001e60000100a00 */
[----:B0-----:R-:W2:Y:S01]  /*350a0*/  LDL.64 R16, [R1+0x70] ;  /* 0x0000700001107983 */ /* 0x001ea20000100a00 */
[----:B------:R-:W-:Y:S02]  /*350b0*/  STL.64 [R1+0x2d0], R20 ;  /* 0x0002d01401007387 */ /* 0x000fe40000100a00 */
[----:B------:R-:W0:Y:S04]  /*350c0*/  LDSM.16.MT88.4 R20, [R3+0x8180] ;  /* 0x008180000314783b */ /* 0x000e280000004200 */
[----:B------:R1:W-:Y:S02]  /*350d0*/  STL [R1+0x2444], R7 ;  /* 0x0024440701007387 */ /* 0x0003e40000100800 */
[----:B-1----:R-:W3:Y:S01]  /*350e0*/  LDL R7, [R1+0x13dc] ;  /* 0x0013dc0001077983 */ /* 0x002ee20000100800 */
[----:B------:R-:W-:Y:S03]  /*350f0*/  STL [R1+0x23dc], R6 ;  /* 0x0023dc0601007387 */ /* 0x000fe60000100800 */
[----:B0-----:R-:W-:Y:S01]  /*35100*/  STL.64 [R1+0x2598], R22 ;  /* 0x0025981601007387 */ /* 0x001fe20000100a00 */
[----:B------:R0:W-:Y:S03]  /*35110*/  STL.64 [R1+0x2590], R20 ;  /* 0x0025901401007387 */ /* 0x0001e60000100a00 */
[----:B0-----:R-:W2:Y:S01]  /*35120*/  LDL.LU R20, [R1+0x2c0] ;  /* 0x0002c00001147983 */ /* 0x001ea20000300800 */
[----:B------:R-:W2:Y:S02]  /*35130*/  LDL.LU R21, [R1+0x2c4] ;  /* 0x0002c40001157983 */ /* 0x000ea40000300800 */
[----:B------:R-:W2:Y:S02]  /*35140*/  LDL.LU R22, [R1+0x2c8] ;  /* 0x0002c80001167983 */ /* 0x000ea40000300800 */
[----:B------:R-:W2:Y:S02]  /*35150*/  LDL.LU R23, [R1+0x2cc] ;  /* 0x0002cc0001177983 */ /* 0x000ea40000300800 */
[----:B--2---:R-:W-:Y:S11]  /*35160*/  HMMA.16816.F32.BF16 R20, R8, R16, R20 ;  /* 0x000000100814723c */ /* 0x004ff60000041814 */
[----:B------:R-:W-:Y:S11]  /*35170*/  @!UPT UIADD3 URZ, URZ, URZ, URZ ;  /* 0x0000003f3f3ff290 */ /* 0x000ff6000fffe03f */
[----:B------:R-:W-:Y:S01]  /*35180*/  @!UPT UIADD3 URZ, URZ, URZ, URZ ;  /* 0x0000003f3f3ff290 */ /* 0x000fe2000fffe03f */
[----:B------:R0:W-:Y:S01]  /*35190*/  STL.64 [R1+0x2c0], R20 ;  /* 0x0002c01401007387 */ /* 0x0001e20000100a00 */
[----:B------:R1:W-:Y:S03]  /*351a0*/  STL.64 [R1+0x2c8], R22 ;  /* 0x0002c81601007387 */ /* 0x0003e60000100a00 */
[----:B0-----:R-:W2:Y:S01]  /*351b0*/  LDL.LU R20, [R1+0x230] ;  /* 0x0002300001147983 */ /* 0x001ea20000300800 */
[----:B------:R-:W2:Y:S02]  /*351c0*/  LDL.LU R21, [R1+0x234] ;  /* 0x0002340001157983 */ /* 0x000ea40000300800 */
[----:B-1----:R-:W4:Y:S02]  /*351d0*/  LDL.LU R22, [R1+0x238] ;  /* 0x0002380001167983 */ /* 0x002f240000300800 */
[----:B------:R-:W4:Y:S02]  /*351e0*/  LDL.LU R23, [R1+0x23c] ;  /* 0x00023c0001177983 */ /* 0x000f240000300800 */
[----:B----4-:R-:W-:Y:S01]  /*351f0*/  STL.64 [R1+0x25b0], R22 ;  /* 0x0025b01601007387 */ /* 0x010fe20000100a00 */
[----:B--2---:R0:W-:Y:S03]  /*35200*/  STL.64 [R1+0x25a8], R20 ;  /* 0x0025a81401007387 */ /* 0x0041e60000100a00 */
[----:B0-----:R-:W2:Y:S01]  /*35210*/  LDL.LU R20, [R1+0xc0] ;  /* 0x0000c00001147983 */ /* 0x001ea20000300800 */
[----:B------:R-:W2:Y:S02]  /*35220*/  LDL.LU R21, [R1+0xc4] ;  /* 0x0000c40001157983 */ /* 0x000ea40000300800 */
[----:B------:R-:W4:Y:S02]  /*35230*/  LDL.LU R22, [R1+0xc8] ;  /* 0x0000c80001167983 */ /* 0x000f240000300800 */
[----:B------:R-:W4:Y:S02]  /*35240*/  LDL.LU R23, [R1+0xcc] ;  /* 0x0000cc0001177983 */ /* 0x000f240000300800 */
[----:B------:R-:W-:-:S02]  /*35250*/  IMAD.MOV.U32 R2, RZ, RZ, R16 ;  /* 0x000000ffff027224 */ /* 0x000fc400078e0010 */
[----:B------:R-:W-:Y:S01]  /*35260*/  IMAD.MOV.U32 R0, RZ, RZ, R17 ;  /* 0x000000ffff007224 */ /* 0x000fe200078e0011 */
[----:B----4-:R-:W-:Y:S01]  /*35270*/  STL.64 [R1+0x25c0], R22 ;  /* 0x0025c01601007387 */ /* 0x010fe20000100a00 */
[----:B--2---:R0:W-:Y:S02]  /*35280*/  STL.64 [R1+0x25b8], R20 ;  /* 0x0025b81401007387 */ /* 0x0041e40000100a00 */
[----:B0-----:R-:W-:Y:S02]  /*35290*/  IMAD.MOV.U32 R20, RZ, RZ, R25 ;  /* 0x000000ffff147224 */ /* 0x001fe400078e0019 */
[----:B------:R-:W-:Y:S02]  /*352a0*/  IMAD.MOV.U32 R21, RZ, RZ, R24 ;  /* 0x000000ffff157224 */ /* 0x000fe400078e0018 */
[----:B---3--:R-:W0:Y:S04]  /*352b0*/  LDSM.16.MT88.4 R24, [R7+0x8000] ;  /* 0x008000000718783b */ /* 0x008e280000004200 */
[----:B------:R-:W-:Y:S04]  /*352c0*/  STL.64 [R1+0x2650], R20 ;  /* 0x0026501401007387 */ /* 0x000fe80000100a00 */
[----:B0-----:R-:W-:Y:S01]  /*352d0*/  STL.64 [R1+0x2510], R26 ;  /* 0x0025101a01007387 */ /* 0x001fe20000100a00 */
[----:B------:R0:W-:Y:S02]  /*352e0*/  STL.64 [R1+0x2508], R24 ;  /* 0x0025081801007387 */ /* 0x0001e40000100a00 */
[----:B0-----:R-:W-:-:S02]  /*352f0*/  IMAD.MOV.U32 R24, RZ, RZ, R13 ;  /* 0x000000ffff187224 */ /* 0x001fc400078e000d */
[----:B------:R-:W-:-:S05]  /*35300*/  IMAD.MOV.U32 R25, RZ, RZ, R12 ;  /* 0x000000ffff197224 */ /* 0x000fca00078e000c */
[----:B------:R0:W-:Y:S01]  /*35310*/  STL.64 [R1+0x2630], R24 ;  /* 0x0026301801007387 */ /* 0x0001e20000100a00 */
[----:B------:R-:W2:Y:S02]  /*35320*/  LDL.LU R16, [R1+0x100] ;  /* 0x0001000001107983 */ /* 0x000ea40000300800 */
[----:B------:R-:W2:Y:S02]  /*35330*/  LDL.LU R17, [R1+0x104] ;  /* 0x0001040001117983 */ /* 0x000ea40000300800 */
[----:B------:R-:W3:Y:S01]  /*35340*/  LDL.LU R18, [R1+0x108] ;  /* 0x0001080001127983 */ /* 0x000ee20000300800 */
[----:B------:R-:W3:Y:S01]  /*35350*/  LDL.LU R19, [R1+0x10c] ;  /* 0x00010c0001137983 */ /* 0x000ee20000300800 */
[----:B------:R-:W4:Y:S02]  /*35360*/  LDL.LU R12, [R1+0x210] ;  /* 0x00021000010c7983 */ /* 0x000f240000300800 */
[----:B------:R-:W4:Y:S02]  /*35370*/  LDL.LU R13, [R1+0x214] ;  /* 0x00021400010d7983 */ /* 0x000f240000300800 */
[----:B------:R-:W4:Y:S01]  /*35380*/  LDL.LU R14, [R1+0x218] ;  /* 0x00021800010e7983 */ /* 0x000f220000300800 */
[----:B------:R-:W4:Y:S01]  /*35390*/  LDL.LU R15, [R1+0x21c] ;  /* 0x00021c00010f7983 */ /* 0x000f220000300800 */
[----:B0-----:R-:W-:-:S02]  /*353a0*/  IMAD.MOV.U32 R24, RZ, RZ, R28 ;  /* 0x000000ffff187224 */ /* 0x001fc400078e001c */
[----:B------:R-:W-:Y:S01]  /*353b0*/  IMAD.MOV.U32 R25, RZ, RZ, R29 ;  /* 0x000000ffff197224 */ /* 0x000fe200078e001d */
[----:B---3--:R-:W-:Y:S01]  /*353c0*/  STL.64 [R1+0x2608], R18 ;  /* 0x0026081201007387 */ /* 0x008fe20000100a00 */
[----:B--2---:R-:W-:Y:S02]  /*353d0*/  STL.64 [R1+0x2600], R16 ;  /* 0x0026001001007387 */ /* 0x004fe40000100a00 */
[----:B------:R-:W2:Y:S02]  /*353e0*/  LDL.LU R28, [R1+0x2694] ;  /* 0x00269400011c7983 */ /* 0x000ea40000300800 */
[----:B------:R-:W3:Y:S01]  /*353f0*/  LDL.LU R29, [R1+0x2690] ;  /* 0x00269000011d7983 */ /* 0x000ee20000300800 */
[----:B------:R0:W-:Y:S04]  /*35400*/  STL.64 [R1+0x2648], R24 ;  /* 0x0026481801007387 */ /* 0x0001e80000100a00 */
[----:B0-----:R-:W2:Y:S01]  /*35410*/  LDL.LU R24, [R1+0x1e0] ;  /* 0x0001e00001187983 */ /* 0x001ea20000300800 */
[----:B------:R-:W2:Y:S02]  /*35420*/  LDL.LU R25, [R1+0x1e4] ;  /* 0x0001e40001197983 */ /* 0x000ea40000300800 */
[----:B------:R-:W2:Y:S02]  /*35430*/  LDL.LU R26, [R1+0x1e8] ;  /* 0x0001e800011a7983 */ /* 0x000ea40000300800 */
[----:B------:R-:W2:Y:S02]  /*35440*/  LDL.LU R27, [R1+0x1ec] ;  /* 0x0001ec00011b7983 */ /* 0x000ea40000300800 */
[----:B--2---:R-:W-:Y:S01]  /*35450*/  STL.64 [R1+0x2660], R26 ;  /* 0x0026601a01007387 */ /* 0x004fe20000100a00 */
[----:B------:R0:W-:Y:S02]  /*35460*/  STL.64 [R1+0x2658], R24 ;  /* 0x0026581801007387 */ /* 0x0001e40000100a00 */
[----:B------:R-:W2:Y:S02]  /*35470*/  LDL R20, [R1+0x30] ;  /* 0x0000300001147983 */ /* 0x000ea40000100800 */
[----:B------:R-:W2:Y:S02]  /*35480*/  LDL R21, [R1+0x34] ;  /* 0x0000340001157983 */ /* 0x000ea40000100800 */
[----:B--2---:R1:W-:Y:S01]  /*35490*/  STL.64 [R1+0x2668], R20 ;  /* 0x0026681401007387 */ /* 0x0043e20000100a00 */
[----:B0-----:R-:W2:Y:S02]  /*354a0*/  LDL.LU R24, [R1+0x1f0] ;  /* 0x0001f00001187983 */ /* 0x001ea40000300800 */
[----:B------:R-:W2:Y:S02]  /*354b0*/  LDL.LU R25, [R1+0x1f4] ;  /* 0x0001f40001197983 */ /* 0x000ea40000300800 */
[----:B------:R-:W2:Y:S01]  /*354c0*/  LDL.LU R26, [R1+0x1f8] ;  /* 0x0001f800011a7983 */ /* 0x000ea20000300800 */
[----:B------:R-:W2:Y:S01]  /*354d0*/  LDL.LU R27, [R1+0x1fc] ;  /* 0x0001fc00011b7983 */ /* 0x000ea20000300800 */
[----:B------:R-:W-:-:S02]  /*354e0*/  IMAD.MOV.U32 R16, RZ, RZ, R2 ;  /* 0x000000ffff107224 */ /* 0x000fc400078e0002 */
[----:B------:R-:W-:Y:S01]  /*354f0*/  IMAD.MOV.U32 R17, RZ, RZ, R0 ;  /* 0x000000ffff117224 */ /* 0x000fe200078e0000 */
[----:B--2---:R-:W-:Y:S01]  /*35500*/  STL.64 [R1+0x2678], R26 ;  /* 0x0026781a01007387 */ /* 0x004fe20000100a00 */
[----:B------:R0:W-:Y:S02]  /*35510*/  STL.64 [R1+0x2670], R24 ;  /* 0x0026701801007387 */ /* 0x0001e40000100a00 */
[----:B-1----:R-:W2:Y:S02]  /*35520*/  LDL R20, [R1+0x40] ;  /* 0x0000400001147983 */ /* 0x002ea40000100800 */
[----:B------:R-:W2:Y:S01]  /*35530*/  LDL R21, [R1+0x44] ;  /* 0x0000440001157983 */ /* 0x000ea20000100800 */
[----:B0-----:R-:W2:Y:S01]  /*35540*/  LDL.LU R24, [R1+0x200] ;  /* 0x0002000001187983 */ /* 0x001ea20000300800 */
[----:B------:R-:W2:Y:S02]  /*35550*/  LDL.LU R25, [R1+0x204] ;  /* 0x0002040001197983 */ /* 0x000ea40000300800 */
[----:B------:R-:W2:Y:S02]  /*35560*/  LDL.LU R26, [R1+0x208] ;  /* 0x00020800011a7983 */ /* 0x000ea40000300800 */
[----:B------:R-:W2:Y:S01]  /*35570*/  LDL.LU R27, [R1+0x20c] ;  /* 0x00020c00011b7983 */ /* 0x000ea20000300800 */
[----:B------:R3:W-:Y:S02]  /*35580*/  STL.64 [R1+0x2618], R16 ;  /* 0x0026181001007387 */ /* 0x0007e40000100a00 */
[----:B---3--:R-:W-:-:S02]  /*35590*/  IMAD.MOV.U32 R16, RZ, RZ, R29 ;  /* 0x000000ffff107224 */ /* 0x008fc400078e001d */
[----:B------:R-:W-:-:S07]  /*355a0*/  IMAD.MOV.U32 R17, RZ, RZ, R28 ;  /* 0x000000ffff117224 */ /* 0x000fce00078e001c */
[----:B----4-:R-:W-:Y:S01]  /*355b0*/  HMMA.16816.F32.BF16 R8, R8, R16, R12 ;  /* 0x000000100808723c */ /* 0x010fe2000004180c */
[----:B------:R-:W2:Y:S01]  /*355c0*/  LDL.LU.64 R14, [R1+0x2688] ;  /* 0x00268800010e7983 */ /* 0x000ea20000300a00 */
[----:B------:R-:W2:Y:S11]  /*355d0*/  LDL.LU.64 R12, [R1+0x2680] ;  /* 0x00268000010c7983 */ /* 0x000eb60000300a00 */
[----:B------:R-:W-:Y:S10]  /*355e0*/  @!UPT UIADD3 URZ, URZ, URZ, URZ ;  /* 0x0000003f3f3ff290 */ /* 0x000ff4000fffe03f */
[----:B------:R-:W-:Y:S01]  /*355f0*/  STL.64 [R1+0x210], R8 ;  /* 0x0002100801007387 */ /* 0x000fe20000100a00 */
[----:B------:R-:W3:Y:S02]  /*35600*/  LDL.LU R16, [R1+0x1b0] ;  /* 0x0001b00001107983 */ /* 0x000ee40000300800 */
[----:B------:R-:W3:Y:S02]  /*35610*/  LDL.LU R17, [R1+0x1b4] ;  /* 0x0001b40001117983 */ /* 0x000ee40000300800 */
[----:B------:R-:W4:Y:S01]  /*35620*/  LDL.LU R18, [R1+0x1b8] ;  /* 0x0001b80001127983 */ /* 0x000f220000300800 */
[----:B------:R-:W4:Y:S01]  /*35630*/  LDL.LU R19, [R1+0x1bc] ;  /* 0x0001bc0001137983 */ /* 0x000f220000300800 */
[----:B------:R-:W-:Y:S02]  /*35640*/  IMAD.MOV.U32 R29, RZ, RZ, R10 ;  /* 0x000000ffff1d7224 */ /* 0x000fe400078e000a */
[----:B------:R-:W-:Y:S02]  /*35650*/  IMAD.MOV.U32 R28, RZ, RZ, R11 ;  /* 0x000000ffff1c7224 */ /* 0x000fe400078e000b */
[----:B------:R-:W0:Y:S04]  /*35660*/  LDSM.16.MT88.4 R8, [R7+0x8080] ;  /* 0x008080000708783b */ /* 0x000e280000004200 */
[----:B----4-:R-:W-:Y:S01]  /*35670*/  STL.64 [R1+0x2628], R18 ;  /* 0x0026281201007387 */ /* 0x010fe20000100a00 */
[----:B---3--:R1:W-:Y:S03]  /*35680*/  STL.64 [R1+0x2620], R16 ;  /* 0x0026201001007387 */ /* 0x0083e60000100a00 */
[----:B-1----:R-:W3:Y:S01]  /*35690*/  LDL.LU R16, [R1+0x1c0] ;  /* 0x0001c00001107983 */ /* 0x002ee20000300800 */
[----:B------:R-:W3:Y:S02]  /*356a0*/  LDL.LU R17, [R1+0x1c4] ;  /* 0x0001c40001117983 */ /* 0x000ee40000300800 */
[----:B------:R-:W4:Y:S02]  /*356b0*/  LDL.LU R18, [R1+0x1c8] ;  /* 0x0001c80001127983 */ /* 0x000f240000300800 */
[----:B------:R-:W4:Y:S01]  /*356c0*/  LDL.LU R19, [R1+0x1cc] ;  /* 0x0001cc0001137983 */ /* 0x000f220000300800 */
[C---:B--2---:R-:W-:Y:S01]  /*356d0*/  HMMA.16816.F32.BF16 R20, R12.reuse, R20, R24 ;  /* 0x000000140c14723c */ /* 0x044fe20000041818 */
[----:B----4-:R-:W-:Y:S01]  /*356e0*/  STL.64 [R1+0x2640], R18 ;  /* 0x0026401201007387 */ /* 0x010fe20000100a00 */
[----:B---3--:R1:W-:Y:S03]  /*356f0*/  STL.64 [R1+0x2638], R16 ;  /* 0x0026381001007387 */ /* 0x0083e60000100a00 */
[----:B-1----:R-:W2:Y:S01]  /*35700*/  LDL.LU R16, [R1+0x1d0] ;  /* 0x0001d00001107983 */ /* 0x002ea20000300800 */
[----:B------:R-:W2:Y:S02]  /*35710*/  LDL.LU R17, [R1+0x1d4] ;  /* 0x0001d40001117983 */ /* 0x000ea40000300800 */
[----:B------:R-:W2:Y:S02]  /*35720*/  LDL.LU R18, [R1+0x1d8] ;  /* 0x0001d80001127983 */ /* 0x000ea40000300800 */
[----:B------:R-:W2:Y:S01]  /*35730*/  LDL.LU R19, [R1+0x1dc] ;  /* 0x0001dc0001137983 */ /* 0x000ea20000300800 */
[----:B------:R-:W-:Y:S01]  /*35740*/  STL [R1+0x2440], R29 ;  /* 0x0024401d01007387 */ /* 0x000fe20000100800 */
[----:B0-----:R-:W-:Y:S02]  /*35750*/  STL.64 [R1+0x24a8], R10 ;  /* 0x0024a80a01007387 */ /* 0x001fe40000100a00 */
[----:B------:R0:W-:Y:S02]  /*35760*/  STL.64 [R1+0x24a0], R8 ;  /* 0x0024a00801007387 */ /* 0x0001e40000100a00 */
[----:B0-----:R-:W3:Y:S04]  /*35770*/  LDL.64 R8, [R1+0x80] ;  /* 0x0000800001087983 */ /* 0x001ee80000100a00 */
[----:B---3--:R0:W-:Y:S04]  /*35780*/  STL.64 [R1+0x2610], R8 ;  /* 0x0026100801007387 */ /* 0x0081e80000100a00 */
[----:B0-----:R-:W3:Y:S01]  /*35790*/  LDL.LU R8, [R1+0x1a0] ;  /* 0x0001a00001087983 */ /* 0x001ee20000300800 */
[----:B------:R-:W3:Y:S02]  /*357a0*/  LDL.LU R9, [R1+0x1a4] ;  /* 0x0001a40001097983 */ /* 0x000ee40000300800 */
[----:B------:R-:W3:Y:S02]  /*357b0*/  LDL.LU R10, [R1+0x1a8] ;  /* 0x0001a800010a7983 */ /* 0x000ee40000300800 */
[----:B------:R-:W3:Y:S01]  /*357c0*/  LDL.LU R11, [R1+0x1ac] ;  /* 0x0001ac00010b7983 */ /* 0x000ee20000300800 */
        /* <DEDUP_REMOVED lines=17> */
[----:B0-----:R-:W2:Y:S01]  /*358e0*/  LDL.LU.64 R24, [R1+0x2648] ;  /* 0x0026480001187983 */ /* 0x001ea20000300a00 */
[----:B------:R0:W-:Y:S03]  /*358f0*/  STL.64 [R1+0x25d0], R20 ;  /* 0x0025d01401007387 */ /* 0x0001e60000100a00 */
[----:B0-----:R-:W4:Y:S01]  /*35900*/  LDL.64 R20, [R1+0x30] ;  /* 0x0000300001147983 */ /* 0x001f220000100a00 */
[C---:B--2---:R-:W-:Y:S03]  /*35910*/  HMMA.16816.F32.BF16 R24, R12.reuse, R24, R16 ;  /* 0x000000180c18723c */ /* 0x044fe60000041810 */
[----:B----4-:R0:W-:Y:S04]  /*35920*/  STL.64 [R1+0x25d8], R20 ;  /* 0x0025d81401007387 */ /* 0x0101e80000100a00 */
[----:B0-----:R-:W2:Y:S01]  /*35930*/  LDL.64 R20, [R1+0x40] ;  /* 0x0000400001147983 */ /* 0x001ea20000100a00 */
[----:B------:R-:W4:Y:S02]  /*35940*/  LDL.LU.64 R18, [R1+0x2640] ;  /* 0x0026400001127983 */ /* 0x000f240000300a00 */
[----:B------:R-:W4:Y:S11]  /*35950*/  LDL.LU.64 R16, [R1+0x2638] ;  /* 0x0026380001107983 */ /* 0x000f360000300a00 */
[----:B------:R-:W-:Y:S02]  /*35960*/  @!UPT UIADD3 URZ, URZ, URZ, URZ ;  /* 0x0000003f3f3ff290 */ /* 0x000fe4000fffe03f */
[----:B------:R0:W-:Y:S01]  /*35970*/  STL.64 [R1+0x1d0], R24 ;  /* 0x0001d01801007387 */ /* 0x0001e20000100a00 */
[----:B------:R-:W-:Y:S04]  /*35980*/  STL.64 [R1+0x1d8], R26 ;  /* 0x0001d81a01007387 */ /* 0x000fe80000100a00 */
[----:B0-----:R-:W4:Y:S02]  /*35990*/  LDL.LU.64 R24, [R1+0x2630] ;  /* 0x0026300001187983 */ /* 0x001f240000300a00 */
[C---:B----4-:R-:W-:Y:S11]  /*359a0*/  HMMA.16816.F32.BF16 R16, R12.reuse, R24, R16 ;  /* 0x000000180c10723c */ /* 0x050ff60000041810 */
        /* <DEDUP_REMOVED lines=11> */
[C---:B----4-:R-:W-:Y:S01]  /*35a60*/  HMMA.16816.F32.BF16 R16, R12.reuse, R4, R16 ;  /* 0x000000040c10723c */ /* 0x050fe20000041810 */
        /* <DEDUP_REMOVED lines=8> */
[----:B------:R3:W-:Y:S03]  /*35af0*/  STL.64 [R1+0x1b8], R18 ;  /* 0x0001b81201007387 */ /* 0x0007e60000100a00 */
[----:B0-----:R-:W3:Y:S02]  /*35b00*/  LDL.LU.64 R16, [R1+0x2618] ;  /* 0x0026180001107983 */ /* 0x001ee40000300a00 */
[C---:B---3--:R-:W-:Y:S02]  /*35b10*/  HMMA.16816.F32.BF16 R16, R12.reuse, R16, R8 ;  /* 0x000000100c10723c */ /* 0x048fe40000041808 */
[----:B------:R-:W3:Y:S11]  /*35b20*/  LDL.LU.64 R8, [R1+0x2610] ;  /* 0x0026100001087983 */ /* 0x000ef60000300a00 */
[----:B------:R-:W-:Y:S10]  /*35b30*/  @!UPT UIADD3 URZ, URZ, URZ, URZ ;  /* 0x0000003f3f3ff290 */ /* 0x000ff4000fffe03f */
[----:B------:R-:W-:Y:S01]  /*35b40*/  STL.64 [R1+0x1a0], R16 ;  /* 0x0001a01001007387 */ /* 0x000fe20000100a00 */
[----:B------:R0:W-:Y:S03]  /*35b50*/  STL.64 [R1+0x1a8], R18 ;  /* 0x0001a81201007387 */ /* 0x0001e60000100a00 */
[----:B0-----:R-:W3:Y:S01]  /*35b60*/  LDL.LU.64 R18, [R1+0x2608] ;  /* 0x0026080001127983 */ /* 0x001ee20000300a00 */
[----:B------:R-:W3:Y:S02]  /*35b70*/  LDL.LU.64 R16, [R1+0x2600] ;  /* 0x0026000001107983 */ /* 0x000ee40000300a00 */
[----:B---3--:R-:W-:Y:S01]  /*35b80*/  HMMA.16816.F32.BF16 R12, R12, R8, R16 ;  /* 0x000000080c0c723c */ /* 0x008fe20000041810 */
[----:B------:R-:W2:Y:S01]  /*35b90*/  LDL.LU.64 R18, [R1+0x25f8] ;  /* 0x0025f80001127983 */ /* 0x000ea20000300a00 */
[----:B------:R-:W2:Y:S02]  /*35ba0*/  LDL.LU.64 R16, [R1+0x25f0] ;  /* 0x0025f00001107983 */ /* 0x000ea40000300a00 */
[----:B------:R0:W-:Y:S02]  /*35bb0*/  STL.64 [R1+0x25a0], R8 ;  /* 0x0025a00801007387 */ /* 0x0001e40000100a00 */
[----:B------:R-:W-:-:S02]  /*35bc0*/  IMAD.MOV.U32 R2, RZ, RZ, R20 ;  /* 0x000000ffff027224 */ /* 0x000fc400078e0014 */
[----:B------:R-:W-:Y:S01]  /*35bd0*/  IMAD.MOV.U32 R0, RZ, RZ, R21 ;  /* 0x000000ffff007224 */ /* 0x000fe200078e0015 */
[----:B0-----:R-:W3:Y:S11]  /*35be0*/  LDL.LU R8, [R1+0xe0] ;  /* 0x0000e00001087983 */ /* 0x001ef60000300800 */
[----:B------:R-:W-:Y:S03]  /*35bf0*/  @!UPT UIADD3 URZ, URZ, URZ, URZ ;  /* 0x0000003f3f3ff290 */ /* 0x000fe6000fffe03f */
[----:B------:R0:W-:Y:S01]  /*35c00*/  STL.64 [R1+0x100], R12 ;  /* 0x0001000c01007387 */ /* 0x0001e20000100a00 */
[----:B------:R-:W-:Y:S02]  /*35c10*/  STL.64 [R1+0x108], R14 ;  /* 0x0001080e01007387 */ /* 0x000fe40000100a00 */
[----:B------:R-:W3:Y:S02]  /*35c20*/  LDL.LU R9, [R1+0xe4] ;  /* 0x0000e40001097983 */ /* 0x000ee40000300800 */
[----:B------:R-:W3:Y:S01]  /*35c30*/  LDL.LU R10, [R1+0xe8] ;  /* 0x0000e800010a7983 */ /* 0x000ee20000300800 */
[----:B------:R-:W3:Y:S04]  /*35c40*/  LDL.LU R11, [R1+0xec] ;  /* 0x0000ec00010b7983 */ /* 0x000ee80000300800 */
[----:B0-----:R-:W4:Y:S01]  /*35c50*/  LDL.64 R12, [R1] ;  /* 0x00000000010c7983 */ /* 0x001f220000100a00 */
[C---:B--2---:R-:W-:Y:S11]  /*35c60*/  HMMA.16816.F32.BF16 R24, R16.reuse, R20, R24 ;  /* 0x000000141018723c */ /* 0x044ff60000041818 */
[----:B------:R-:W-:Y:S11]  /*35c70*/  @!UPT UIADD3 URZ, URZ, URZ, URZ ;  /* 0x0000003f3f3ff290 */ /* 0x000ff6000fffe03f */
[----:B------:R-:W-:Y:S01]  /*35c80*/  @!UPT UIADD3 URZ, URZ, URZ, URZ ;  /* 0x0000003f3f3ff290 */ /* 0x000fe2000fffe03f */
[----:B------:R-:W-:Y:S01]  /*35c90*/  STL.64 [R1+0xf0], R24 ;  /* 0x0000f01801007387 */ /* 0x000fe20000100a00 */
[----:B------:R0:W-:Y:S03]  /*35ca0*/  STL.64 [R1+0xf8], R26 ;  /* 0x0000f81a01007387 */ /* 0x0001e60000100a00 */
[----:B0-----:R-:W2:Y:S01]  /*35cb0*/  LDL.LU.64 R26, [R1+0x25e8] ;  /* 0x0025e800011a7983 */ /* 0x001ea20000300a00 */
[----:B------:R-:W2:Y:S02]  /*35cc0*/  LDL.LU.64 R24, [R1+0x25e0] ;  /* 0x0025e00001187983 */ /* 0x000ea40000300a00 */
[----:B------:R-:W3:Y:S02]  /*35cd0*/  LDL.LU.64 R20, [R1+0x25d8] ;  /* 0x0025d80001147983 */ /* 0x000ee40000300a00 */
[C---:B---3--:R-:W-:Y:S01]  /*35ce0*/  HMMA.16816.F32.BF16 R8, R16.reuse, R20, R8 ;  /* 0x000000141008723c */ /* 0x048fe20000041808 */
[----:B------:R-:W-:Y:S11]  /*35cf0*/  IMAD.MOV.U32 R6, RZ, RZ, R21 ;  /* 0x000000ffff067224 */ /* 0x000ff600078e0015 */
[----:B------:R-:W-:Y:S11]  /*35d00*/  @!UPT UIADD3 URZ, URZ, URZ, URZ ;  /* 0x0000003f3f3ff290 */ /* 0x000ff6000fffe03f */
[----:B------:R0:W-:Y:S01]  /*35d10*/  STL.64 [R1+0xe0], R8 ;  /* 0x0000e00801007387 */ /* 0x0001e20000100a00 */
[----:B------:R-:W-:Y:S02]  /*35d20*/  STL.64 [R1+0xe8], R10 ;  /* 0x0000e80a01007387 */ /* 0x000fe40000100a00 */
[----:B0-----:R-:W-:Y:S02]  /*35d30*/  IMAD.MOV.U32 R8, RZ, RZ, R20 ;  /* 0x000000ffff087224 */ /* 0x001fe400078e0014 */
[----:B------:R-:W2:Y:S02]  /*35d40*/  LDL.LU.64 R20, [R1+0x25d0] ;  /* 0x0025d00001147983 */ /* 0x000ea40000300a00 */
[C---:B--2---:R-:W-:Y:S02]  /*35d50*/  HMMA.16816.F32.BF16 R20, R16.reuse, R20, R24 ;  /* 0x000000141014723c */ /* 0x044fe40000041818 */
[----:B------:R-:W2:Y:S11]  /*35d60*/  LDL.LU.64 R24, [R1+0x25c8] ;  /* 0x0025c80001187983 */ /* 0x000eb60000300a00 */
[----:B------:R-:W-:Y:S10]  /*35d70*/  @!UPT UIADD3 URZ, URZ, URZ, URZ ;  /* 0x0000003f3f3ff290 */ /* 0x000ff4000fffe03f */
[----:B------:R-:W-:Y:S01]  /*35d80*/  STL.64 [R1+0xd0], R20 ;  /* 0x0000d01401007387 */ /* 0x000fe20000100a00 */
[----:B------:R0:W-:Y:S03]  /*35d90*/  STL.64 [R1+0xd8], R22 ;  /* 0x0000d81601007387 */ /* 0x0001e60000100a00 */
[----:B0-----:R-:W4:Y:S01]  /*35da0*/  LDL.LU.64 R22, [R1+0x25c0] ;  /* 0x0025c00001167983 */ /* 0x001f220000300a00 */
[----:B------:R-:W4:Y:S02]  /*35db0*/  LDL.LU.64 R20, [R1+0x25b8] ;  /* 0x0025b80001147983 */ /* 0x000f240000300a00 */
[C---:B----4-:R-:W-:Y:S11]  /*35dc0*/  HMMA.16816.F32.BF16 R20, R16.reuse, R12, R20 ;  /* 0x0000000c1014723c */ /* 0x050ff60000041814 */
[----:B------:R-:W-:Y:S11]  /*35dd0*/  @!UPT UIADD3 URZ, URZ, URZ, URZ ;  /* 0x0000003f3f3ff290 */ /* 0x000ff6000fffe03f */
[----:B------:R-:W-:Y:S01]  /*35de0*/  @!UPT UIADD3 URZ, URZ, URZ, URZ ;  /* 0x0000003f3f3ff290 */ /* 0x000fe2000fffe03f */
[----:B------:R-:W-:Y:S01]  /*35df0*/  STL.64 [R1+0xc0], R20 ;  /* 0x0000c01401007387 */ /* 0x000fe20000100a00 */
[----:B------:R0:W-:Y:S03]  /*35e00*/  STL.64 [R1+0xc8], R22 ;  /* 0x0000c81601007387 */ /* 0x0001e60000100a00 */
[----:B0-----:R-:W3:Y:S01]  /*35e10*/  LDL.LU.64 R22, [R1+0x25b0] ;  /* 0x0025b00001167983 */ /* 0x001ee20000300a00 */
[----:B------:R-:W3:Y:S02]  /*35e20*/  LDL.LU.64 R20, [R1+0x25a8] ;  /* 0x0025a80001147983 */ /* 0x000ee40000300a00 */
[----:B------:R0:W-:Y:S02]  /*35e30*/  STL.64 [R1+0x2548], R12 ;  /* 0x0025480c01007387 */ /* 0x0001e40000100a00 */
[----:B0-----:R-:W4:Y:S04]  /*35e40*/  LDL.64 R12, [R1+0x10] ;  /* 0x00001000010c7983 */ /* 0x001f280000100a00 */
[----:B----4-:R0:W-:Y:S04]  /*35e50*/  STL.64 [R1+0x2560], R12 ;  /* 0x0025600c01007387 */ /* 0x0101e80000100a00 */
[----:B0-----:R-:W2:Y:S01]  /*35e60*/  LDL.LU R12, [R1+0x180] ;  /* 0x00018000010c7983 */ /* 0x001ea20000300800 */
[----:B------:R-:W2:Y:S02]  /*35e70*/  LDL.LU R13, [R1+0x184] ;  /* 0x00018400010d7983 */ /* 0x000ea40000300800 */
[----:B------:R-:W2:Y:S02]  /*35e80*/  LDL.LU R14, [R1+0x188] ;  /* 0x00018800010e7983 */ /* 0x000ea40000300800 */
[----:B------:R-:W2:Y:S02]  /*35e90*/  LDL.LU R15, [R1+0x18c] ;  /* 0x00018c00010f7983 */ /* 0x000ea40000300800 */
[----:B--2---:R-:W-:Y:S07]  /*35ea0*/  HMMA.16816.F32.BF16 R24, R16, R24, R12 ;  /* 0x000000181018723c */ /* 0x004fee000004180c */
[----:B------:R-:W-:-:S02]  /*35eb0*/  IMAD.MOV.U32 R12, RZ, RZ, R8 ;  /* 0x000000ffff0c7224 */ /* 0x000fc400078e0008 */
[C---:B---3--:R-:W-:Y:S01]  /*35ec0*/  HMMA.16816.F32.BF16 R8, R16.reuse, R4, R20 ;  /* 0x000000041008723c */ /* 0x048fe20000041814 */
[----:B------:R-:W-:Y:S11]  /*35ed0*/  IMAD.MOV.U32 R13, RZ, RZ, R6 ;  /* 0x000000ffff0d7224 */ /* 0x000ff600078e0006 */
[----:B------:R-:W-:Y:S02]  /*35ee0*/  @!UPT UIADD3 URZ, URZ, URZ, URZ ;  /* 0x0000003f3f3ff290 */ /* 0x000fe4000fffe03f */
[----:B------:R-:W-:Y:S01]  /*35ef0*/  STL.64 [R1+0x180], R24 ;  /* 0x0001801801007387 */ /* 0x000fe20000100a00 */
[----:B------:R-:W-:Y:S02]  /*35f00*/  STL.64 [R1+0x188], R26 ;  /* 0x0001881a01007387 */ /* 0x000fe40000100a00 */
[----:B------:R-:W-:Y:S06]  /*35f10*/  STL.64 [R1+0x2578], R12 ;  /* 0x0025780c01007387 */ /* 0x000fec0000100a00 */
[----:B------:R-:W-:Y:S01]  /*35f20*/  STL.64 [R1+0x230], R8 ;  /* 0x0002300801007387 */ /* 0x000fe20000100a00 */
[----:B------:R-:W-:Y:S02]  /*35f30*/  STL.64 [R1+0x238], R10 ;  /* 0x0002380a01007387 */ /* 0x000fe40000100a00 */
[----:B------:R-:W-:Y:S02]  /*35f40*/  STL [R1+0x2530], R7 ;  /* 0x0025300701007387 */ /* 0x000fe40000100800 */
[----:B------:R0:W-:Y:S02]  /*35f50*/  STL.64 [R1+0x2528], R4 ;  /* 0x0025280401007387 */ /* 0x0001e40000100a00 */
        /* <DEDUP_REMOVED lines=36> */
[----:B------:R-:W3:Y:S01]  /*361a0*/  LDL.LU R24, [R1+0x380] ;  /* 0x0003800001187983 */ /* 0x000ee20000300800 */
[----:B------:R-:W3:Y:S02]  /*361b0*/  LDL.LU R25, [R1+0x384] ;  /* 0x0003840001197983 */ /* 0x000ee40000300800 */
[----:B------:R-:W2:Y:S02]  /*361c0*/  LDL.LU R26, [R1+0x388] ;  /* 0x00038800011a7983 */ /* 0x000ea40000300800 */
[----:B------:R-:W2:Y:S02]  /*361d0*/  LDL.LU R27, [R1+0x38c] ;  /* 0x00038c00011b7983 */ /* 0x000ea40000300800 */
[----:B--2---:R-:W-:Y:S01]  /*361e0*/  STL.64 [R1+0x2520], R26 ;  /* 0x0025201a01007387 */ /* 0x004fe20000100a00 */
[----:B---3--:R0:W-:Y:S03]  /*361f0*/  STL.64 [R1+0x2518], R24 ;  /* 0x0025181801007387 */ /* 0x0081e60000100a00 */
[----:B0-----:R-:W4:Y:S02]  /*36200*/  LDL.64 R24, [R1+0x70] ;  /* 0x0000700001187983 */ /* 0x001f240000100a00 */
[C---:B----4-:R-:W-:Y:S11]  /*36210*/  HMMA.16816.F32.BF16 R8, R16.reuse, R24, R8 ;  /* 0x000000181008723c */ /* 0x050ff60000041808 */
[----:B------:R-:W-:Y:S11]  /*36220*/  @!UPT UIADD3 URZ, URZ, URZ, URZ ;  /* 0x0000003f3f3ff290 */ /* 0x000ff6000fffe03f */
[----:B------:R-:W-:Y:S01]  /*36230*/  @!UPT UIADD3 URZ, URZ, URZ, URZ ;  /* 0x0000003f3f3ff290 */ /* 0x000fe2000fffe03f */
[----:B------:R0:W-:Y:S01]  /*36240*/  STL.64 [R1+0x370], R8 ;  /* 0x0003700801007387 */ /* 0x0001e20000100a00 */
[----:B------:R-:W-:Y:S03]  /*36250*/  STL.64 [R1+0x378], R10 ;  /* 0x0003780a01007387 */ /* 0x000fe60000100a00 */
[----:B0-----:R-:W2:Y:S01]  /*36260*/  LDL.LU.64 R8, [R1+0x25a0] ;  /* 0x0025a00001087983 */ /* 0x001ea20000300a00 */
[----:B------:R-:W-:Y:S02]  /*36270*/  IMAD.MOV.U32 R12, RZ, RZ, R2 ;  /* 0x000000ffff0c7224 */ /* 0x000fe400078e0002 */
[----:B------:R-:W-:Y:S01]  /*36280*/  IMAD.MOV.U32 R13, RZ, RZ, R0 ;  /* 0x000000ffff0d7224 */ /* 0x000fe200078e0000 */
[----:B--2---:R-:W-:Y:S01]  /*36290*/  HMMA.16816.F32.BF16 R16, R16, R8, R20 ;  /* 0x000000081010723c */ /* 0x004fe20000041814 */
[----:B------:R-:W2:Y:S01]  /*362a0*/  LDL.LU.64 R22, [R1+0x2598] ;  /* 0x0025980001167983 */ /* 0x000ea20000300a00 */
[----:B------:R-:W2:Y:S11]  /*362b0*/  LDL.LU.64 R20, [R1+0x2590] ;  /* 0x0025900001147983 */ /* 0x000eb60000300a00 */
[----:B------:R-:W-:Y:S10]  /*362c0*/  @!UPT UIADD3 URZ, URZ, URZ, URZ ;  /* 0x0000003f3f3ff290 */ /* 0x000ff4000fffe03f */
[----:B------:R0:W-:Y:S01]  /*362d0*/  STL.64 [R1+0x360], R16 ;  /* 0x0003601001007387 */ /* 0x0001e20000100a00 */
[----:B------:R-:W-:Y:S03]  /*362e0*/  STL.64 [R1+0x368], R18 ;  /* 0x0003681201007387 */ /* 0x000fe60000100a00 */
[----:B0-----:R-:W3:Y:S01]  /*362f0*/  LDL.LU.64 R16, [R1+0x20] ;  /* 0x0000200001107983 */ /* 0x001ee20000300a00 */
[C---:B--2---:R-:W-:Y:S03]  /*36300*/  HMMA.16816.F32.BF16 R12, R20.reuse, R12, R4 ;  /* 0x0000000c140c723c */ /* 0x044fe60000041804 */
[----:B------:R-:W2:Y:S01]  /*36310*/  LDL.LU.64 R6, [R1+0x2588] ;  /* 0x0025880001067983 */ /* 0x000ea20000300a00 */
[----:B------:R-:W2:Y:S11]  /*36320*/  LDL.LU.64 R4, [R1+0x2580] ;  /* 0x0025800001047983 */ /* 0x000eb60000300a00 */
[----:B------:R-:W-:Y:S08]  /*36330*/  @!UPT UIADD3 URZ, URZ, URZ, URZ ;  /* 0x0000003f3f3ff290 */ /* 0x000ff0000fffe03f */
        /* <DEDUP_REMOVED lines=24> */
[----:B0-----:R-:W3:Y:S01]  /*364c0*/  LDL.LU.64 R6, [R1+0x2540] ;  /* 0x0025400001067983 */ /* 0x001ee20000300a00 */
[----:B------:R-:W3:Y:S02]  /*364d0*/  LDL.LU.64 R4, [R1+0x2538] ;  /* 0x0025380001047983 */ /* 0x000ee40000300a00 */
[----:B------:R0:W-:Y:S02]  /*364e0*/  STL.64 [R1+0x24f0], R12 ;  /* 0x0024f00c01007387 */ /* 0x0001e40000100a00 */
[----:B0-----:R-:W2:Y:S01]  /*364f0*/  LDL.LU R12, [R1+0x510] ;  /* 0x00051000010c7983 */ /* 0x001ea20000300800 */
[----:B------:R-:W2:Y:S02]  /*36500*/  LDL.LU R13, [R1+0x514] ;  /* 0x00051400010d7983 */ /* 0x000ea40000300800 */
[----:B------:R-:W2:Y:S02]  /*36510*/  LDL.LU R14, [R1+0x518] ;  /* 0x00051800010e7983 */ /* 0x000ea40000300800 */
[----:B------:R-:W2:Y:S01]  /*36520*/  LDL.LU R15, [R1+0x51c] ;  /* 0x00051c00010f7983 */ /* 0x000ea20000300800 */
[C---:B---3--:R-:W-:Y:S11]  /*36530*/  HMMA.16816.F32.BF16 R4, R20.reuse, R16, R4 ;  /* 0x000000101404723c */ /* 0x048ff60000041804 */
[----:B------:R-:W-:Y:S11]  /*36540*/  @!UPT UIADD3 URZ, URZ, URZ, URZ ;  /* 0x0000003f3f3ff290 */ /* 0x000ff6000fffe03f */
[----:B------:R-:W-:Y:S01]  /*36550*/  @!UPT UIADD3 URZ, URZ, URZ, URZ ;  /* 0x0000003f3f3ff290 */ /* 0x000fe2000fffe03f */
[----:B------:R-:W-:Y:S01]  /*36560*/  STL.64 [R1+0x410], R4 ;  /* 0x0004100401007387 */ /* 0x000fe20000100a00 */
[----:B------:R0:W-:Y:S03]  /*36570*/  STL.64 [R1+0x418], R6 ;  /* 0x0004180601007387 */ /* 0x0001e60000100a00 */
[----:B0-----:R-:W3:Y:S01]  /*36580*/  LDL.LU R7, [R1+0x2530] ;  /* 0x0025300001077983 */ /* 0x001ee20000300800 */
[----:B------:R-:W2:Y:S02]  /*36590*/  LDL.LU.64 R4, [R1+0x2528] ;  /* 0x0025280001047983 */ /* 0x000ea40000300a00 */
[----:B------:R0:W-:Y:S02]  /*365a0*/  STL.64 [R1+0x24e8], R16 ;  /* 0x0024e81001007387 */ /* 0x0001e40000100a00 */
[----:B0-----:R-:W4:Y:S01]  /*365b0*/  LDL.64 R16, [R1+0x40] ;  /* 0x0000400001107983 */ /* 0x001f220000100a00 */
[C---:B--2---:R-:W-:Y:S11]  /*365c0*/  HMMA.16816.F32.BF16 R12, R20.reuse, R4, R12 ;  /* 0x00000004140c723c */ /* 0x044ff6000004180c */
[----:B------:R-:W-:Y:S11]  /*365d0*/  @!UPT UIADD3 URZ, URZ, URZ, URZ ;  /* 0x0000003f3f3ff290 */ /* 0x000ff6000fffe03f */
[----:B------:R-:W-:Y:S01]  /*365e0*/  @!UPT UIADD3 URZ, URZ, URZ, URZ ;  /* 0x0000003f3f3ff290 */ /* 0x000fe2000fffe03f */
[----:B------:R0:W-:Y:S01]  /*365f0*/  STL.64 [R1+0x400], R12 ;  /* 0x0004000c01007387 */ /* 0x0001e20000100a00 */
[----:B------:R-:W-:Y:S03]  /*36600*/  STL.64 [R1+0x408], R14 ;  /* 0x0004080e01007387 */ /* 0x000fe60000100a00 */
[----:B0-----:R-:W2:Y:S04]  /*36610*/  LDL.64 R12, [R1+0x30] ;  /* 0x00003000010c7983 */ /* 0x001ea80000100a00 */
[----:B--2---:R0:W-:Y:S04]  /*36620*/  STL.64 [R1+0x2500], R12 ;  /* 0x0025000c01007387 */ /* 0x0041e80000100a00 */
[----:B0-----:R-:W4:Y:S01]  /*36630*/  LDL.LU R12, [R1+0x4f0] ;  /* 0x0004f000010c7983 */ /* 0x001f220000300800 */
[----:B------:R-:W4:Y:S02]  /*36640*/  LDL.LU R13, [R1+0x4f4] ;  /* 0x0004f400010d7983 */ /* 0x000f240000300800 */
[----:B------:R-:W4:Y:S02]  /*36650*/  LDL.LU R14, [R1+0x4f8] ;  /* 0x0004f800010e7983 */ /* 0x000f240000300800 */
[----:B------:R-:W4:Y:S01]  /*36660*/  LDL.LU R15, [R1+0x4fc] ;  /* 0x0004fc00010f7983 */ /* 0x000f220000300800 */
[----:B---3--:R-:W-:Y:S01]  /*36670*/  STL [R1+0x24e0], R7 ;  /* 0x0024e00701007387 */ /* 0x008fe20000100800 */
[----:B------:R0:W-:Y:S03]  /*36680*/  STL.64 [R1+0x24d8], R4 ;  /* 0x0024d80401007387 */ /* 0x0001e60000100a00 */
[----:B0-----:R-:W2:Y:S01]  /*36690*/  LDL.LU R4, [R1+0x500] ;  /* 0x0005000001047983 */ /* 0x001ea20000300800 */
[----:B------:R-:W2:Y:S02]  /*366a0*/  LDL.LU R5, [R1+0x504] ;  /* 0x0005040001057983 */ /* 0x000ea40000300800 */
[----:B------:R-:W2:Y:S02]  /*366b0*/  LDL.LU R6, [R1+0x508] ;  /* 0x0005080001067983 */ /* 0x000ea40000300800 */
[----:B------:R-:W2:Y:S02]  /*366c0*/  LDL.LU R7, [R1+0x50c] ;  /* 0x00050c0001077983 */ /* 0x000ea40000300800 */
[C---:B--2---:R-:W-:Y:S11]  /*366d0*/  HMMA.16816.F32.BF16 R4, R20.reuse, R24, R4 ;  /* 0x000000181404723c */ /* 0x044ff60000041804 */
[----:B------:R-:W-:Y:S11]  /*366e0*/  @!UPT UIADD3 URZ, URZ, URZ, URZ ;  /* 0x0000003f3f3ff290 */ /* 0x000ff6000fffe03f */
[----:B------:R-:W-:Y:S01]  /*366f0*/  @!UPT UIADD3 URZ, URZ, URZ, URZ ;  /* 0x0000003f3f3ff290 */ /* 0x000fe2000fffe03f */
[----:B------:R-:W-:Y:S01]  /*36700*/  STL.64 [R1+0x3f0], R4 ;  /* 0x0003f00401007387 */ /* 0x000fe20000100a00 */
[----:B------:R0:W-:Y:S02]  /*36710*/  STL.64 [R1+0x3f8], R6 ;  /* 0x0003f80601007387 */ /* 0x0001e40000100a00 */
[----:B------:R-:W2:Y:S02]  /*36720*/  LDL.LU.64 R26, [R1+0x2520] ;  /* 0x00252000011a7983 */ /* 0x000ea40000300a00 */
[----:B0-----:R-:W-:Y:S02]  /*36730*/  IMAD.MOV.U32 R7, RZ, RZ, R24 ;  /* 0x000000ffff077224 */ /* 0x001fe400078e0018 */
[----:B------:R-:W-:Y:S02]  /*36740*/  IMAD.MOV.U32 R6, RZ, RZ, R25 ;  /* 0x000000ffff067224 */ /* 0x000fe400078e0019 */
[----:B------:R-:W2:Y:S03]  /*36750*/  LDL.LU.64 R24, [R1+0x2518] ;  /* 0x0025180001187983 */ /* 0x000ea60000300a00 */
[----:B------:R0:W-:Y:S02]  /*36760*/  STL.64 [R1+0x24f8], R6 ;  /* 0x0024f80601007387 */ /* 0x0001e40000100a00 */
[----:B------:R-:W3:Y:S02]  /*36770*/  LDL.LU R4, [R1+0x4e0] ;  /* 0x0004e00001047983 */ /* 0x000ee40000300800 */
[----:B------:R-:W3:Y:S01]  /*36780*/  LDL.LU R5, [R1+0x4e4] ;  /* 0x0004e40001057983 */ /* 0x000ee20000300800 */
[----:B0-----:R-:W3:Y:S01]  /*36790*/  LDL.LU R6, [R1+0x4e8] ;  /* 0x0004e80001067983 */ /* 0x001ee20000300800 */
[----:B------:R-:W3:Y:S01]  /*367a0*/  LDL.LU R7, [R1+0x4ec] ;  /* 0x0004ec0001077983 */ /* 0x000ee20000300800 */
[----:B--2---:R-:W-:Y:S02]  /*367b0*/  HMMA.16816.F32.BF16 R20, R20, R8, R24 ;  /* 0x000000081414723c */ /* 0x004fe40000041818 */
[----:B------:R-:W4:Y:S01]  /*367c0*/  LDL.LU.64 R26, [R1+0x2510] ;  /* 0x00251000011a7983 */ /* 0x000f220000300a00 */
[----:B------:R-:W4:Y:S02]  /*367d0*/  LDL.LU.64 R24, [R1+0x2508] ;  /* 0x0025080001187983 */ /* 0x000f240000300a00 */
[----:B------:R0:W-:Y:S02]  /*367e0*/  STL.64 [R1+0x24b8], R8 ;  /* 0x0024b80801007387 */ /* 0x0001e40000100a00 */
[----:B0-----:R-:W2:Y:S11]  /*367f0*/  LDL.LU R8, [R1+0x4d0] ;  /* 0x0004d00001087983 */ /* 0x001eb60000300800 */
[----:B------:R-:W-:Y:S05]  /*36800*/  @!UPT UIADD3 URZ, URZ, URZ, URZ ;  /* 0x0000003f3f3ff290 */ /* 0x000fea000fffe03f */
[----:B------:R0:W-:Y:S01]  /*36810*/  STL.64 [R1+0x350], R20 ;  /* 0x0003501401007387 */ /* 0x0001e20000100a00 */
[----:B------:R1:W-:Y:S02]  /*36820*/  STL.64 [R1+0x358], R22 ;  /* 0x0003581601007387 */ /* 0x0003e40000100a00 */
[----:B------:R-:W2:Y:S02]  /*36830*/  LDL.LU R9, [R1+0x4d4] ;  /* 0x0004d40001097983 */ /* 0x000ea40000300800 */
[----:B------:R-:W2:Y:S01]  /*36840*/  LDL.LU R10, [R1+0x4d8] ;  /* 0x0004d800010a7983 */ /* 0x000ea20000300800 */
[----:B------:R-:W2:Y:S04]  /*36850*/  LDL.LU R11, [R1+0x4dc] ;  /* 0x0004dc00010b7983 */ /* 0x000ea80000300800 */
[----:B0-----:R-:W2:Y:S01]  /*36860*/  LDL.LU R20, [R1+0x250] ;  /* 0x0002500001147983 */ /* 0x001ea20000300800 */
[----:B------:R-:W2:Y:S02]  /*36870*/  LDL.LU R21, [R1+0x254] ;  /* 0x0002540001157983 */ /* 0x000ea40000300800 */
[----:B-1----:R-:W2:Y:S02]  /*36880*/  LDL.LU R22, [R1+0x258] ;  /* 0x0002580001167983 */ /* 0x002ea40000300800 */
[----:B------:R-:W2:Y:S02]  /*36890*/  LDL.LU R23, [R1+0x25c] ;  /* 0x00025c0001177983 */ /* 0x000ea40000300800 */
[----:B--2---:R-:W-:Y:S01]  /*368a0*/  STL.64 [R1+0x2450], R22 ;  /* 0x0024501601007387 */ /* 0x004fe20000100a00 */
[----:B------:R0:W-:Y:S03]  /*368b0*/  STL.64 [R1+0x2448], R20 ;  /* 0x0024481401007387 */ /* 0x0001e60000100a00 */
[----:B0-----:R-:W2:Y:S01]  /*368c0*/  LDL.LU R20, [R1+0x260] ;  /* 0x0002600001147983 */ /* 0x001ea20000300800 */
[----:B------:R-:W2:Y:S02]  /*368d0*/  LDL.LU R21, [R1+0x264] ;  /* 0x0002640001157983 */ /* 0x000ea40000300800 */
[----:B------:R-:W2:Y:S02]  /*368e0*/  LDL.LU R22, [R1+0x268] ;  /* 0x0002680001167983 */ /* 0x000ea40000300800 */
[----:B------:R-:W2:Y:S01]  /*368f0*/  LDL.LU R23, [R1+0x26c] ;  /* 0x00026c0001177983 */ /* 0x000ea20000300800 */
[C---:B----4-:R-:W-:Y:S01]  /*36900*/  HMMA.16816.F32.BF16 R12, R24.reuse, R16, R12 ;  /* 0x00000010180c723c */ /* 0x050fe2000004180c */
[----:B--2---:R-:W-:Y:S01]  /*36910*/  STL.64 [R1+0x2460], R22 ;  /* 0x0024601601007387 */ /* 0x004fe20000100a00 */
[----:B------:R-:W-:Y:S11]  /*36920*/  STL.64 [R1+0x2458], R20 ;  /* 0x0024581401007387 */ /* 0x000ff60000100a00 */
[----:B------:R-:W-:Y:S10]  /*36930*/  @!UPT UIADD3 URZ, URZ, URZ, URZ ;  /* 0x0000003f3f3ff290 */ /* 0x000ff4000fffe03f */
[----:B------:R0:W-:Y:S02]  /*36940*/  STL.64 [R1+0x3e0], R12 ;  /* 0x0003e00c01007387 */ /* 0x0001e40000100a00 */
[----:B------:R-:W-:Y:S01]  /*36950*/  STL.64 [R1+0x3e8], R14 ;  /* 0x0003e80e01007387 */ /* 0x000fe20000100a00 */
[----:B0-----:R-:W3:Y:S01]  /*36960*/  LDL.LU.64 R12, [R1+0x2500] ;  /* 0x00250000010c7983 */ /* 0x001ee20000300a00 */
[----:B------:R-:W-:Y:S02]  /*36970*/  IMAD.MOV.U32 R20, RZ, RZ, R2 ;  /* 0x000000ffff147224 */ /* 0x000fe400078e0002 */
[----:B------:R-:W-:Y:S02]  /*36980*/  IMAD.MOV.U32 R21, RZ, RZ, R0 ;  /* 0x000000ffff157224 */ /* 0x000fe400078e0000 */
[----:B------:R-:W-:Y:S02]  /*36990*/  IMAD.MOV.U32 R2, RZ, RZ, R16 ;  /* 0x000000ffff027224 */ /* 0x000fe400078e0010 */
[----:B------:R-:W-:Y:S01]  /*369a0*/  IMAD.MOV.U32 R0, RZ, RZ, R17 ;  /* 0x000000ffff007224 */ /* 0x000fe200078e0011 */
[----:B------:R-:W2:Y:S01]  /*369b0*/  LDL.LU R16, [R1+0x4c0] ;  /* 0x0004c00001107983 */ /* 0x000ea20000300800 */
        /* <DEDUP_REMOVED lines=8> */
[----:B0-----:R-:W3:Y:S01]  /*36a40*/  LDL.LU.64 R6, [R1+0x24f8] ;  /* 0x0024f80001067983 */ /* 0x001ee20000300a00 */
[----:B------:R-:W-:Y:S01]  /*36a50*/  HMMA.16816.F32.BF16 R8, R24, R20, R8 ;  /* 0x000000141808723c */ /* 0x000fe20000041808 */
[----:B------:R-:W-:Y:S02]  /*36a60*/  IMAD.MOV.U32 R5, RZ, RZ, R12 ;  /* 0x000000ffff057224 */ /* 0x000fe400078e000c */
[----:B------:R-:W-:Y:S02]  /*36a70*/  IMAD.MOV.U32 R4, RZ, RZ, R13 ;  /* 0x000000ffff047224 */ /* 0x000fe400078e000d */
[----:B------:R-:W2:Y:S11]  /*36a80*/  LDL.LU.64 R12, [R1+0x24f0] ;  /* 0x0024f000010c7983 */ /* 0x000eb60000300a00 */
[----:B------:R-:W-:Y:S07]  /*36a90*/  @!UPT UIADD3 URZ, URZ, URZ, URZ ;  /* 0x0000003f3f3ff290 */ /* 0x000fee000fffe03f */
[----:B------:R3:W-:Y:S01]  /*36aa0*/  STL.64 [R1+0x3c0], R8 ;  /* 0x0003c00801007387 */ /* 0x0007e20000100a00 */
[----:B------:R-:W-:Y:S02]  /*36ab0*/  STL.64 [R1+0x3c8], R10 ;  /* 0x0003c80a01007387 */ /* 0x000fe40000100a00 */
[----:B---3--:R-:W-:Y:S02]  /*36ac0*/  IMAD.MOV.U32 R8, RZ, RZ, R7 ;  /* 0x000000ffff087224 */ /* 0x008fe400078e0007 */
[----:B------:R-:W-:-:S05]  /*36ad0*/  IMAD.MOV.U32 R9, RZ, RZ, R6 ;  /* 0x000000ffff097224 */ /* 0x000fca00078e0006 */
[----:B------:R-:W-:Y:S01]  /*36ae0*/  STL.64 [R1+0x24d0], R8 ;  /* 0x0024d00801007387 */ /* 0x000fe20000100a00 */
[----:B------:R0:W-:Y:S02]  /*36af0*/  STL.64 [R1+0x2470], R20 ;  /* 0x0024701401007387 */ /* 0x0001e40000100a00 */
[----:B0-----:R-:W-:Y:S02]  /*36b00*/  IMAD.MOV.U32 R20, RZ, RZ, R5 ;  /* 0x000000ffff147224 */ /* 0x001fe400078e0005 */
[----:B------:R-:W-:-:S05]  /*36b10*/  IMAD.MOV.U32 R21, RZ, RZ, R4 ;  /* 0x000000ffff157224 */ /* 0x000fca00078e0004 */
[----:B------:R0:W-:Y:S01]  /*36b20*/  STL.64 [R1+0x2488], R20 ;  /* 0x0024881401007387 */ /* 0x0001e20000100a00 */
[----:B------:R-:W3:Y:S02]  /*36b30*/  LDL.LU R4, [R1+0x4b0] ;  /* 0x0004b00001047983 */ /* 0x000ee40000300800 */
[----:B------:R-:W3:Y:S02]  /*36b40*/  LDL.LU R5, [R1+0x4b4] ;  /* 0x0004b40001057983 */ /* 0x000ee40000300800 */
[----:B------:R-:W3:Y:S01]  /*36b50*/  LDL.LU R6, [R1+0x4b8] ;  /* 0x0004b80001067983 */ /* 0x000ee20000300800 */
[----:B------:R-:W3:Y:S01]  /*36b60*/  LDL.LU R7, [R1+0x4bc] ;  /* 0x0004bc0001077983 */ /* 0x000ee20000300800 */
[----:B------:R-:W4:Y:S02]  /*36b70*/  LDL.LU R8, [R1+0x4a0] ;  /* 0x0004a00001087983 */ /* 0x000f240000300800 */
[----:B------:R-:W4:Y:S02]  /*36b80*/  LDL.LU R9, [R1+0x4a4] ;  /* 0x0004a40001097983 */ /* 0x000f240000300800 */
[----:B------:R-:W4:Y:S01]  /*36b90*/  LDL.LU R10, [R1+0x4a8] ;  /* 0x0004a800010a7983 */ /* 0x000f220000300800 */
[----:B------:R-:W4:Y:S01]  /*36ba0*/  LDL.LU R11, [R1+0x4ac] ;  /* 0x0004ac00010b7983 */ /* 0x000f220000300800 */
[----:B0-----:R-:W-:-:S02]  /*36bb0*/  IMAD.MOV.U32 R20, RZ, RZ, R2 ;  /* 0x000000ffff147224 */ /* 0x001fc400078e0002 */
[----:B------:R-:W-:-:S05]  /*36bc0*/  IMAD.MOV.U32 R21, RZ, RZ, R0 ;  /* 0x000000ffff157224 */ /* 0x000fca00078e0000 */
[----:B------:R0:W-:Y:S04]  /*36bd0*/  STL.64 [R1+0x24b0], R20 ;  /* 0x0024b01401007387 */ /* 0x0001e80000100a00 */
[----:B0-----:R-:W3:Y:S01]  /*36be0*/  LDL.LU R20, [R1+0x2b0] ;  /* 0x0002b00001147983 */ /* 0x001ee20000300800 */
[----:B------:R-:W3:Y:S02]  /*36bf0*/  LDL.LU R21, [R1+0x2b4] ;  /* 0x0002b40001157983 */ /* 0x000ee40000300800 */
[----:B------:R-:W3:Y:S02]  /*36c00*/  LDL.LU R22, [R1+0x2b8] ;  /* 0x0002b80001167983 */ /* 0x000ee40000300800 */
[----:B------:R-:W3:Y:S01]  /*36c10*/  LDL.LU R23, [R1+0x2bc] ;  /* 0x0002bc0001177983 */ /* 0x000ee20000300800 */
[C---:B--2---:R-:W-:Y:S01]  /*36c20*/  HMMA.16816.F32.BF16 R16, R24.reuse, R12, R16 ;  /* 0x0000000c1810723c */ /* 0x044fe20000041810 */
[----:B---3--:R-:W-:Y:S01]  /*36c30*/  STL.64 [R1+0x24c8], R22 ;  /* 0x0024c81601007387 */ /* 0x008fe20000100a00 */
        /* <DEDUP_REMOVED lines=8> */
[----:B0-----:R-:W3:Y:S01]  /*36cc0*/  LDL.LU.64 R16, [R1+0x24e8] ;  /* 0x0024e80001107983 */ /* 0x001ee20000300a00 */
        /* <DEDUP_REMOVED lines=21> */
[----:B0-----:R-:W3:Y:S01]  /*36e20*/  LDL.LU R7, [R1+0x24e0] ;  /* 0x0024e00001077983 */ /* 0x001ee20000300800 */
[----:B------:R-:W4:Y:S02]  /*36e30*/  LDL.LU.64 R4, [R1+0x24d8] ;  /* 0x0024d80001047983 */ /* 0x000f240000300a00 */
[C---:B----4-:R-:W-:Y:S11]  /*36e40*/  HMMA.16816.F32.BF16 R8, R24.reuse, R4, R8 ;  /* 0x000000041808723c */ /* 0x050ff60000041808 */
[----:B------:R-:W-:Y:S11]  /*36e50*/  @!UPT UIADD3 URZ, URZ, URZ, URZ ;  /* 0x0000003f3f3ff290 */ /* 0x000ff6000fffe03f */
[----:B------:R-:W-:Y:S01]  /*36e60*/  @!UPT UIADD3 URZ, URZ, URZ, URZ ;  /* 0x0000003f3f3ff290 */ /* 0x000fe2000fffe03f */
[----:B------:R0:W-:Y:S01]  /*36e70*/  STL.64 [R1+0x390], R8 ;  /* 0x0003900801007387 */ /* 0x0001e20000100a00 */
[----:B------:R1:W-:Y:S03]  /*36e80*/  STL.64 [R1+0x398], R10 ;  /* 0x0003980a01007387 */ /* 0x0003e60000100a00 */
[----:B0-----:R-:W1:Y:S02]  /*36e90*/  LDL.LU.64 R8, [R1+0x24d0] ;  /* 0x0024d00001087983 */ /* 0x001e640000300a00 */
[C---:B-1----:R-:W-:Y:S02]  /*36ea0*/  HMMA.16816.F32.BF16 R8, R24.reuse, R8, R20 ;  /* 0x000000081808723c */ /* 0x042fe40000041814 */
[----:B------:R-:W4:Y:S01]  /*36eb0*/  LDL.LU.64 R22, [R1+0x24c8] ;  /* 0x0024c80001167983 */ /* 0x000f220000300a00 */
[----:B------:R-:W4:Y:S11]  /*36ec0*/  LDL.LU.64 R20, [R1+0x24c0] ;  /* 0x0024c00001147983 */ /* 0x000f360000300a00 */
[----:B------:R-:W-:Y:S09]  /*36ed0*/  @!UPT UIADD3 URZ, URZ, URZ, URZ ;  /* 0x0000003f3f3ff290 */ /* 0x000ff2000fffe03f */
[----:B------:R0:W-:Y:S01]  /*36ee0*/  STL.64 [R1+0x380], R8 ;  /* 0x0003800801007387 */ /* 0x0001e20000100a00 */
[----:B------:R1:W-:Y:S03]  /*36ef0*/  STL.64 [R1+0x388], R10 ;  /* 0x0003880a01007387 */ /* 0x0003e60000100a00 */
[----:B0-----:R-:W4:Y:S02]  /*36f00*/  LDL.LU.64 R8, [R1+0x24b8] ;  /* 0x0024b80001087983 */ /* 0x001f240000300a00 */
[----:B----4-:R-:W-:Y:S02]  /*36f10*/  HMMA.16816.F32.BF16 R24, R24, R8, R20 ;  /* 0x000000081818723c */ /* 0x010fe40000041814 */
[----:B------:R-:W2:Y:S01]  /*36f20*/  LDL.LU.64 R20, [R1+0x24b0] ;  /* 0x0024b00001147983 */ /* 0x000ea20000300a00 */
[----:B------:R-:W-:Y:S02]  /*36f30*/  IMAD.MOV.U32 R2, RZ, RZ, R8 ;  /* 0x000000ffff027224 */ /* 0x000fe400078e0008 */
[----:B------:R-:W-:Y:S11]  /*36f40*/  IMAD.MOV.U32 R0, RZ, RZ, R9 ;  /* 0x000000ffff007224 */ /* 0x000ff600078e0009 */
[----:B------:R-:W-:Y:S07]  /*36f50*/  @!UPT UIADD3 URZ, URZ, URZ, URZ ;  /* 0x0000003f3f3ff290 */ /* 0x000fee000fffe03f */
[----:B------:R0:W-:Y:S01]  /*36f60*/  STL.64 [R1+0x2b0], R24 ;  /* 0x0002b01801007387 */ /* 0x0001e20000100a00 */
[----:B------:R4:W-:Y:S02]  /*36f70*/  STL.64 [R1+0x2b8], R26 ;  /* 0x0002b81a01007387 */ /* 0x0009e40000100a00 */
[----:B-1----:R-:W2:Y:S02]  /*36f80*/  LDL.LU.64 R10, [R1+0x24a8] ;  /* 0x0024a800010a7983 */ /* 0x002ea40000300a00 */
[----:B------:R-:W2:Y:S01]  /*36f90*/  LDL.LU.64 R8, [R1+0x24a0] ;  /* 0x0024a00001087983 */ /* 0x000ea20000300a00 */
[----:B0-----:R-:W3:Y:S01]  /*36fa0*/  LDL.LU R24, [R1+0x270] ;  /* 0x0002700001187983 */ /* 0x001ee20000300800 */
[----:B------:R-:W3:Y:S02]  /*36fb0*/  LDL.LU R25, [R1+0x274] ;  /* 0x0002740001197983 */ /* 0x000ee40000300800 */
[----:B----4-:R-:W3:Y:S02]  /*36fc0*/  LDL.LU R26, [R1+0x278] ;  /* 0x00027800011a7983 */ /* 0x010ee40000300800 */
[----:B------:R-:W3:Y:S01]  /*36fd0*/  LDL.LU R27, [R1+0x27c] ;  /* 0x00027c00011b7983 */ /* 0x000ee20000300800 */
        /* <DEDUP_REMOVED lines=12> */
[----:B------:R2:W-:Y:S03]  /*370a0*/  STL.64 [R1+0x298], R22 ;  /* 0x0002981601007387 */ /* 0x0005e60000100a00 */
[----:B0-----:R-:W2:Y:S02]  /*370b0*/  LDL.LU.64 R20, [R1+0x2470] ;  /* 0x0024700001147983 */ /* 0x001ea40000300a00 */
[C---:B--2---:R-:W-:Y:S02]  /*370c0*/  HMMA.16816.F32.BF16 R20, R8.reuse, R20, R12 ;  /* 0x000000140814723c */ /* 0x044fe4000004180c */
[----:B------:R-:W3:Y:S11]  /*370d0*/  LDL.LU.64 R12, [R1+0x2468] ;  /* 0x00246800010c7983 */ /* 0x000ef60000300a00 */
[----:B------:R-:W-:Y:S10]  /*370e0*/  @!UPT UIADD3 URZ, URZ, URZ, URZ ;  /* 0x0000003f3f3ff290 */ /* 0x000ff4000fffe03f */
[----:B------:R-:W-:Y:S01]  /*370f0*/  STL.64 [R1+0x280], R20 ;  /* 0x0002801401007387 */ /* 0x000fe20000100a00 */
[----:B------:R0:W-:Y:S03]  /*37100*/  STL.64 [R1+0x288], R22 ;  /* 0x0002881601007387 */ /* 0x0001e60000100a00 */
[----:B0-----:R-:W2:Y:S01]  /*37110*/  LDL.LU.64 R22, [R1+0x2460] ;  /* 0x0024600001167983 */ /* 0x001ea20000300a00 */
[----:B------:R-:W2:Y:S02]  /*37120*/  LDL.LU.64 R20, [R1+0x2458] ;  /* 0x0024580001147983 */ /* 0x000ea40000300a00 */
[----:B------:R-:W-:Y:S01]  /*37130*/  IMAD.MOV.U32 R6, RZ, RZ, R17 ;  /* 0x000000ffff067224 */ /* 0x000fe200078e0011 */
[C---:B---3--:R-:W-:Y:S11]  /*37140*/  HMMA.16816.F32.BF16 R24, R8.reuse, R12, R24 ;  /* 0x0000000c0818723c */ /* 0x048ff60000041818 */
[----:B------:R-:W-:Y:S11]  /*37150*/  @!UPT UIADD3 URZ, URZ, URZ, URZ ;  /* 0x0000003f3f3ff290 */ /* 0x000ff6000fffe03f */
[----:B------:R-:W-:Y:S01]  /*37160*/  @!UPT UIADD3 URZ, URZ, URZ, URZ ;  /* 0x0000003f3f3ff290 */ /* 0x000fe2000fffe03f */
[----:B------:R-:W-:Y:S01]  /*37170*/  STL.64 [R1+0x270], R24 ;  /* 0x0002701801007387 */ /* 0x000fe20000100a00 */
[----:B------:R0:W-:Y:S02]  /*37180*/  STL.64 [R1+0x278], R26 ;  /* 0x0002781a01007387 */ /* 0x0001e40000100a00 */
[----:B0-----:R-:W-:Y:S02]  /*37190*/  IMAD.MOV.U32 R27, RZ, RZ, R12 ;  /* 0x000000ffff1b7224 */ /* 0x001fe400078e000c */
[----:B------:R-:W-:Y:S02]  /*371a0*/  IMAD.MOV.U32 R26, RZ, RZ, R13 ;  /* 0x000000ffff1a7224 */ /* 0x000fe400078e000d */
[----:B------:R-:W0:Y:S01]  /*371b0*/  LDSM.16.MT88.4 R12, [R7+0x8100] ;  /* 0x00810000070c783b */ /* 0x000e220000004200 */
[C---:B--2---:R-:W-:Y:S01]  /*371c0*/  HMMA.16816.F32.BF16 R20, R8.reuse, R16, R20 ;  /* 0x000000100814723c */ /* 0x044fe20000041814 */
[----:B------:R-:W-:Y:S02]  /*371d0*/  IMAD.MOV.U32 R25, RZ, RZ, R16 ;  /* 0x000000ffff197224 */ /* 0x000fe400078e0010 */
[----:B------:R-:W1:Y:S04]  /*371e0*/  LDSM.16.MT88.4 R16, [R7+0x8180] ;  /* 0x008180000710783b */ /* 0x000e680000004200 */
[----:B0-----:R-:W-:Y:S01]  /*371f0*/  STL.64 [R1+0x2438], R14 ;  /* 0x0024380e01007387 */ /* 0x001fe20000100a00 */
[----:B------:R0:W-:Y:S03]  /*37200*/  STL.64 [R1+0x2430], R12 ;  /* 0x0024300c01007387 */ /* 0x0001e60000100a00 */
[----:B0-----:R-:W2:Y:S11]  /*37210*/  LDL.LU.64 R12, [R1+0x70] ;  /* 0x00007000010c7983 */ /* 0x001eb60000300a00 */
[----:B------:R-:W-:Y:S01]  /*37220*/  @!UPT UIADD3 URZ, URZ, URZ, URZ ;  /* 0x0000003f3f3ff290 */ /* 0x000fe2000fffe03f */
[----:B------:R-:W-:Y:S02]  /*37230*/  STL.64 [R1+0x260], R20 ;  /* 0x0002601401007387 */ /* 0x000fe40000100a00 */
[----:B------:R0:W-:Y:S02]  /*37240*/  STL.64 [R1+0x268], R22 ;  /* 0x0002681601007387 */ /* 0x0001e40000100a00 */
[----:B0-----:R-:W3:Y:S01]  /*37250*/  LDL.LU.64 R22, [R1+0x2450] ;  /* 0x0024500001167983 */ /* 0x001ee20000300a00 */
[----:B------:R-:W3:Y:S02]  /*37260*/  LDL.LU.64 R20, [R1+0x2448] ;  /* 0x0024480001147983 */ /* 0x000ee40000300a00 */
[----:B------:R-:W4:Y:S02]  /*37270*/  LDL.LU R7, [R1+0x2444] ;  /* 0x0024440001077983 */ /* 0x000f240000300800 */
[----:B-1----:R-:W-:Y:S01]  /*37280*/  STL.64 [R1+0x23b0], R18 ;  /* 0x0023b01201007387 */ /* 0x002fe20000100a00 */
[----:B------:R0:W-:Y:S04]  /*37290*/  STL.64 [R1+0x23a8], R16 ;  /* 0x0023a81001007387 */ /* 0x0001e80000100a00 */
[----:B0-----:R-:W2:Y:S01]  /*372a0*/  LDL.LU R16, [R1+0x240] ;  /* 0x0002400001107983 */ /* 0x001ea20000300800 */
[----:B------:R-:W2:Y:S02]  /*372b0*/  LDL.LU R17, [R1+0x244] ;  /* 0x0002440001117983 */ /* 0x000ea40000300800 */
[----:B------:R-:W2:Y:S02]  /*372c0*/  LDL.LU R18, [R1+0x248] ;  /* 0x0002480001127983 */ /* 0x000ea40000300800 */
[----:B------:R-:W2:Y:S01]  /*372d0*/  LDL.LU R19, [R1+0x24c] ;  /* 0x00024c0001137983 */ /* 0x000ea20000300800 */
[C---:B---3--:R-:W-:Y:S01]  /*372e0*/  HMMA.16816.F32.BF16 R20, R8.reuse, R4, R20 ;  /* 0x000000040814723c */ /* 0x048fe20000041814 */
[----:B----4-:R-:W-:Y:S01]  /*372f0*/  STL [R1+0x2410], R7 ;  /* 0x0024100701007387 */ /* 0x010fe20000100800 */
[----:B------:R-:W-:Y:S11]  /*37300*/  STL.64 [R1+0x2408], R4 ;  /* 0x0024080401007387 */ /* 0x000ff60000100a00 */
[----:B------:R-:W-:Y:S10]  /*37310*/  @!UPT UIADD3 URZ, URZ, URZ, URZ ;  /* 0x0000003f3f3ff290 */ /* 0x000ff4000fffe03f */
[----:B------:R-:W-:Y:S01]  /*37320*/  STL.64 [R1+0x250], R20 ;  /* 0x0002501401007387 */ /* 0x000fe20000100a00 */
[----:B------:R-:W-:Y:S02]  /*37330*/  STL.64 [R1+0x258], R22 ;  /* 0x0002581601007387 */ /* 0x000fe40000100a00 */
[----:B------:R-:W0:Y:S01]  /*37340*/  LDSM.16.MT88.4 R20, [R3+0xa000] ;  /* 0x00a000000314783b */ /* 0x000e220000004200 */
[----:B--2---:R-:W-:Y:S01]  /*37350*/  HMMA.16816.F32.BF16 R16, R8, R12, R16 ;  /* 0x0000000c0810723c */ /* 0x004fe20000041810 */
[----:B0-----:R-:W-:Y:S02]  /*37360*/  STL.64 [R1+0x2318], R22 ;  /* 0x0023181601007387 */ /* 0x001fe40000100a00 */
[----:B------:R0:W-:Y:S11]  /*37370*/  STL.64 [R1+0x2310], R20 ;  /* 0x0023101401007387 */ /* 0x0001f60000100a00 */
[----:B------:R-:W-:Y:S09]  /*37380*/  @!UPT UIADD3 URZ, URZ, URZ, URZ ;  /* 0x0000003f3f3ff290 */ /* 0x000ff2000fffe03f */
[----:B------:R1:W-:Y:S02]  /*37390*/  STL.64 [R1+0x240], R16 ;  /* 0x0002401001007387 */ /* 0x0003e40000100a00 */
[----:B------:R2:W-:Y:S01]  /*373a0*/  STL.64 [R1+0x248], R18 ;  /* 0x0002481201007387 */ /* 0x0005e20000100a00 */
[----:B0-----:R-:W3:Y:S01]  /*373b0*/  LDL.LU R20, [R1+0x340] ;  /* 0x0003400001147983 */ /* 0x001ee20000300800 */
[----:B------:R-:W3:Y:S02]  /*373c0*/  LDL.LU R21, [R1+0x344] ;  /* 0x0003440001157983 */ /* 0x000ee40000300800 */
[----:B------:R-:W4:Y:S02]  /*373d0*/  LDL.LU R22, [R1+0x348] ;  /* 0x0003480001167983 */ /* 0x000f240000300800 */
[----:B------:R-:W4:Y:S01]  /*373e0*/  LDL.LU R23, [R1+0x34c] ;  /* 0x00034c0001177983 */ /* 0x000f220000300800 */
[----:B-1----:R-:W3:Y:S01]  /*373f0*/  LDL.LU R16, [R1+0x130] ;  /* 0x0001300001107983 */ /* 0x002ee20000300800 */
[----:B------:R-:W3:Y:S02]  /*37400*/  LDL.LU R17, [R1+0x134] ;  /* 0x0001340001117983 */ /* 0x000ee40000300800 */
[----:B--2---:R-:W2:Y:S02]  /*37410*/  LDL.LU R18, [R1+0x138] ;  /* 0x0001380001127983 */ /* 0x004ea40000300800 */
[----:B------:R-:W2:Y:S02]  /*37420*/  LDL.LU R19, [R1+0x13c] ;  /* 0x00013c0001137983 */ /* 0x000ea40000300800 */
[----:B------:R-:W-:-:S02]  /*37430*/  IMAD.MOV.U32 R29, RZ, RZ, R12 ;  /* 0x000000ffff1d7224 */ /* 0x000fc400078e000c */
[----:B------:R-:W-:Y:S01]  /*37440*/  IMAD.MOV.U32 R24, RZ, RZ, R13 ;  /* 0x000000ffff187224 */ /* 0x000fe200078e000d */
[----:B--2---:R-:W-:Y:S01]  /*37450*/  STL.64 [R1+0x23e8], R18 ;  /* 0x0023e81201007387 */ /* 0x004fe20000100a00 */
[----:B---3--:R0:W-:Y:S02]  /*37460*/  STL.64 [R1+0x23e0], R16 ;  /* 0x0023e01001007387 */ /* 0x0081e40000100a00 */
[----:B------:R-:W2:Y:S02]  /*37470*/  LDL.LU R12, [R1+0x190] ;  /* 0x00019000010c7983 */ /* 0x000ea40000300800 */
[----:B------:R-:W2:Y:S01]  /*37480*/  LDL.LU R13, [R1+0x194] ;  /* 0x00019400010d7983 */ /* 0x000ea20000300800 */
[----:B------:R-:W2:Y:S01]  /*37490*/  LDL.LU R14, [R1+0x198] ;  /* 0x00019800010e7983 */ /* 0x000ea20000300800 */
[----:B------:R-:W2:Y:S02]  /*374a0*/  LDL.LU R15, [R1+0x19c] ;  /* 0x00019c00010f7983 */ /* 0x000ea40000300800 */
[----:B0-----:R-:W-:-:S02]  /*374b0*/  IMAD.MOV.U32 R16, RZ, RZ, R27 ;  /* 0x000000ffff107224 */ /* 0x001fc400078e001b */
[----:B------:R-:W-:-:S05]  /*374c0*/  IMAD.MOV.U32 R17, RZ, RZ, R26 ;  /* 0x000000ffff117224 */ /* 0x000fca00078e001a */
[----:B------:R0:W-:Y:S04]  /*374d0*/  STL.64 [R1+0x23f8], R16 ;  /* 0x0023f81001007387 */ /* 0x0001e80000100a00 */
[----:B0-----:R-:W3:Y:S04]  /*374e0*/  LDL.LU.64 R16, [R1+0x10] ;  /* 0x0000100001107983 */ /* 0x001ee80000300a00 */
[----:B---3--:R-:W-:Y:S01]  /*374f0*/  STL.64 [R1+0x2400], R16 ;  /* 0x0024001001007387 */ /* 0x008fe20000100a00 */
[----:B----4-:R-:W-:Y:S02]  /*37500*/  STL.64 [R1+0x2338], R22 ;  /* 0x0023381601007387 */ /* 0x010fe40000100a00 */
[----:B------:R0:W-:Y:S02]  /*37510*/  STL.64 [R1+0x2330], R20 ;  /* 0x0023301401007387 */ /* 0x0001e40000100a00 */
[----:B------:R-:W3:Y:S01]  /*37520*/  LDL.LU R4, [R1+0x160] ;  /* 0x0001600001047983 */ /* 0x000ee20000300800 */
[----:B------:R-:W3:Y:S01]  /*37530*/  LDL.LU R5, [R1+0x164] ;  /* 0x0001640001057983 */ /* 0x000ee20000300800 */
[----:B0-----:R-:W-:-:S03]  /*37540*/  IMAD.MOV.U32 R21, RZ, RZ, R6 ;  /* 0x000000ffff157224 */ /* 0x001fc600078e0006 */
[----:B------:R-:W4:Y:S01]  /*37550*/  LDL.LU R6, [R1+0x168] ;  /* 0x0001680001067983 */ /* 0x000f220000300800 */
[----:B------:R-:W4:Y:S02]  /*37560*/  LDL.LU R7, [R1+0x16c] ;  /* 0x00016c0001077983 */ /* 0x000f240000300800 */
[----:B------:R-:W-:Y:S01]  /*37570*/  IMAD.MOV.U32 R20, RZ, RZ, R25 ;  /* 0x000000ffff147224 */ /* 0x000fe200078e0019 */
[----:B----4-:R-:W-:Y:S01]  /*37580*/  STL.64 [R1+0x2420], R6 ;  /* 0x0024200601007387 */ /* 0x010fe20000100a00 */
[----:B---3--:R0:W-:Y:S03]  /*37590*/  STL.64 [R1+0x2418], R4 ;  /* 0x0024180401007387 */ /* 0x0081e60000100a00 */
[----:B0-----:R-:W3:Y:S01]  /*375a0*/  LDL.LU.64 R4, [R1+0x40] ;  /* 0x0000400001047983 */ /* 0x001ee20000300a00 */
[----:B------:R-:W4:Y:S02]  /*375b0*/  LDL.LU.64 R16, [R1+0x30] ;  /* 0x0000300001107983 */ /* 0x000f240000300a00 */
[----:B------:R-:W-:-:S02]  /*375c0*/  IMAD.MOV.U32 R7, RZ, RZ, R24 ;  /* 0x000000ffff077224 */ /* 0x000fc400078e0018 */
[----:B------:R-:W0:Y:S04]  /*375d0*/  LDSM.16.MT88.4 R24, [R3+0xa080] ;  /* 0x00a080000318783b */ /* 0x000e280000004200 */
[----:B----4-:R1:W-:Y:S04]  /*375e0*/  STL.64 [R1+0x2428], R16 ;  /* 0x0024281001007387 */ /* 0x0103e80000100a00 */
[----:B-1----:R-:W4:Y:S01]  /*375f0*/  LDL.LU R16, [R1+0x170] ;  /* 0x0001700001107983 */ /* 0x002f220000300800 */
[----:B------:R-:W4:Y:S02]  /*37600*/  LDL.LU R17, [R1+0x174] ;  /* 0x0001740001117983 */ /* 0x000f240000300800 */
[----:B------:R-:W4:Y:S02]  /*37610*/  LDL.LU R18, [R1+0x178] ;  /* 0x0001780001127983 */ /* 0x000f240000300800 */
[----:B------:R-:W4:Y:S01]  /*37620*/  LDL.LU R19, [R1+0x17c] ;  /* 0x00017c0001137983 */ /* 0x000f220000300800 */
[----:B------:R1:W-:Y:S04]  /*37630*/  STL.64 [R1+0x23f0], R20 ;  /* 0x0023f01401007387 */ /* 0x0003e80000100a00 */
[----:B-1----:R-:W4:Y:S01]  /*37640*/  LDL.LU R20, [R1+0x140] ;  /* 0x0001400001147983 */ /* 0x002f220000300800 */
[----:B------:R-:W4:Y:S02]  /*37650*/  LDL.LU R21, [R1+0x144] ;  /* 0x0001440001157983 */ /* 0x000f240000300800 */
[----:B------:R-:W4:Y:S02]  /*37660*/  LDL.LU R22, [R1+0x148] ;  /* 0x0001480001167983 */ /* 0x000f240000300800 */
[----:B------:R-:W4:Y:S01]  /*37670*/  LDL.LU R23, [R1+0x14c] ;  /* 0x00014c0001177983 */ /* 0x000f220000300800 */
[----:B0-----:R-:W-:Y:S01]  /*37680*/  STL.64 [R1+0x2290], R26 ;  /* 0x0022901a01007387 */ /* 0x001fe20000100a00 */
[----:B------:R0:W-:Y:S02]  /*37690*/  STL.64 [R1+0x2288], R24 ;  /* 0x0022881801007387 */ /* 0x0001e40000100a00 */
[----:B0-----:R-:W-:-:S02]  /*376a0*/  IMAD.MOV.U32 R24, RZ, RZ, R29 ;  /* 0x000000ffff187224 */ /* 0x001fc400078e001d */
[----:B------:R-:W-:Y:S01]  /*376b0*/  IMAD.MOV.U32 R25, RZ, RZ, R7 ;  /* 0x000000ffff197224 */ /* 0x000fe200078e0007 */
[----:B------:R-:W4:Y:S04]  /*376c0*/  LDL.LU R29, [R1+0x2440] ;  /* 0x00244000011d7983 */ /* 0x000f280000300800 */
[----:B------:R0:W-:Y:S02]  /*376d0*/  STL.64 [R1+0x23c8], R24 ;  /* 0x0023c81801007387 */ /* 0x0001e40000100a00 */
[----:B0-----:R-:W-:Y:S02]  /*376e0*/  IMAD.MOV.U32 R24, RZ, RZ, R2 ;  /* 0x000000ffff187224 */ /* 0x001fe400078e0002 */
[----:B------:R-:W-:-:S07]  /*376f0*/  IMAD.MOV.U32 R25, RZ, RZ, R0 ;  /* 0x000000ffff197224 */ /* 0x000fce00078e0000 */
[----:B--2---:R-:W-:Y:S01]  /*37700*/  HMMA.16816.F32.BF16 R24, R8, R24, R12 ;  /* 0x000000180818723c */ /* 0x004fe2000004180c */
[----:B------:R-:W0:Y:S04]  /*37710*/  LDSM.16.MT88.4 R8, [R3+0xa100] ;  /* 0x00a100000308783b */ /* 0x000e280000004200 */
[----:B------:R-:W4:Y:S01]  /*37720*/  LDL.LU.64 R14, [R1+0x2438] ;  /* 0x00243800010e7983 */ /* 0x000f220000300a00 */
[----:B------:R-:W4:Y:S11]  /*37730*/  LDL.LU.64 R12, [R1+0x2430] ;  /* 0x00243000010c7983 */ /* 0x000f360000300a00 */
[----:B------:R-:W-:Y:S06]  /*37740*/  @!UPT UIADD3 URZ, URZ, URZ, URZ ;  /* 0x0000003f3f3ff290 */ /* 0x000fec000fffe03f */
[----:B------:R1:W-:Y:S01]  /*37750*/  STL.64 [R1+0x190], R24 ;  /* 0x0001901801007387 */ /* 0x0003e20000100a00 */
[----:B------:R2:W-:Y:S03]  /*37760*/  STL.64 [R1+0x198], R26 ;  /* 0x0001981a01007387 */ /* 0x0005e60000100a00 */
[----:B-1----:R-:W4:Y:S01]  /*37770*/  LDL.LU R24, [R1+0x120] ;  /* 0x0001200001187983 */ /* 0x002f220000300800 */
[----:B------:R-:W4:Y:S02]  /*37780*/  LDL.LU R25, [R1+0x124] ;  /* 0x0001240001197983 */ /* 0x000f240000300800 */
[----:B--2---:R-:W2:Y:S02]  /*37790*/  LDL.LU R26, [R1+0x128] ;  /* 0x00012800011a7983 */ /* 0x004ea40000300800 */
[----:B------:R-:W2:Y:S01]  /*377a0*/  LDL.LU R27, [R1+0x12c] ;  /* 0x00012c00011b7983 */ /* 0x000ea20000300800 */
[----:B0-----:R-:W-:Y:S01]  /*377b0*/  STL.64 [R1+0x2228], R10 ;  /* 0x0022280a01007387 */ /* 0x001fe20000100a00 */
[----:B------:R0:W-:Y:S03]  /*377c0*/  STL.64 [R1+0x2220], R8 ;  /* 0x0022200801007387 */ /* 0x0001e60000100a00 */
[----:B0-----:R-:W2:Y:S01]  /*377d0*/  LDL.LU.64 R8, [R1+0x80] ;  /* 0x0000800001087983 */ /* 0x001ea20000300a00 */
[----:B------:R-:W2:Y:S02]  /*377e0*/  LDL.64 R10, [R1+0x88] ;  /* 0x00008800010a7983 */ /* 0x000ea40000100a00 */
[----:B---3--:R-:W-:-:S02]  /*377f0*/  IMAD.MOV.U32 R2, RZ, RZ, R4 ;  /* 0x000000ffff027224 */ /* 0x008fc400078e0004 */
[----:B------:R-:W-:Y:S01]  /*37800*/  IMAD.MOV.U32 R0, RZ, RZ, R5 ;  /* 0x000000ffff007224 */ /* 0x000fe200078e0005 */
        /* <DEDUP_REMOVED lines=11> */
[----:B------:R-:W3:Y:S02]  /*378c0*/  LDL.LU.64 R6, [R1+0x2420] ;  /* 0x0024200001067983 */ /* 0x000ee40000300a00 */
[----:B------:R-:W3:Y:S02]  /*378d0*/  LDL.LU.64 R4, [R1+0x2418] ;  /* 0x0024180001047983 */ /* 0x000ee40000300a00 */
[C---:B---3--:R-:W-:Y:S01]  /*378e0*/  HMMA.16816.F32.BF16 R4, R12.reuse, R16, R4 ;  /* 0x000000100c04723c */ /* 0x048fe20000041804 */
[----:B------:R-:W-:Y:S11]  /*378f0*/  IMAD.MOV.U32 R3, RZ, RZ, R17 ;  /* 0x000000ffff037224 */ /* 0x000ff600078e0011 */
[----:B------:R-:W-:Y:S11]  /*37900*/  @!UPT UIADD3 URZ, URZ, URZ, URZ ;  /* 0x0000003f3f3ff290 */ /* 0x000ff6000fffe03f */
[----:B------:R-:W-:Y:S01]  /*37910*/  STL.64 [R1+0x160], R4 ;  /* 0x0001600401007387 */ /* 0x000fe20000100a00 */
[----:B------:R0:W-:Y:S03]  /*37920*/  STL.64 [R1+0x168], R6 ;  /* 0x0001680601007387 */ /* 0x0001e60000100a00 */
[----:B0-----:R-:W3:Y:S01]  /*37930*/  LDL.LU R7, [R1+0x2410] ;  /* 0x0024100001077983 */ /* 0x001ee20000300800 */
[----:B------:R-:W4:Y:S02]  /*37940*/  LDL.LU.64 R4, [R1+0x2408] ;  /* 0x0024080001047983 */ /* 0x000f240000300a00 */
        /* <DEDUP_REMOVED lines=10> */
[C---:B--2---:R-:W-:Y:S02]  /*379f0*/  HMMA.16816.F32.BF16 R16, R12.reuse, R16, R20 ;  /* 0x000000100c10723c */ /* 0x044fe40000041814 */
[----:B------:R-:W2:Y:S11]  /*37a00*/  LDL.LU.64 R20, [R1+0x23f0] ;  /* 0x0023f00001147983 */ /* 0x000eb60000300a00 */
[----:B------:R-:W-:Y:S10]  /*37a10*/  @!UPT UIADD3 URZ, URZ, URZ, URZ ;  /* 0x0000003f3f3ff290 */ /* 0x000ff4000fffe03f */
[----:B------:R-:W-:Y:S01]  /*37a20*/  STL.64 [R1+0x140], R16 ;  /* 0x0001401001007387 */ /* 0x000fe20000100a00 */
[----:B------:R0:W-:Y:S03]  /*37a30*/  STL.64 [R1+0x148], R18 ;  /* 0x0001481201007387 */ /* 0x0001e60000100a00 */
[----:B0-----:R-:W3:Y:S01]  /*37a40*/  LDL.LU.64 R18, [R1+0x23e8] ;  /* 0x0023e80001127983 */ /* 0x001ee20000300a00 */
[----:B------:R-:W3:Y:S03]  /*37a50*/  LDL.LU.64 R16, [R1+0x23e0] ;  /* 0x0023e00001107983 */ /* 0x000ee60000300a00 */
[----:B--2---:R0:W-:Y:S01]  /*37a60*/  STL.64 [R1+0x2350], R20 ;  /* 0x0023501401007387 */ /* 0x0041e20000100a00 */
[C---:B---3--:R-:W-:Y:S03]  /*37a70*/  HMMA.16816.F32.BF16 R16, R12.reuse, R20, R16 ;  /* 0x000000140c10723c */ /* 0x048fe60000041810 */
[----:B0-----:R-:W2:Y:S11]  /*37a80*/  LDL.LU R20, [R1+0x470] ;  /* 0x0004700001147983 */ /* 0x001eb60000300800 */
[----:B------:R-:W-:Y:S09]  /*37a90*/  @!UPT UIADD3 URZ, URZ, URZ, URZ ;  /* 0x0000003f3f3ff290 */ /* 0x000ff2000fffe03f */
[----:B------:R0:W-:Y:S01]  /*37aa0*/  STL.64 [R1+0x130], R16 ;  /* 0x0001301001007387 */ /* 0x0001e20000100a00 */
[----:B------:R1:W-:Y:S02]  /*37ab0*/  STL.64 [R1+0x138], R18 ;  /* 0x0001381201007387 */ /* 0x0003e40000100a00 */
[----:B------:R-:W2:Y:S02]  /*37ac0*/  LDL.LU R21, [R1+0x474] ;  /* 0x0004740001157983 */ /* 0x000ea40000300800 */
[----:B------:R-:W3:Y:S01]  /*37ad0*/  LDL.LU R22, [R1+0x478] ;  /* 0x0004780001167983 */ /* 0x000ee20000300800 */
[----:B------:R-:W3:Y:S01]  /*37ae0*/  LDL.LU R23, [R1+0x47c] ;  /* 0x00047c0001177983 */ /* 0x000ee20000300800 */
[----:B----4-:R-:W-:Y:S03]  /*37af0*/  HMMA.16816.F32.BF16 R24, R12, R4, R24 ;  /* 0x000000040c18723c */ /* 0x010fe60000041818 */
[----:B---3--:R-:W-:Y:S01]  /*37b00*/  STL.64 [R1+0x2360], R22 ;  /* 0x0023601601007387 */ /* 0x008fe20000100a00 */
[----:B--2---:R2:W-:Y:S02]  /*37b10*/  STL.64 [R1+0x2358], R20 ;  /* 0x0023581401007387 */ /* 0x0045e40000100a00 */
[----:B0-----:R-:W3:Y:S02]  /*37b20*/  LDL.LU R16, [R1+0xb0] ;  /* 0x0000b00001107983 */ /* 0x001ee40000300800 */
[----:B------:R-:W3:Y:S01]  /*37b30*/  LDL.LU R17, [R1+0xb4] ;  /* 0x0000b40001117983 */ /* 0x000ee20000300800 */
[----:B-1----:R-:W3:Y:S01]  /*37b40*/  LDL.LU R18, [R1+0xb8] ;  /* 0x0000b80001127983 */ /* 0x002ee20000300800 */
[----:B------:R-:W3:Y:S02]  /*37b50*/  LDL.LU R19, [R1+0xbc] ;  /* 0x0000bc0001137983 */ /* 0x000ee40000300800 */
[----:B--2---:R-:W-:-:S02]  /*37b60*/  IMAD.MOV.U32 R20, RZ, RZ, R9 ;  /* 0x000000ffff147224 */ /* 0x004fc400078e0009 */
[----:B------:R-:W-:Y:S02]  /*37b70*/  IMAD.MOV.U32 R21, RZ, RZ, R8 ;  /* 0x000000ffff157224 */ /* 0x000fe400078e0008 */
[----:B------:R-:W2:Y:S01]  /*37b80*/  LDL.LU R8, [R1+0x110] ;  /* 0x0001100001087983 */ /* 0x000ea20000300800 */
[----:B------:R-:W2:Y:S02]  /*37b90*/  LDL.LU R9, [R1+0x114] ;  /* 0x0001140001097983 */ /* 0x000ea40000300800 */
[----:B------:R-:W2:Y:S02]  /*37ba0*/  LDL.LU R10, [R1+0x118] ;  /* 0x00011800010a7983 */ /* 0x000ea40000300800 */
[----:B------:R-:W2:Y:S01]  /*37bb0*/  LDL.LU R11, [R1+0x11c] ;  /* 0x00011c00010b7983 */ /* 0x000ea20000300800 */
[----:B------:R0:W-:Y:S02]  /*37bc0*/  STL.64 [R1+0x2378], R20 ;  /* 0x0023781401007387 */ /* 0x0001e40000100a00 */
[----:B0-----:R-:W-:-:S02]  /*37bd0*/  IMAD.MOV.U32 R20, RZ, RZ, R6 ;  /* 0x000000ffff147224 */ /* 0x001fc400078e0006 */
[----:B------:R-:W4:Y:S01]  /*37be0*/  LDL.LU R6, [R1+0x23dc] ;  /* 0x0023dc0001067983 */ /* 0x000f220000300800 */
[----:B------:R-:W-:Y:S02]  /*37bf0*/  IMAD.MOV.U32 R21, RZ, RZ, R3 ;  /* 0x000000ffff157224 */ /* 0x000fe400078e0003 */
[----:B------:R-:W2:Y:S03]  /*37c00*/  LDL.LU R3, [R1+0x23d8] ;  /* 0x0023d80001037983 */ /* 0x000ea60000300800 */
[----:B------:R0:W-:Y:S02]  /*37c10*/  STL.64 [R1+0x2390], R20 ;  /* 0x0023901401007387 */ /* 0x0001e40000100a00 */
[----:B0-----:R-:W-:Y:S02]  /*37c20*/  IMAD.MOV.U32 R20, RZ, RZ, R2 ;  /* 0x000000ffff147224 */ /* 0x001fe400078e0002 */
[----:B------:R-:W-:Y:S01]  /*37c30*/  IMAD.MOV.U32 R21, RZ, RZ, R0 ;  /* 0x000000ffff157224 */ /* 0x000fe200078e0000 */
[----:B------:R-:W2:Y:S01]  /*37c40*/  LDL.LU R2, [R1+0x23d4] ;  /* 0x0023d40001027983 */ /* 0x000ea20000300800 */
[----:B------:R-:W2:Y:S02]  /*37c50*/  LDL.LU R0, [R1+0x23d0] ;  /* 0x0023d00001007983 */ /* 0x000ea40000300800 */
[----:B------:R0:W-:Y:S02]  /*37c60*/  STL.64 [R1+0x120], R24 ;  /* 0x0001201801007387 */ /* 0x0001e40000100a00 */
[----:B------:R-:W-:Y:S01]  /*37c70*/  STL.64 [R1+0x128], R26 ;  /* 0x0001281a01007387 */ /* 0x000fe20000100a00 */
[----:B0-----:R-:W2:Y:S04]  /*37c80*/  LDL.LU.64 R24, [R1+0x23c8] ;  /* 0x0023c80001187983 */ /* 0x001ea80000300a00 */
[----:B----4-:R-:W-:Y:S01]  /*37c90*/  STL.64 [R1+0x2348], R6 ;  /* 0x0023480601007387 */ /* 0x010fe20000100a00 */
[----:B------:R0:W-:Y:S03]  /*37ca0*/  STL.64 [R1+0x2340], R4 ;  /* 0x0023400401007387 */ /* 0x0001e60000100a00 */
[----:B0-----:R-:W4:Y:S01]  /*37cb0*/  LDL.LU R4, [R1+0x220] ;  /* 0x0002200001047983 */ /* 0x001f220000300800 */
[----:B------:R-:W4:Y:S02]  /*37cc0*/  LDL.LU R5, [R1+0x224] ;  /* 0x0002240001057983 */ /* 0x000f240000300800 */
[----:B------:R-:W2:Y:S02]  /*37cd0*/  LDL.LU R6, [R1+0x228] ;  /* 0x0002280001067983 */ /* 0x000ea40000300800 */
[----:B------:R-:W2:Y:S02]  /*37ce0*/  LDL.LU R7, [R1+0x22c] ;  /* 0x00022c0001077983 */ /* 0x000ea40000300800 */
        /* <DEDUP_REMOVED lines=18> */
[----:B------:R-:W2:Y:S02]  /*37e10*/  LDL.LU R7, [R1+0xac] ;  /* 0x0000ac0001077983 */ /* 0x000ea40000300800 */
[----:B------:R-:W-:Y:S01]  /*37e20*/  STL.64 [R1+0x110], R8 ;  /* 0x0001100801007387 */ /* 0x000fe20000100a00 */
[----:B------:R0:W-:Y:S03]  /*37e30*/  STL.64 [R1+0x118], R10 ;  /* 0x0001180a01007387 */ /* 0x0001e60000100a00 */
[----:B0-----:R-:W4:Y:S01]  /*37e40*/  LDL.LU.64 R10, [R1+0x23c0] ;  /* 0x0023c000010a7983 */ /* 0x001f220000300a00 */
[----:B------:R-:W3:Y:S02]  /*37e50*/  LDL.LU.64 R8, [R1+0x23b8] ;  /* 0x0023b80001087983 */ /* 0x000ee40000300a00 */
[----:B---3--:R-:W-:Y:S01]  /*37e60*/  HMMA.16816.F32.BF16 R12, R12, R8, R16 ;  /* 0x000000080c0c723c */ /* 0x008fe20000041810 */
[----:B------:R-:W2:Y:S01]  /*37e70*/  LDL.LU.64 R18, [R1+0x23b0] ;  /* 0x0023b00001127983 */ /* 0x000ea20000300a00 */
[----:B------:R-:W2:Y:S11]  /*37e80*/  LDL.LU.64 R16, [R1+0x23a8] ;  /* 0x0023a80001107983 */ /* 0x000eb60000300a00 */
[----:B------:R-:W-:Y:S10]  /*37e90*/  @!UPT UIADD3 URZ, URZ, URZ, URZ ;  /* 0x0000003f3f3ff290 */ /* 0x000ff4000fffe03f */
[----:B------:R0:W-:Y:S01]  /*37ea0*/  STL.64 [R1+0xb0], R12 ;  /* 0x0000b00c01007387 */ /* 0x0001e20000100a00 */
[----:B------:R1:W-:Y:S03]  /*37eb0*/  STL.64 [R1+0xb8], R14 ;  /* 0x0000b80e01007387 */ /* 0x0003e60000100a00 */
[----:B0-----:R-:W3:Y:S01]  /*37ec0*/  LDL.LU.64 R12, [R1] ;  /* 0x00000000010c7983 */ /* 0x001ee20000300a00 */
[----:B-1----:R-:W3:Y:S01]  /*37ed0*/  LDL.64 R14, [R1+0x8] ;  /* 0x00000800010e7983 */ /* 0x002ee20000100a00 */
        /* <DEDUP_REMOVED lines=26> */
[----:B------:R-:W-:Y:S03]  /*38080*/  STL.64 [R1+0x58], R22 ;  /* 0x0000581601007387 */ /* 0x000fe60000100a00 */
[----:B0-----:R-:W2:Y:S01]  /*38090*/  LDL.LU.64 R20, [R1+0x2350] ;  /* 0x0023500001147983 */ /* 0x001ea20000300a00 */
[----:B------:R0:W-:Y:S02]  /*380a0*/  STL.64 [R1+0x22e8], R14 ;  /* 0x0022e80e01007387 */ /* 0x0001e40000100a00 */
[----:B------:R-:W3:Y:S02]  /*380b0*/  LDL.LU R12, [R1+0x460] ;  /* 0x00046000010c7983 */ /* 0x000ee40000300800 */
[----:B------:R-:W3:Y:S01]  /*380c0*/  LDL.LU R13, [R1+0x464] ;  /* 0x00046400010d7983 */ /* 0x000ee20000300800 */
[----:B0-----:R-:W3:Y:S01]  /*380d0*/  LDL.LU R14, [R1+0x468] ;  /* 0x00046800010e7983 */ /* 0x001ee20000300800 */
[----:B------:R-:W3:Y:S01]  /*380e0*/  LDL.LU R15, [R1+0x46c] ;  /* 0x00046c00010f7983 */ /* 0x000ee20000300800 */
[C---:B--2---:R-:W-:Y:S02]  /*380f0*/  HMMA.16816.F32.BF16 R20, R16.reuse, R20, R4 ;  /* 0x000000141014723c */ /* 0x044fe40000041804 */
[----:B------:R-:W2:Y:S01]  /*38100*/  LDL.LU.64 R6, [R1+0x2348] ;  /* 0x0023480001067983 */ /* 0x000ea20000300a00 */
[----:B------:R-:W2:Y:S11]  /*38110*/  LDL.LU.64 R4, [R1+0x2340] ;  /* 0x0023400001047983 */ /* 0x000eb60000300a00 */
[----:B------:R-:W-:Y:S09]  /*38120*/  @!UPT UIADD3 URZ, URZ, URZ, URZ ;  /* 0x0000003f3f3ff290 */ /* 0x000ff2000fffe03f */
[----:B------:R-:W-:Y:S01]  /*38130*/  STL.64 [R1+0x220], R20 ;  /* 0x0002201401007387 */ /* 0x000fe20000100a00 */
[----:B------:R0:W-:Y:S03]  /*38140*/  STL.64 [R1+0x228], R22 ;  /* 0x0002281601007387 */ /* 0x0001e60000100a00 */
[----:B0-----:R-:W2:Y:S01]  /*38150*/  LDL.LU.64 R22, [R1+0x2338] ;  /* 0x0023380001167983 */ /* 0x001ea20000300a00 */
[----:B------:R-:W2:Y:S01]  /*38160*/  LDL.LU.64 R20, [R1+0x2330] ;  /* 0x0023300001147983 */ /* 0x000ea20000300a00 */
[C---:B---3--:R-:W-:Y:S08]  /*38170*/  HMMA.16816.F32.BF16 R12, R16.reuse, R24, R12 ;  /* 0x00000018100c723c */ /* 0x048ff0000004180c */
        /* <DEDUP_REMOVED lines=10> */
[----:B------:R-:W3:Y:S02]  /*38220*/  LDL.LU R4, [R1+0x310] ;  /* 0x0003100001047983 */ /* 0x000ee40000300800 */
[----:B------:R-:W-:Y:S02]  /*38230*/  STL.64 [R1+0x460], R12 ;  /* 0x0004600c01007387 */ /* 0x000fe40000100a00 */
[----:B------:R1:W-:Y:S01]  /*38240*/  STL.64 [R1+0x468], R14 ;  /* 0x0004680e01007387 */ /* 0x0003e20000100a00 */
[----:B------:R-:W3:Y:S04]  /*38250*/  LDL.LU R5, [R1+0x314] ;  /* 0x0003140001057983 */ /* 0x000ee80000300800 */
[----:B0-----:R-:W2:Y:S01]  /*38260*/  LDL.LU R6, [R1+0x318] ;  /* 0x0003180001067983 */ /* 0x001ea20000300800 */
[----:B------:R-:W2:Y:S03]  /*38270*/  LDL.LU R7, [R1+0x31c] ;  /* 0x00031c0001077983 */ /* 0x000ea60000300800 */
[----:B--2---:R0:W-:Y:S01]  /*38280*/  STL.64 [R1+0x2300], R6 ;  /* 0x0023000601007387 */ /* 0x0041e20000100a00 */
[----:B---3--:R-:W-:Y:S02]  /*38290*/  STL.64 [R1+0x22f8], R4 ;  /* 0x0022f80401007387 */ /* 0x008fe40000100a00 */
[----:B-1----:R-:W2:Y:S01]  /*382a0*/  LDL.64 R14, [R1+0x38] ;  /* 0x00003800010e7983 */ /* 0x002ea20000100a00 */
[----:B0-----:R-:W3:Y:S04]  /*382b0*/  LDL.64 R6, [R1+0x48] ;  /* 0x0000480001067983 */ /* 0x001ee80000100a00 */
[----:B--2---:R0:W-:Y:S01]  /*382c0*/  STL.64 [R1+0x2308], R14 ;  /* 0x0023080e01007387 */ /* 0x0041e20000100a00 */
[----:B------:R-:W3:Y:S02]  /*382d0*/  LDL.LU R12, [R1+0x320] ;  /* 0x00032000010c7983 */ /* 0x000ee40000300800 */
[----:B------:R-:W3:Y:S01]  /*382e0*/  LDL.LU R13, [R1+0x324] ;  /* 0x00032400010d7983 */ /* 0x000ee20000300800 */
[----:B0-----:R-:W3:Y:S01]  /*382f0*/  LDL.LU R14, [R1+0x328] ;  /* 0x00032800010e7983 */ /* 0x001ee20000300800 */
[----:B------:R-:W3:Y:S02]  /*38300*/  LDL.LU R15, [R1+0x32c] ;  /* 0x00032c00010f7983 */ /* 0x000ee40000300800 */
[----:B------:R-:W2:Y:S02]  /*38310*/  LDL.LU R24, [R1+0x2e0] ;  /* 0x0002e00001187983 */ /* 0x000ea40000300800 */
[----:B------:R-:W-:-:S02]  /*38320*/  IMAD.MOV.U32 R26, RZ, RZ, R2 ;  /* 0x000000ffff1a7224 */ /* 0x000fc400078e0002 */
[----:B------:R-:W-:Y:S02]  /*38330*/  IMAD.MOV.U32 R27, RZ, RZ, R3 ;  /* 0x000000ffff1b7224 */ /* 0x000fe400078e0003 */
[----:B------:R-:W-:Y:S02]  /*38340*/  IMAD.MOV.U32 R25, RZ, RZ, R0 ;  /* 0x000000ffff197224 */ /* 0x000fe400078e0000 */
[----:B------:R-:W3:Y:S01]  /*38350*/  LDL.LU R0, [R1+0x2328] ;  /* 0x0023280001007983 */ /* 0x000ee20000300800 */
[----:B------:R-:W3:Y:S02]  /*38360*/  LDL.LU R2, [R1+0x2324] ;  /* 0x0023240001027983 */ /* 0x000ee40000300800 */
[----:B------:R-:W3:Y:S02]  /*38370*/  LDL.LU R3, [R1+0x2320] ;  /* 0x0023200001037983 */ /* 0x000ee40000300800 */
[----:B------:R-:W-:Y:S01]  /*38380*/  STL.64 [R1+0x22c0], R26 ;  /* 0x0022c01a01007387 */ /* 0x000fe20000100a00 */
[----:B--2---:R0:W-:Y:S04]  /*38390*/  STL.64 [R1+0x22b8], R24 ;  /* 0x0022b81801007387 */ /* 0x0041e80000100a00 */
[----:B0-----:R-:W2:Y:S01]  /*383a0*/  LDL.LU R24, [R1+0x2f0] ;  /* 0x0002f00001187983 */ /* 0x001ea20000300800 */
[----:B------:R-:W2:Y:S02]  /*383b0*/  LDL.LU R25, [R1+0x2f4] ;  /* 0x0002f40001197983 */ /* 0x000ea40000300800 */
[----:B------:R-:W2:Y:S02]  /*383c0*/  LDL.LU R26, [R1+0x2f8] ;  /* 0x0002f800011a7983 */ /* 0x000ea40000300800 */
[----:B------:R-:W2:Y:S01]  /*383d0*/  LDL.LU R27, [R1+0x2fc] ;  /* 0x0002fc00011b7983 */ /* 0x000ea20000300800 */
[----:B------:R-:W-:Y:S01]  /*383e0*/  HMMA.16816.F32.BF16 R16, R16, R8, R20 ;  /* 0x000000081010723c */ /* 0x000fe20000041814 */
[----:B--2---:R-:W-:Y:S01]  /*383f0*/  STL.64 [R1+0x22d0], R26 ;  /* 0x0022d01a01007387 */ /* 0x004fe20000100a00 */
[----:B------:R0:W-:Y:S03]  /*38400*/  STL.64 [R1+0x22c8], R24 ;  /* 0x0022c81801007387 */ /* 0x0001e60000100a00 */
[----:B0-----:R-:W2:Y:S01]  /*38410*/  LDL.LU R24, [R1+0x300] ;  /* 0x0003000001187983 */ /* 0x001ea20000300800 */
[----:B------:R-:W2:Y:S02]  /*38420*/  LDL.LU.64 R22, [R1+0x2318] ;  /* 0x0023180001167983 */ /* 0x000ea40000300a00 */
[----:B------:R-:W2:Y:S02]  /*38430*/  LDL.LU.64 R20, [R1+0x2310] ;  /* 0x0023100001147983 */ /* 0x000ea40000300a00 */
[----:B---3--:R-:W-:-:S02]  /*38440*/  IMAD.MOV.U32 R26, RZ, RZ, R2 ;  /* 0x000000ffff1a7224 */ /* 0x008fc400078e0002 */
[----:B------:R-:W-:Y:S11]  /*38450*/  IMAD.MOV.U32 R27, RZ, RZ, R0 ;  /* 0x000000ffff1b7224 */ /* 0x000ff600078e0000 */
[----:B------:R-:W-:Y:S01]  /*38460*/  @!UPT UIADD3 URZ, URZ, URZ, URZ ;  /* 0x0000003f3f3ff290 */ /* 0x000fe2000fffe03f */
[----:B------:R-:W-:Y:S01]  /*38470*/  IMAD.MOV.U32 R2, RZ, RZ, R18 ;  /* 0x000000ffff027224 */ /* 0x000fe200078e0012 */
[----:B------:R-:W-:Y:S01]  /*38480*/  STL [R1+0x330], R16 ;  /* 0x0003301001007387 */ /* 0x000fe20000100800 */
[----:B------:R-:W-:Y:S02]  /*38490*/  IMAD.MOV.U32 R0, RZ, RZ, R19 ;  /* 0x000000ffff007224 */ /* 0x000fe400078e0013 */
[----:B------:R-:W3:Y:S02]  /*384a0*/  LDL.64 R18, [R1+0x28] ;  /* 0x0000280001127983 */ /* 0x000ee40000100a00 */
[----:B------:R-:W-:Y:S02]  /*384b0*/  IMAD.MOV.U32 R25, RZ, RZ, R3 ;  /* 0x000000ffff197224 */ /* 0x000fe400078e0003 */
[----:B------:R-:W-:Y:S01]  /*384c0*/  IMAD.MOV.U32 R3, RZ, RZ, R17 ;  /* 0x000000ffff037224 */ /* 0x000fe200078e0011 */
[----:B--2---:R-:W-:Y:S01]  /*384d0*/  HMMA.16816.F32.BF16 R12, R20, R6, R12 ;  /* 0x00000006140c723c */ /* 0x004fe2000004180c */
[----:B---3--:R0:W-:Y:S04]  /*384e0*/  STL.64 [R1+0x22d8], R18 ;  /* 0x0022d81201007387 */ /* 0x0081e80000100a00 */
[----:B0-----:R-:W2:Y:S01]  /*384f0*/  LDL.64 R18, [R1+0x18] ;  /* 0x0000180001127983 */ /* 0x001ea20000100a00 */
[----:B------:R-:W-:Y:S02]  /*38500*/  STL [R1+0x20fc], R0 ;  /* 0x0020fc0001007387 */ /* 0x000fe40000100800 */
[----:B------:R-:W-:Y:S02]  /*38510*/  STL [R1+0x20f8], R2 ;  /* 0x0020f80201007387 */ /* 0x000fe40000100800 */
[----:B------:R0:W-:Y:S02]  /*38520*/  STL [R1+0x1f70], R3 ;  /* 0x001f700301007387 */ /* 0x0001e40000100800 */
[----:B0-----:R-:W3:Y:S11]  /*38530*/  LDL R3, [R1+0x5d4] ;  /* 0x0005d40001037983 */ /* 0x001ef60000100800 */
[----:B------:R-:W-:Y:S02]  /*38540*/  STL.64 [R1+0x320], R12 ;  /* 0x0003200c01007387 */ /* 0x000fe40000100a00 */
[----:B------:R0:W-:Y:S02]  /*38550*/  STL.64 [R1+0x328], R14 ;  /* 0x0003280e01007387 */ /* 0x0001e40000100a00 */
[----:B------:R-:W-:-:S02]  /*38560*/  IMAD.MOV.U32 R2, RZ, RZ, R6 ;  /* 0x000000ffff027224 */ /* 0x000fc400078e0006 */
[----:B------:R-:W-:Y:S01]  /*38570*/  IMAD.MOV.U32 R0, RZ, RZ, R7 ;  /* 0x000000ffff007224 */ /* 0x000fe200078e0007 */
[----:B0-----:R-:W2:Y:S01]  /*38580*/  LDL.LU.64 R14, [R1+0x2308] ;  /* 0x00230800010e7983 */ /* 0x001ea20000300a00 */
[----:B------:R-:W2:Y:S02]  /*38590*/  LDL.LU.64 R6, [R1+0x2300] ;  /* 0x0023000001067983 */ /* 0x000ea40000300a00 */
[----:B------:R-:W2:Y:S02]  /*385a0*/  LDL.LU.64 R4, [R1+0x22f8] ;  /* 0x0022f80001047983 */ /* 0x000ea40000300a00 */
[C---:B--2---:R-:W-:Y:S01]  /*385b0*/  HMMA.16816.F32.BF16 R4, R20.reuse, R14, R4 ;  /* 0x0000000e1404723c */ /* 0x044fe20000041804 */
[----:B------:R-:W-:Y:S11]  /*385c0*/  IMAD.MOV.U32 R8, RZ, RZ, R14 ;  /* 0x000000ffff087224 */ /* 0x000ff600078e000e */
[----:B------:R-:W-:Y:S11]  /*385d0*/  @!UPT UIADD3 URZ, URZ, URZ, URZ ;  /* 0x0000003f3f3ff290 */ /* 0x000ff6000fffe03f */
[----:B------:R0:W-:Y:S01]  /*385e0*/  STL.64 [R1+0x310], R4 ;  /* 0x0003100401007387 */ /* 0x0001e20000100a00 */
[----:B------:R1:W-:Y:S02]  /*385f0*/  STL.64 [R1+0x318], R6 ;  /* 0x0003180601007387 */ /* 0x0003e40000100a00 */
[----:B0-----:R-:W-:Y:S01]  /*38600*/  IMAD.MOV.U32 R5, RZ, RZ, R15 ;  /* 0x000000ffff057224 */ /* 0x001fe200078e000f */
[----:B-1----:R-:W2:Y:S01]  /*38610*/  LDL.LU.64 R6, [R1+0x22f0] ;  /* 0x0022f00001067983 */ /* 0x002ea20000300a00 */
[----:B------:R-:W2:Y:S02]  /*38620*/  LDL.LU.64 R14, [R1+0x22e8] ;  /* 0x0022e800010e7983 */ /* 0x000ea40000300a00 */
[----:B----4-:R-:W-:Y:S02]  /*38630*/  STL.64 [R1+0x22a0], R10 ;  /* 0x0022a00a01007387 */ /* 0x010fe40000100a00 */
[----:B------:R0:W-:Y:S02]  /*38640*/  STL [R1+0x2298], R8 ;  /* 0x0022980801007387 */ /* 0x0001e40000100800 */
[----:B0-----:R-:W4:Y:S01]  /*38650*/  LDL.LU R8, [R1+0x2c0] ;  /* 0x0002c00001087983 */ /* 0x001f220000300800 */
[----:B------:R-:W4:Y:S02]  /*38660*/  LDL.LU R9, [R1+0x2c4] ;  /* 0x0002c40001097983 */ /* 0x000f240000300800 */
[----:B------:R-:W2:Y:S02]  /*38670*/  LDL.LU R10, [R1+0x2c8] ;  /* 0x0002c800010a7983 */ /* 0x000ea40000300800 */
[----:B------:R-:W2:Y:S01]  /*38680*/  LDL.LU R11, [R1+0x2cc] ;  /* 0x0002cc00010b7983 */ /* 0x000ea20000300800 */
[----:B------:R-:W-:Y:S01]  /*38690*/  HMMA.16816.F32.BF16 R24, R20, R18, R24 ;  /* 0x000000121418723c */ /* 0x000fe20000041818 */
[----:B------:R-:W-:-:S02]  /*386a0*/  IMAD.MOV.U32 R13, RZ, RZ, R18 ;  /* 0x000000ffff0d7224 */ /* 0x000fc400078e0012 */
[----:B------:R-:W-:Y:S11]  /*386b0*/  IMAD.MOV.U32 R12, RZ, RZ, R19 ;  /* 0x000000ffff0c7224 */ /* 0x000ff600078e0013 */
[----:B------:R-:W-:Y:S10]  /*386c0*/  @!UPT UIADD3 URZ, URZ, URZ, URZ ;  /* 0x0000003f3f3ff290 */ /* 0x000ff4000fffe03f */
[----:B------:R-:W-:Y:S01]  /*386d0*/  IMAD.MOV.U32 R4, RZ, RZ, R27 ;  /* 0x000000ffff047224 */ /* 0x000fe200078e001b */
[----:B--2---:R0:W-:Y:S01]  /*386e0*/  STL.64 [R1+0x22b0], R10 ;  /* 0x0022b00a01007387 */ /* 0x0041e20000100a00 */
[----:B----4-:R1:W-:Y:S02]  /*386f0*/  STL.64 [R1+0x22a8], R8 ;  /* 0x0022a80801007387 */ /* 0x0103e40000100a00 */
[----:B0-----:R-:W-:Y:S01]  /*38700*/  IMAD.MOV.U32 R10, RZ, RZ, R6 ;  /* 0x000000ffff0a7224 */ /* 0x001fe200078e0006 */
[----:B-1----:R-:W2:Y:S01]  /*38710*/  LDL.LU R8, [R1+0x2d0] ;  /* 0x0002d00001087983 */ /* 0x002ea20000300800 */
[----:B------:R-:W2:Y:S02]  /*38720*/  LDL.LU R9, [R1+0x2d4] ;  /* 0x0002d40001097983 */ /* 0x000ea40000300800 */
[----:B------:R-:W2:Y:S02]  /*38730*/  LDL.LU R6, [R1+0x22e4] ;  /* 0x0022e40001067983 */ /* 0x000ea40000300800 */
[----:B------:R-:W-:-:S02]  /*38740*/  IMAD.MOV.U32 R11, RZ, RZ, R7 ;  /* 0x000000ffff0b7224 */ /* 0x000fc400078e0007 */
[----:B------:R-:W2:Y:S01]  /*38750*/  LDL.LU R7, [R1+0x22e0] ;  /* 0x0022e00001077983 */ /* 0x000ea20000300800 */
[----:B------:R-:W4:Y:S02]  /*38760*/  LDL.LU.64 R18, [R1+0x22d8] ;  /* 0x0022d80001127983 */ /* 0x000f240000300a00 */
[----:B------:R-:W-:Y:S02]  /*38770*/  STL.64 [R1+0x300], R24 ;  /* 0x0003001801007387 */ /* 0x000fe40000100a00 */
[----:B------:R0:W-:Y:S02]  /*38780*/  STL [R1+0x308], R26 ;  /* 0x0003081a01007387 */ /* 0x0001e40000100800 */
[----:B0-----:R-:W2:Y:S01]  /*38790*/  LDL.LU.64 R26, [R1+0x22d0] ;  /* 0x0022d000011a7983 */ /* 0x001ea20000300a00 */
[----:B------:R-:W2:Y:S02]  /*387a0*/  LDL.LU.64 R24, [R1+0x22c8] ;  /* 0x0022c80001187983 */ /* 0x000ea40000300a00 */
[C---:B--2---:R-:W-:Y:S11]  /*387b0*/  HMMA.16816.F32.BF16 R24, R20.reuse, R14, R24 ;  /* 0x0000000e1418723c */ /* 0x044ff60000041818 */
[----:B------:R-:W-:Y:S11]  /*387c0*/  @!UPT UIADD3 URZ, URZ, URZ, URZ ;  /* 0x0000003f3f3ff290 */ /* 0x000ff6000fffe03f */
[----:B------:R-:W-:Y:S01]  /*387d0*/  @!UPT UIADD3 URZ, URZ, URZ, URZ ;  /* 0x0000003f3f3ff290 */ /* 0x000fe2000fffe03f */
[----:B------:R-:W-:Y:S01]  /*387e0*/  STL.64 [R1+0x2f0], R24 ;  /* 0x0002f01801007387 */ /* 0x000fe20000100a00 */
[----:B------:R0:W-:Y:S03]  /*387f0*/  STL.64 [R1+0x2f8], R26 ;  /* 0x0002f81a01007387 */ /* 0x0001e60000100a00 */
[----:B0-----:R-:W4:Y:S01]  /*38800*/  LDL.LU.64 R26, [R1+0x22c0] ;  /* 0x0022c000011a7983 */ /* 0x001f220000300a00 */
[----:B------:R-:W4:Y:S01]  /*38810*/  LDL.LU.64 R24, [R1+0x22b8] ;  /* 0x0022b80001187983 */ /* 0x000f220000300a00 */
[C---:B------:R-:W-:Y:S01]  /*38820*/  HMMA.16816.F32.BF16 R8, R20.reuse, R6, R8 ;  /* 0x000000061408723c */ /* 0x040fe20000041808 */
[----:B------:R-:W-:Y:S07]  /*38830*/  STL.64 [R1+0x2268], R14 ;  /* 0x0022680e01007387 */ /* 0x000fee0000100a00 */
[----:B----4-:R-:W-:Y:S11]  /*38840*/  HMMA.16816.F32.BF16 R24, R20, R18, R24 ;  /* 0x000000121418723c */ /* 0x010ff60000041818 */
[----:B------:R-:W-:Y:S11]  /*38850*/  @!UPT UIADD3 URZ, URZ, URZ, URZ ;  /* 0x0000003f3f3ff290 */ /* 0x000ff6000fffe03f */
[----:B------:R-:W-:Y:S01]  /*38860*/  @!UPT UIADD3 URZ, URZ, URZ, URZ ;  /* 0x0000003f3f3ff290 */ /* 0x000fe2000fffe03f */
[----:B------:R0:W-:Y:S01]  /*38870*/  STL.64 [R1+0x470], R24 ;  /* 0x0004701801007387 */ /* 0x0001e20000100a00 */
[----:B------:R1:W-:Y:S03]  /*38880*/  STL.64 [R1+0x478], R26 ;  /* 0x0004781a01007387 */ /* 0x0003e60000100a00 */
[----:B0-----:R-:W2:Y:S01]  /*38890*/  LDL.LU R24, [R1+0x210] ;  /* 0x0002100001187983 */ /* 0x001ea20000300800 */
[----:B------:R-:W2:Y:S02]  /*388a0*/  LDL.LU R25, [R1+0x214] ;  /* 0x0002140001197983 */ /* 0x000ea40000300800 */
[----:B------:R0:W-:Y:S02]  /*388b0*/  STL.64 [R1+0x2260], R18 ;  /* 0x0022601201007387 */ /* 0x0001e40000100a00 */
[----:B-1----:R-:W-:Y:S02]  /*388c0*/  IMAD.MOV.U32 R26, RZ, RZ, R29 ;  /* 0x000000ffff1a7224 */ /* 0x002fe400078e001d */
[----:B------:R-:W-:-:S02]  /*388d0*/  IMAD.MOV.U32 R27, RZ, RZ, R28 ;  /* 0x000000ffff1b7224 */ /* 0x000fc400078e001c */
[----:B------:R-:W-:Y:S02]  /*388e0*/  IMAD.MOV.U32 R29, RZ, RZ, R10 ;  /* 0x000000ffff1d7224 */ /* 0x000fe400078e000a */
[----:B------:R-:W-:Y:S01]  /*388f0*/  IMAD.MOV.U32 R28, RZ, RZ, R11 ;  /* 0x000000ffff1c7224 */ /* 0x000fe200078e000b */
[----:B0-----:R-:W4:Y:S01]  /*38900*/  LDL.64 R18, [R1+0x78] ;  /* 0x0000780001127983 */ /* 0x001f220000100a00 */
[----:B------:R0:W-:Y:S02]  /*38910*/  STL.64 [R1+0x4b0], R8 ;  /* 0x0004b00801007387 */ /* 0x0001e40000100a00 */
[----:B------:R-:W4:Y:S01]  /*38920*/  LDL.LU.64 R10, [R1+0x22b0] ;  /* 0x0022b000010a7983 */ /* 0x000f220000300a00 */
[----:B0-----:R-:W4:Y:S01]  /*38930*/  LDL.LU.64 R8, [R1+0x22a8] ;  /* 0x0022a80001087983 */ /* 0x001f220000300a00 */
[----:B------:R-:W-:Y:S02]  /*38940*/  IMAD.MOV.U32 R14, RZ, RZ, R13 ;  /* 0x000000ffff0e7224 */ /* 0x000fe400078e000d */
[----:B------:R-:W-:-:S05]  /*38950*/  IMAD.MOV.U32 R15, RZ, RZ, R12 ;  /* 0x000000ffff0f7224 */ /* 0x000fca00078e000c */
[----:B------:R0:W-:Y:S01]  /*38960*/  STL.64 [R1+0x2280], R14 ;  /* 0x0022800e01007387 */ /* 0x0001e20000100a00 */
[----:B------:R-:W2:Y:S02]  /*38970*/  LDL.LU R12, [R1+0x200] ;  /* 0x00020000010c7983 */ /* 0x000ea40000300800 */
[----:B------:R-:W2:Y:S01]  /*38980*/  LDL.LU R13, [R1+0x204] ;  /* 0x00020400010d7983 */ /* 0x000ea20000300800 */
[----:B0-----:R-:W2:Y:S01]  /*38990*/  LDL.LU R14, [R1+0x208] ;  /* 0x00020800010e7983 */ /* 0x001ea20000300800 */
[----:B------:R-:W2:Y:S02]  /*389a0*/  LDL.LU R15, [R1+0x20c] ;  /* 0x00020c00010f7983 */ /* 0x000ea40000300800 */
[----:B------:R0:W-:Y:S02]  /*389b0*/  STL.64 [R1+0x2258], R6 ;  /* 0x0022580601007387 */ /* 0x0001e40000100a00 */
[----:B------:R-:W-:Y:S01]  /*389c0*/  STL [R1+0x2250], R4 ;  /* 0x0022500401007387 */ /* 0x000fe20000100800 */
[----:B------:R-:W-:Y:S01]  /*389d0*/  STL [R1+0x1efc], R28 ;  /* 0x001efc1c01007387 */ /* 0x000fe20000100800 */
[----:B------:R-:W-:Y:S02]  /*389e0*/  STL [R1+0x1ef8], R29 ;  /* 0x001ef81d01007387 */ /* 0x000fe40000100800 */
[----:B0-----:R-:W-:-:S02]  /*389f0*/  IMAD.MOV.U32 R6, RZ, RZ, R2 ;  /* 0x000000ffff067224 */ /* 0x001fc400078e0002 */
[----:B------:R-:W-:Y:S01]  /*38a00*/  IMAD.MOV.U32 R7, RZ, RZ, R0 ;  /* 0x000000ffff077224 */ /* 0x000fe200078e0000 */
[C---:B----4-:R-:W-:Y:S01]  /*38a10*/  HMMA.16816.F32.BF16 R8, R20.reuse, R18, R8 ;  /* 0x000000121408723c */ /* 0x050fe20000041808 */
[----:B------:R-:W-:Y:S02]  /*38a20*/  IMAD.MOV.U32 R2, RZ, RZ, R18 ;  /* 0x000000ffff027224 */ /* 0x000fe400078e0012 */
[----:B------:R-:W-:Y:S11]  /*38a30*/  IMAD.MOV.U32 R0, RZ, RZ, R19 ;  /* 0x000000ffff007224 */ /* 0x000ff600078e0013 */
[----:B------:R-:W-:Y:S09]  /*38a40*/  @!UPT UIADD3 URZ, URZ, URZ, URZ ;  /* 0x0000003f3f3ff290 */ /* 0x000ff2000fffe03f */
[----:B------:R-:W-:Y:S01]  /*38a50*/  STL.64 [R1+0x540], R8 ;  /* 0x0005400801007387 */ /* 0x000fe20000100a00 */
[----:B------:R0:W-:Y:S03]  /*38a60*/  STL.64 [R1+0x548], R10 ;  /* 0x0005480a01007387 */ /* 0x0001e60000100a00 */
[----:B0-----:R-:W2:Y:S01]  /*38a70*/  LDL.LU.64 R10, [R1+0x22a0] ;  /* 0x0022a000010a7983 */ /* 0x001ea20000300a00 */
[----:B------:R-:W4:Y:S02]  /*38a80*/  LDL.LU R8, [R1+0x2298] ;  /* 0x0022980001087983 */ /* 0x000f240000300800 */
[----:B------:R-:W3:Y:S02]  /*38a90*/  LDL.LU R16, [R1+0x1d0] ;  /* 0x0001d00001107983 */ /* 0x000ee40000300800 */
[----:B------:R-:W3:Y:S01]  /*38aa0*/  LDL.LU R17, [R1+0x1d4] ;  /* 0x0001d40001117983 */ /* 0x000ee20000300800 */
[----:B------:R-:W3:Y:S01]  /*38ab0*/  LDL.LU R18, [R1+0x1d8] ;  /* 0x0001d80001127983 */ /* 0x000ee20000300800 */
[----:B------:R-:W3:Y:S01]  /*38ac0*/  LDL.LU R19, [R1+0x1dc] ;  /* 0x0001dc0001137983 */ /* 0x000ee20000300800 */
[----:B--2---:R-:W-:Y:S02]  /*38ad0*/  HMMA.16816.F32.BF16 R20, R20, R10, R24 ;  /* 0x0000000a1414723c */ /* 0x004fe40000041818 */
[----:B---3--:R-:W-:Y:S01]  /*38ae0*/  STL.64 [R1+0x2278], R18 ;  /* 0x0022781201007387 */ /* 0x008fe20000100a00 */
[----:B------:R0:W-:Y:S03]  /*38af0*/  STL.64 [R1+0x2270], R16 ;  /* 0x0022701001007387 */ /* 0x0001e60000100a00 */
[----:B0-----:R-:W2:Y:S01]  /*38b00*/  LDL.LU R16, [R1+0x1e0] ;  /* 0x0001e00001107983 */ /* 0x001ea20000300800 */
[----:B------:R-:W2:Y:S02]  /*38b10*/  LDL.LU R17, [R1+0x1e4] ;  /* 0x0001e40001117983 */ /* 0x000ea40000300800 */
[----:B------:R-:W2:Y:S02]  /*38b20*/  LDL.LU R18, [R1+0x1e8] ;  /* 0x0001e80001127983 */ /* 0x000ea40000300800 */
[----:B------:R-:W2:Y:S01]  /*38b30*/  LDL.LU R19, [R1+0x1ec] ;  /* 0x0001ec0001137983 */ /* 0x000ea20000300800 */
[----:B------:R-:W3:Y:S01]  /*38b40*/  LDL.LU.64 R26, [R1+0x2290] ;  /* 0x00229000011a7983 */ /* 0x000ee20000300a00 */
[----:B------:R-:W3:Y:S10]  /*38b50*/  LDL.LU.64 R24, [R1+0x2288] ;  /* 0x0022880001187983 */ /* 0x000ef40000300a00 */
[----:B------:R-:W-:Y:S02]  /*38b60*/  STL.64 [R1+0x210], R20 ;  /* 0x0002101401007387 */ /* 0x000fe40000100a00 */
[----:B------:R4:W-:Y:S01]  /*38b70*/  STL.64 [R1+0x218], R22 ;  /* 0x0002181601007387 */ /* 0x0009e20000100a00 */
[----:B------:R0:W-:Y:S01]  /*38b80*/  STL.64 [R1+0x2230], R10 ;  /* 0x0022300a01007387 */ /* 0x0001e20000100a00 */
[----:B----4-:R-:W-:-:S03]  /*38b90*/  IMAD.MOV.U32 R22, RZ, RZ, R8 ;  /* 0x000000ffff167224 */ /* 0x010fc600078e0008 */
[----:B------:R-:W4:Y:S01]  /*38ba0*/  LDL.LU R8, [R1+0x1f0] ;  /* 0x0001f00001087983 */ /* 0x000f220000300800 */
[----:B------:R-:W4:Y:S02]  /*38bb0*/  LDL.LU R9, [R1+0x1f4] ;  /* 0x0001f40001097983 */ /* 0x000f240000300800 */
[----:B0-----:R-:W4:Y:S02]  /*38bc0*/  LDL.LU R10, [R1+0x1f8] ;  /* 0x0001f800010a7983 */ /* 0x001f240000300800 */
[----:B------:R-:W4:Y:S02]  /*38bd0*/  LDL.LU R11, [R1+0x1fc] ;  /* 0x0001fc00010b7983 */ /* 0x000f240000300800 */
[----:B------:R-:W-:Y:S02]  /*38be0*/  IMAD.MOV.U32 R23, RZ, RZ, R5 ;  /* 0x000000ffff177224 */ /* 0x000fe400078e0005 */
[C---:B---3--:R-:W-:Y:S01]  /*38bf0*/  HMMA.16816.F32.BF16 R4, R24.reuse, R6, R12 ;  /* 0x000000061804723c */ /* 0x048fe2000004180c */
[----:B------:R-:W2:Y:S07]  /*38c00*/  LDL.LU.64 R14, [R1+0x2280] ;  /* 0x00228000010e7983 */ /* 0x000eae0000300a00 */
[----:B----4-:R-:W-:Y:S11]  /*38c10*/  HMMA.16816.F32.BF16 R8, R24, R22, R8 ;  /* 0x000000161808723c */ /* 0x010ff60000041808 */
[----:B------:R-:W-:Y:S04]  /*38c20*/  @!UPT UIADD3 URZ, URZ, URZ, URZ ;  /* 0x0000003f3f3ff290 */ /* 0x000fe8000fffe03f */
[----:B------:R0:W-:Y:S01]  /*38c30*/  STL.64 [R1+0x5c0], R4 ;  /* 0x0005c00401007387 */ /* 0x0001e20000100a00 */
[----:B------:R1:W-:Y:S03]  /*38c40*/  STL.64 [R1+0x5c8], R6 ;  /* 0x0005c80601007387 */ /* 0x0003e60000100a00 */
[----:B0-----:R-:W3:Y:S01]  /*38c50*/  LDL.LU R4, [R1+0x1c0] ;  /* 0x0001c00001047983 */ /* 0x001ee20000300800 */
[----:B------:R-:W3:Y:S02]  /*38c60*/  LDL.LU R5, [R1+0x1c4] ;  /* 0x0001c40001057983 */ /* 0x000ee40000300800 */
[----:B-1----:R-:W3:Y:S02]  /*38c70*/  LDL.LU R6, [R1+0x1c8] ;  /* 0x0001c80001067983 */ /* 0x002ee40000300800 */
[----:B------:R-:W3:Y:S01]  /*38c80*/  LDL.LU R7, [R1+0x1cc] ;  /* 0x0001cc0001077983 */ /* 0x000ee20000300800 */
[----:B------:R-:W4:Y:S01]  /*38c90*/  LDL.LU R20, [R1+0x100] ;  /* 0x0001000001147983 */ /* 0x000f220000300800 */
[----:B------:R-:W-:Y:S02]  /*38ca0*/  STL.64 [R1+0x5b0], R8 ;  /* 0x0005b00801007387 */ /* 0x000fe40000100a00 */
[----:B------:R0:W-:Y:S02]  /*38cb0*/  STL.64 [R1+0x5b8], R10 ;  /* 0x0005b80a01007387 */ /* 0x0001e40000100a00 */
[----:B------:R-:W4:Y:S01]  /*38cc0*/  LDL.LU R21, [R1+0x104] ;  /* 0x0001040001157983 */ /* 0x000f220000300800 */
[----:B------:R-:W3:Y:S01]  /*38cd0*/  LDL.LU R22, [R1+0x108] ;  /* 0x0001080001167983 */ /* 0x000ee20000300800 */
[----:B------:R-:W3:Y:S02]  /*38ce0*/  LDL.LU R23, [R1+0x10c] ;  /* 0x00010c0001177983 */ /* 0x000ee40000300800 */
[----:B0-----:R-:W-:-:S02]  /*38cf0*/  IMAD.MOV.U32 R10, RZ, RZ, R2 ;  /* 0x000000ffff0a7224 */ /* 0x001fc400078e0002 */
[----:B------:R-:W-:Y:S01]  /*38d00*/  IMAD.MOV.U32 R11, RZ, RZ, R0 ;  /* 0x000000ffff0b7224 */ /* 0x000fe200078e0000 */
[----:B--2---:R-:W-:Y:S01]  /*38d10*/  HMMA.16816.F32.BF16 R12, R24, R14, R16 ;  /* 0x0000000e180c723c */ /* 0x004fe20000041810 */
[----:B---3--:R-:W-:Y:S01]  /*38d20*/  STL.64 [R1+0x2240], R22 ;  /* 0x0022401601007387 */ /* 0x008fe20000100a00 */
[----:B----4-:R0:W-:Y:S02]  /*38d30*/  STL.64 [R1+0x2238], R20 ;  /* 0x0022381401007387 */ /* 0x0101e40000100a00 */
[----:B------:R1:W-:Y:S01]  /*38d40*/  STL.64 [R1+0x2248], R10 ;  /* 0x0022480a01007387 */ /* 0x0003e20000100a00 */
[----:B0-----:R-:W2:Y:S01]  /*38d50*/  LDL.LU R20, [R1+0x1a0] ;  /* 0x0001a00001147983 */ /* 0x001ea20000300800 */
[----:B------:R-:W2:Y:S02]  /*38d60*/  LDL.LU R21, [R1+0x1a4] ;  /* 0x0001a40001157983 */ /* 0x000ea40000300800 */
[----:B------:R-:W2:Y:S02]  /*38d70*/  LDL.LU R22, [R1+0x1a8] ;  /* 0x0001a80001167983 */ /* 0x000ea40000300800 */
[----:B------:R-:W2:Y:S01]  /*38d80*/  LDL.LU R23, [R1+0x1ac] ;  /* 0x0001ac0001177983 */ /* 0x000ea20000300800 */
[----:B------:R-:W3:Y:S01]  /*38d90*/  LDL.LU R8, [R1+0x1b0] ;  /* 0x0001b00001087983 */ /* 0x000ee20000300800 */
[----:B------:R-:W3:Y:S02]  /*38da0*/  LDL.LU R9, [R1+0x1b4] ;  /* 0x0001b40001097983 */ /* 0x000ee40000300800 */
[----:B-1----:R-:W3:Y:S02]  /*38db0*/  LDL.LU R10, [R1+0x1b8] ;  /* 0x0001b800010a7983 */ /* 0x002ee40000300800 */
[----:B------:R-:W3:Y:S01]  /*38dc0*/  LDL.LU R11, [R1+0x1bc] ;  /* 0x0001bc00010b7983 */ /* 0x000ee20000300800 */
[----:B------:R-:W4:Y:S01]  /*38dd0*/  LDL.LU.64 R18, [R1+0x2278] ;  /* 0x0022780001127983 */ /* 0x000f220000300a00 */
[----:B------:R-:W4:Y:S05]  /*38de0*/  LDL.LU.64 R16, [R1+0x2270] ;  /* 0x0022700001107983 */ /* 0x000f2a0000300a00 */
[----:B------:R0:W-:Y:S02]  /*38df0*/  STL.64 [R1+0x5a8], R14 ;  /* 0x0005a80e01007387 */ /* 0x0001e40000100a00 */
[----:B0-----:R-:W4:Y:S01]  /*38e00*/  LDL.LU.64 R14, [R1+0x2268] ;  /* 0x00226800010e7983 */ /* 0x001f220000300a00 */
[----:B------:R-:W-:-:S02]  /*38e10*/  IMAD.MOV.U32 R29, RZ, RZ, R13 ;  /* 0x000000ffff1d7224 */ /* 0x000fc400078e000d */
[----:B------:R-:W-:-:S03]  /*38e20*/  IMAD.MOV.U32 R28, RZ, RZ, R12 ;  /* 0x000000ffff1c7224 */ /* 0x000fc600078e000c */
[----:B------:R-:W-:Y:S02]  /*38e30*/  STL [R1+0x21ac], R29 ;  /* 0x0021ac1d01007387 */ /* 0x000fe40000100800 */
[----:B------:R-:W-:Y:S01]  /*38e40*/  STL [R1+0x21a8], R28 ;  /* 0x0021a81c01007387 */ /* 0x000fe20000100800 */
[C---:B----4-:R-:W-:Y:S11]  /*38e50*/  HMMA.16816.F32.BF16 R16, R24.reuse, R14, R16 ;  /* 0x0000000e1810723c */ /* 0x050ff60000041810 */
[----:B------:R-:W-:Y:S11]  /*38e60*/  @!UPT UIADD3 URZ, URZ, URZ, URZ ;  /* 0x0000003f3f3ff290 */ /* 0x000ff6000fffe03f */
[----:B------:R-:W-:Y:S01]  /*38e70*/  @!UPT UIADD3 URZ, URZ, URZ, URZ ;  /* 0x0000003f3f3ff290 */ /* 0x000fe2000fffe03f */
[----:B------:R-:W-:Y:S01]  /*38e80*/  STL.64 [R1+0x590], R16 ;  /* 0x0005901001007387 */ /* 0x000fe20000100a00 */
[----:B------:R0:W-:Y:S03]  /*38e90*/  STL.64 [R1+0x598], R18 ;  /* 0x0005981201007387 */ /* 0x0001e60000100a00 */
[----:B0-----:R-:W4:Y:S01]  /*38ea0*/  LDL.LU.64 R18, [R1+0x2260] ;  /* 0x0022600001127983 */ /* 0x001f220000300a00 */
[----:B------:R0:W-:Y:S03]  /*38eb0*/  STL.64 [R1+0x21e8], R14 ;  /* 0x0021e80e01007387 */ /* 0x0001e60000100a00 */
[----:B0-----:R-:W2:Y:S04]  /*38ec0*/  LDL.64 R14, [R1+0x18] ;  /* 0x00001800010e7983 */ /* 0x001ea80000100a00 */
[----:B--2---:R0:W-:Y:S04]  /*38ed0*/  STL.64 [R1+0x21f0], R14 ;  /* 0x0021f00e01007387 */ /* 0x0041e80000100a00 */
[----:B0-----:R-:W2:Y:S01]  /*38ee0*/  LDL.64 R14, [R1+0x38] ;  /* 0x00003800010e7983 */ /* 0x001ea20000100a00 */
[C---:B----4-:R-:W-:Y:S03]  /*38ef0*/  HMMA.16816.F32.BF16 R4, R24.reuse, R18, R4 ;  /* 0x000000121804723c */ /* 0x050fe60000041804 */
[----:B--2---:R0:W-:Y:S04]  /*38f00*/  STL.64 [R1+0x2208], R14 ;  /* 0x0022080e01007387 */ /* 0x0041e80000100a00 */
[----:B0-----:R-:W2:Y:S11]  /*38f10*/  LDL.64 R14, [R1+0x48] ;  /* 0x00004800010e7983 */ /* 0x001eb60000100a00 */
[----:B------:R-:W-:Y:S05]  /*38f20*/  @!UPT UIADD3 URZ, URZ, URZ, URZ ;  /* 0x0000003f3f3ff290 */ /* 0x000fea000fffe03f */
[----:B------:R-:W-:Y:S02]  /*38f30*/  STL.64 [R1+0x200], R4 ;  /* 0x0002000401007387 */ /* 0x000fe40000100a00 */
[----:B------:R0:W-:Y:S02]  /*38f40*/  STL.64 [R1+0x208], R6 ;  /* 0x0002080601007387 */ /* 0x0001e40000100a00 */
[----:B0-----:R-:W3:Y:S01]  /*38f50*/  LDL.LU.64 R6, [R1+0x2258] ;  /* 0x0022580001067983 */ /* 0x001ee20000300a00 */
[----:B------:R-:W4:Y:S02]  /*38f60*/  LDL.LU R4, [R1+0x2250] ;  /* 0x0022500001047983 */ /* 0x000f240000300800 */
        /* <DEDUP_REMOVED lines=22> */
[C---:B---3--:R-:W-:Y:S02]  /*390d0*/  HMMA.16816.F32.BF16 R8, R24.reuse, R10, R20 ;  /* 0x0000000a1808723c */ /* 0x048fe40000041814 */
[----:B------:R-:W3:Y:S01]  /*390e0*/  LDL.LU.64 R22, [R1+0x2240] ;  /* 0x0022400001167983 */ /* 0x000ee20000300a00 */
[----:B------:R-:W3:Y:S11]  /*390f0*/  LDL.LU.64 R20, [R1+0x2238] ;  /* 0x0022380001147983 */ /* 0x000ef60000300a00 */
[----:B------:R-:W-:Y:S09]  /*39100*/  @!UPT UIADD3 URZ, URZ, URZ, URZ ;  /* 0x0000003f3f3ff290 */ /* 0x000ff2000fffe03f */
[----:B------:R-:W-:Y:S01]  /*39110*/  STL.64 [R1+0x1e0], R8 ;  /* 0x0001e00801007387 */ /* 0x000fe20000100a00 */
[----:B------:R0:W-:Y:S03]  /*39120*/  STL.64 [R1+0x1e8], R10 ;  /* 0x0001e80a01007387 */ /* 0x0001e60000100a00 */
[----:B0-----:R-:W3:Y:S02]  /*39130*/  LDL.LU.64 R10, [R1+0x2230] ;  /* 0x00223000010a7983 */ /* 0x001ee40000300a00 */
[----:B---3--:R-:W-:Y:S01]  /*39140*/  HMMA.16816.F32.BF16 R24, R24, R10, R20 ;  /* 0x0000000a1818723c */ /* 0x008fe20000041814 */
[----:B------:R-:W-:-:S06]  /*39150*/  IMAD.MOV.U32 R5, RZ, RZ, R11 ;  /* 0x000000ffff057224 */ /* 0x000fcc00078e000b */
[----:B------:R-:W-:Y:S11]  /*39160*/  IMAD.MOV.U32 R22, RZ, RZ, R10 ;  /* 0x000000ffff167224 */ /* 0x000ff600078e000a */
[----:B------:R-:W-:Y:S05]  /*39170*/  @!UPT UIADD3 URZ, URZ, URZ, URZ ;  /* 0x0000003f3f3ff290 */ /* 0x000fea000fffe03f */
[----:B------:R0:W-:Y:S01]  /*39180*/  STL.64 [R1+0x530], R24 ;  /* 0x0005301801007387 */ /* 0x0001e20000100a00 */
[----:B------:R1:W-:Y:S02]  /*39190*/  STL.64 [R1+0x538], R26 ;  /* 0x0005381a01007387 */ /* 0x0003e40000100a00 */
[----:B------:R-:W2:Y:S02]  /*391a0*/  LDL.LU.64 R10, [R1+0x2228] ;  /* 0x00222800010a7983 */ /* 0x000ea40000300a00 */
[----:B------:R-:W2:Y:S02]  /*391b0*/  LDL.LU.64 R8, [R1+0x2220] ;  /* 0x0022200001087983 */ /* 0x000ea40000300a00 */
[----:B------:R-:W-:Y:S02]  /*391c0*/  IMAD.MOV.U32 R21, RZ, RZ, R14 ;  /* 0x000000ffff157224 */ /* 0x000fe400078e000e */
[----:B------:R-:W-:Y:S01]  /*391d0*/  IMAD.MOV.U32 R20, RZ, RZ, R15 ;  /* 0x000000ffff147224 */ /* 0x000fe200078e000f */
[----:B0-----:R-:W3:Y:S01]  /*391e0*/  LDL.LU R24, [R1+0xd0] ;  /* 0x0000d00001187983 */ /* 0x001ee20000300800 */
[----:B------:R-:W3:Y:S02]  /*391f0*/  LDL.LU R25, [R1+0xd4] ;  /* 0x0000d40001197983 */ /* 0x000ee40000300800 */
[----:B-1----:R-:W3:Y:S02]  /*39200*/  LDL.LU R26, [R1+0xd8] ;  /* 0x0000d800011a7983 */ /* 0x002ee40000300800 */
[----:B------:R-:W3:Y:S01]  /*39210*/  LDL.LU R27, [R1+0xdc] ;  /* 0x0000dc00011b7983 */ /* 0x000ee20000300800 */
        /* <DEDUP_REMOVED lines=17> */
[----:B------:R-:W3:Y:S02]  /*39330*/  LDL.LU.64 R14, [R1+0x21f0] ;  /* 0x0021f000010e7983 */ /* 0x000ee40000300a00 */
        /* <DEDUP_REMOVED lines=9> */
[----:B0-----:R-:W3:Y:S01]  /*393d0*/  LDL.LU R24, [R1+0x230] ;  /* 0x0002300001187983 */ /* 0x001ee20000300800 */
[----:B------:R-:W3:Y:S02]  /*393e0*/  LDL.LU R25, [R1+0x234] ;  /* 0x0002340001197983 */ /* 0x000ee40000300800 */
[----:B------:R-:W3:Y:S02]  /*393f0*/  LDL.LU R26, [R1+0x238] ;  /* 0x00023800011a7983 */ /* 0x000ee40000300800 */
[----:B------:R-:W3:Y:S01]  /*39400*/  LDL.LU R27, [R1+0x23c] ;  /* 0x00023c00011b7983 */ /* 0x000ee20000300800 */
[----:B--2---:R-:W-:Y:S01]  /*39410*/  HMMA.16816.F32.BF16 R16, R8, R14, R16 ;  /* 0x0000000e0810723c */ /* 0x004fe20000041810 */
[----:B------:R-:W-:-:S02]  /*39420*/  IMAD.MOV.U32 R21, RZ, RZ, R14 ;  /* 0x000000ffff157224 */ /* 0x000fc400078e000e */
[----:B------:R-:W-:Y:S02]  /*39430*/  IMAD.MOV.U32 R23, RZ, RZ, R15 ;  /* 0x000000ffff177224 */ /* 0x000fe400078e000f */
[----:B------:R-:W0:Y:S11]  /*39440*/  LDSM.16.MT88.4 R12, [R3+0xa180] ;  /* 0x00a18000030c783b */ /* 0x000e360000004200 */
[----:B------:R-:W-:Y:S07]  /*39450*/  @!UPT UIADD3 URZ, URZ, URZ, URZ ;  /* 0x0000003f3f3ff290 */ /* 0x000fee000fffe03f */
[----:B------:R-:W-:Y:S01]  /*39460*/  STL.64 [R1+0x100], R16 ;  /* 0x0001001001007387 */ /* 0x000fe20000100a00 */
[----:B------:R1:W-:Y:S03]  /*39470*/  STL.64 [R1+0x108], R18 ;  /* 0x0001081201007387 */ /* 0x0003e60000100a00 */
[----:B-1----:R-:W2:Y:S04]  /*39480*/  LDL.LU.64 R18, [R1+0x21e0] ;  /* 0x0021e00001127983 */ /* 0x002ea80000300a00 */
[----:B0-----:R-:W-:Y:S01]  /*39490*/  STL.64 [R1+0x21c0], R14 ;  /* 0x0021c00e01007387 */ /* 0x001fe20000100a00 */
[----:B------:R0:W-:Y:S03]  /*394a0*/  STL.64 [R1+0x21b8], R12 ;  /* 0x0021b80c01007387 */ /* 0x0001e60000100a00 */
[----:B0-----:R-:W3:Y:S01]  /*394b0*/  LDL.LU R12, [R1+0x180] ;  /* 0x00018000010c7983 */ /* 0x001ee20000300800 */
[----:B------:R-:W3:Y:S02]  /*394c0*/  LDL.LU R13, [R1+0x184] ;  /* 0x00018400010d7983 */ /* 0x000ee40000300800 */
[----:B------:R-:W3:Y:S02]  /*394d0*/  LDL.LU R14, [R1+0x188] ;  /* 0x00018800010e7983 */ /* 0x000ee40000300800 */
[----:B------:R-:W3:Y:S01]  /*394e0*/  LDL.LU R15, [R1+0x18c] ;  /* 0x00018c00010f7983 */ /* 0x000ee20000300800 */
[----:B------:R0:W-:Y:S04]  /*394f0*/  STL [R1+0x21b0], R3 ;  /* 0x0021b00301007387 */ /* 0x0001e80000100800 */
[----:B0-----:R-:W4:Y:S01]  /*39500*/  LDL R3, [R1+0x13dc] ;  /* 0x0013dc0001037983 */ /* 0x001f220000100800 */
[----:B--2---:R-:W-:-:S02]  /*39510*/  IMAD.MOV.U32 R2, RZ, RZ, R18 ;  /* 0x000000ffff027224 */ /* 0x004fc400078e0012 */
[----:B------:R-:W-:Y:S01]  /*39520*/  IMAD.MOV.U32 R0, RZ, RZ, R19 ;  /* 0x000000ffff007224 */ /* 0x000fe200078e0013 */
[C---:B---3--:R-:W-:Y:S01]  /*39530*/  HMMA.16816.F32.BF16 R12, R8.reuse, R18, R12 ;  /* 0x00000012080c723c */ /* 0x048fe2000004180c */
[----:B----4-:R-:W0:Y:S11]  /*39540*/  LDSM.16.MT88.4 R16, [R3+0xa000] ;  /* 0x00a000000310783b */ /* 0x010e360000004200 */
[----:B------:R-:W-:Y:S11]  /*39550*/  @!UPT UIADD3 URZ, URZ, URZ, URZ ;  /* 0x0000003f3f3ff290 */ /* 0x000ff6000fffe03f */
[----:B------:R-:W-:Y:S01]  /*39560*/  STL.64 [R1+0x1c0], R12 ;  /* 0x0001c00c01007387 */ /* 0x000fe20000100a00 */
[----:B------:R1:W-:Y:S02]  /*39570*/  STL.64 [R1+0x1c8], R14 ;  /* 0x0001c80e01007387 */ /* 0x0003e40000100a00 */
[----:B-1----:R-:W-:Y:S01]  /*39580*/  HMMA.16816.F32.BF16 R12, R8, R6, R24 ;  /* 0x00000006080c723c */ /* 0x002fe20000041818 */
[----:B0-----:R0:W-:Y:S01]  /*39590*/  STL.64 [R1+0x2148], R18 ;  /* 0x0021481201007387 */ /* 0x0011e20000100a00 */
[----:B------:R-:W-:Y:S03]  /*395a0*/  STL.64 [R1+0x2140], R16 ;  /* 0x0021401001007387 */ /* 0x000fe60000100a00 */
[----:B0-----:R-:W2:Y:S01]  /*395b0*/  LDL.LU.64 R18, [R1+0x78] ;  /* 0x0000780001127983 */ /* 0x001ea20000300a00 */
[----:B------:R-:W2:Y:S11]  /*395c0*/  LDL.LU R24, [R1+0x370] ;  /* 0x0003700001187983 */ /* 0x000eb60000300800 */
[----:B------:R-:W-:Y:S06]  /*395d0*/  @!UPT UIADD3 URZ, URZ, URZ, URZ ;  /* 0x0000003f3f3ff290 */ /* 0x000fec000fffe03f */
[----:B------:R-:W-:Y:S02]  /*395e0*/  STL.64 [R1+0x4e0], R12 ;  /* 0x0004e00c01007387 */ /* 0x000fe40000100a00 */
[----:B------:R-:W-:Y:S01]  /*395f0*/  STL.64 [R1+0x4e8], R14 ;  /* 0x0004e80e01007387 */ /* 0x000fe20000100a00 */
[----:B------:R-:W2:Y:S01]  /*39600*/  LDL.LU R25, [R1+0x374] ;  /* 0x0003740001197983 */ /* 0x000ea20000300800 */
[----:B------:R-:W2:Y:S02]  /*39610*/  LDL.LU R26, [R1+0x378] ;  /* 0x00037800011a7983 */ /* 0x000ea40000300800 */
[----:B------:R-:W2:Y:S02]  /*39620*/  LDL.LU R27, [R1+0x37c] ;  /* 0x00037c00011b7983 */ /* 0x000ea40000300800 */
[----:B------:R0:W-:Y:S01]  /*39630*/  STL.64 [R1+0x2168], R6 ;  /* 0x0021680601007387 */ /* 0x0001e20000100a00 */
[----:B------:R1:W-:Y:S01]  /*39640*/  STL [R1+0x2160], R4 ;  /* 0x0021600401007387 */ /* 0x0003e20000100800 */
[----:B0-----:R-:W-:-:S02]  /*39650*/  IMAD.MOV.U32 R6, RZ, RZ, R21 ;  /* 0x000000ffff067224 */ /* 0x001fc400078e0015 */
[----:B------:R-:W-:Y:S01]  /*39660*/  IMAD.MOV.U32 R7, RZ, RZ, R23 ;  /* 0x000000ffff077224 */ /* 0x000fe200078e0017 */
[----:B------:R-:W3:Y:S01]  /*39670*/  LDL.LU R21, [R1+0x21d8] ;  /* 0x0021d80001157983 */ /* 0x000ee20000300800 */
[----:B------:R-:W-:-:S03]  /*39680*/  IMAD.MOV.U32 R15, RZ, RZ, R5 ;  /* 0x000000ffff0f7224 */ /* 0x000fc600078e0005 */
[----:B------:R0:W-:Y:S01]  /*39690*/  STL.64 [R1+0x2180], R6 ;  /* 0x0021800601007387 */ /* 0x0001e20000100a00 */
[----:B-1----:R-:W4:Y:S02]  /*396a0*/  LDL.LU R4, [R1+0x440] ;  /* 0x0004400001047983 */ /* 0x002f240000300800 */
[----:B------:R-:W4:Y:S01]  /*396b0*/  LDL.LU R5, [R1+0x444] ;  /* 0x0004440001057983 */ /* 0x000f220000300800 */
[----:B0-----:R-:W2:Y:S01]  /*396c0*/  LDL.LU R6, [R1+0x448] ;  /* 0x0004480001067983 */ /* 0x001ea20000300800 */
[----:B------:R-:W2:Y:S02]  /*396d0*/  LDL.LU R7, [R1+0x44c] ;  /* 0x00044c0001077983 */ /* 0x000ea40000300800 */
[----:B------:R-:W-:Y:S01]  /*396e0*/  IMAD.MOV.U32 R14, RZ, RZ, R22 ;  /* 0x000000ffff0e7224 */ /* 0x000fe200078e0016 */
[----:B--2---:R3:W-:Y:S02]  /*396f0*/  STL.64 [R1+0x2190], R6 ;  /* 0x0021900601007387 */ /* 0x0047e40000100a00 */
[----:B---3--:R-:W-:-:S02]  /*39700*/  IMAD.MOV.U32 R6, RZ, RZ, R21 ;  /* 0x000000ffff067224 */ /* 0x008fc400078e0015 */
[----:B------:R-:W-:Y:S02]  /*39710*/  IMAD.MOV.U32 R7, RZ, RZ, R20 ;  /* 0x000000ffff077224 */ /* 0x000fe400078e0014 */
[----:B------:R-:W0:Y:S04]  /*39720*/  LDSM.16.MT88.4 R20, [R3+0xa080] ;  /* 0x00a080000314783b */ /* 0x000e280000004200 */
[----:B----4-:R1:W-:Y:S01]  /*39730*/  STL.64 [R1+0x2188], R4 ;  /* 0x0021880401007387 */ /* 0x0103e20000100a00 */
[----:B------:R2:W-:Y:S03]  /*39740*/  STL.64 [R1+0x21c8], R6 ;  /* 0x0021c80601007387 */ /* 0x0005e60000100a00 */
[----:B-1----:R-:W3:Y:S01]  /*39750*/  LDL.LU R4, [R1+0x360] ;  /* 0x0003600001047983 */ /* 0x002ee20000300800 */
[----:B------:R-:W3:Y:S02]  /*39760*/  LDL.LU R5, [R1+0x364] ;  /* 0x0003640001057983 */ /* 0x000ee40000300800 */
[----:B--2---:R-:W3:Y:S02]  /*39770*/  LDL.LU R6, [R1+0x368] ;  /* 0x0003680001067983 */ /* 0x004ee40000300800 */
[----:B------:R-:W3:Y:S01]  /*39780*/  LDL.LU R7, [R1+0x36c] ;  /* 0x00036c0001077983 */ /* 0x000ee20000300800 */
[----:B0-----:R-:W-:Y:S01]  /*39790*/  STL.64 [R1+0x20c0], R22 ;  /* 0x0020c01601007387 */ /* 0x001fe20000100a00 */
[----:B------:R0:W-:Y:S03]  /*397a0*/  STL.64 [R1+0x20b8], R20 ;  /* 0x0020b81401007387 */ /* 0x0001e60000100a00 */
        /* <DEDUP_REMOVED lines=12> */
[----:B------:R0:W-:Y:S01]  /*39870*/  STL.64 [R1+0x4d0], R24 ;  /* 0x0004d01801007387 */ /* 0x0001e20000100a00 */
[----:B------:R-:W-:Y:S03]  /*39880*/  STL.64 [R1+0x4d8], R26 ;  /* 0x0004d81a01007387 */ /* 0x000fe60000100a00 */
[----:B0-----:R-:W4:Y:S01]  /*39890*/  LDL.LU.64 R24, [R1+0x21d0] ;  /* 0x0021d00001187983 */ /* 0x001f220000300a00 */
[----:B------:R4:W-:Y:S01]  /*398a0*/  STL.64 [R1+0x2158], R18 ;  /* 0x0021581201007387 */ /* 0x0009e20000100a00 */
[----:B---3--:R-:W-:Y:S01]  /*398b0*/  HMMA.16816.F32.BF16 R8, R8, R14, R4 ;  /* 0x0000000e0808723c */ /* 0x008fe20000041804 */
[----:B----4-:R-:W-:Y:S02]  /*398c0*/  IMAD.MOV.U32 R18, RZ, RZ, R25 ;  /* 0x000000ffff127224 */ /* 0x010fe400078e0019 */
[----:B------:R-:W-:Y:S02]  /*398d0*/  IMAD.MOV.U32 R19, RZ, RZ, R24 ;  /* 0x000000ffff137224 */ /* 0x000fe400078e0018 */
[----:B------:R-:W0:Y:S04]  /*398e0*/  LDSM.16.MT88.4 R24, [R3+0xa100] ;  /* 0x00a100000318783b */ /* 0x000e280000004200 */
[----:B0-----:R-:W-:Y:S01]  /*398f0*/  STL.64 [R1+0x2040], R26 ;  /* 0x0020401a01007387 */ /* 0x001fe20000100a00 */
[----:B------:R0:W-:Y:S03]  /*39900*/  STL.64 [R1+0x2038], R24 ;  /* 0x0020381801007387 */ /* 0x0001e60000100a00 */
[----:B0-----:R-:W3:Y:S01]  /*39910*/  LDL.LU R24, [R1+0x430] ;  /* 0x0004300001187983 */ /* 0x001ee20000300800 */
[----:B------:R-:W3:Y:S02]  /*39920*/  LDL.LU R25, [R1+0x434] ;  /* 0x0004340001197983 */ /* 0x000ee40000300800 */
[----:B------:R-:W3:Y:S02]  /*39930*/  LDL.LU R26, [R1+0x438] ;  /* 0x00043800011a7983 */ /* 0x000ee40000300800 */
[----:B------:R-:W3:Y:S01]  /*39940*/  LDL.LU R27, [R1+0x43c] ;  /* 0x00043c00011b7983 */ /* 0x000ee20000300800 */
[----:B------:R-:W2:Y:S01]  /*39950*/  LDL.LU.64 R6, [R1+0x21c8] ;  /* 0x0021c80001067983 */ /* 0x000ea20000300a00 */
[----:B------:R-:W2:Y:S02]  /*39960*/  LDL.LU.64 R14, [R1+0x21c0] ;  /* 0x0021c000010e7983 */ /* 0x000ea40000300a00 */
[----:B------:R-:W2:Y:S02]  /*39970*/  LDL.LU.64 R12, [R1+0x21b8] ;  /* 0x0021b800010c7983 */ /* 0x000ea40000300a00 */
[----:B------:R-:W-:Y:S01]  /*39980*/  STL.64 [R1+0x4a0], R8 ;  /* 0x0004a00801007387 */ /* 0x000fe20000100a00 */
[----:B------:R-:W-:Y:S02]  /*39990*/  STL.64 [R1+0x4a8], R10 ;  /* 0x0004a80a01007387 */ /* 0x000fe40000100a00 */
[----:B------:R0:W1:Y:S02]  /*399a0*/  LDSM.16.MT88.4 R8, [R3+0xa180] ;  /* 0x00a180000308783b */ /* 0x0000640000004200 */
[----:B0-----:R-:W4:Y:S04]  /*399b0*/  LDL.LU R3, [R1+0x21b0] ;  /* 0x0021b00001037983 */ /* 0x001f280000300800 */
[----:B-1----:R0:W-:Y:S01]  /*399c0*/  STL.64 [R1+0x1fc8], R10 ;  /* 0x001fc80a01007387 */ /* 0x0021e20000100a00 */
[----:B------:R-:W-:Y:S03]  /*399d0*/  STL.64 [R1+0x1fc0], R8 ;  /* 0x001fc00801007387 */ /* 0x000fe60000100a00 */
[----:B0-----:R-:W3:Y:S01]  /*399e0*/  LDL.LU.64 R10, [R1+0x88] ;  /* 0x00008800010a7983 */ /* 0x001ee20000300a00 */
[----:B--2---:R-:W-:Y:S03]  /*399f0*/  HMMA.16816.F32.BF16 R4, R12, R6, R20 ;  /* 0x000000060c04723c */ /* 0x004fe60000041814 */
[----:B---3--:R0:W-:Y:S02]  /*39a00*/  STL.64 [R1+0x2150], R10 ;  /* 0x0021500a01007387 */ /* 0x0081e40000100a00 */
[----:B0-----:R-:W-:-:S02]  /*39a10*/  IMAD.MOV.U32 R10, RZ, RZ, R29 ;  /* 0x000000ffff0a7224 */ /* 0x001fc400078e001d */
[----:B------:R-:W-:Y:S01]  /*39a20*/  IMAD.MOV.U32 R11, RZ, RZ, R28 ;  /* 0x000000ffff0b7224 */ /* 0x000fe200078e001c */
[----:B------:R-:W2:Y:S01]  /*39a30*/  LDL.LU R29, [R1+0x21ac] ;  /* 0x0021ac00011d7983 */ /* 0x000ea20000300800 */
[----:B------:R-:W3:Y:S02]  /*39a40*/  LDL.LU R28, [R1+0x21a8] ;  /* 0x0021a800011c7983 */ /* 0x000ee40000300800 */
[----:B------:R-:W2:Y:S02]  /*39a50*/  LDL.LU.64 R22, [R1+0x21a0] ;  /* 0x0021a00001167983 */ /* 0x000ea40000300a00 */
[----:B------:R-:W2:Y:S10]  /*39a60*/  LDL.LU.64 R20, [R1+0x2198] ;  /* 0x0021980001147983 */ /* 0x000eb40000300a00 */
[----:B------:R-:W-:Y:S01]  /*39a70*/  STL.64 [R1+0x450], R4 ;  /* 0x0004500401007387 */ /* 0x000fe20000100a00 */
[----:B------:R0:W-:Y:S03]  /*39a80*/  STL.64 [R1+0x458], R6 ;  /* 0x0004580601007387 */ /* 0x0001e60000100a00 */
[----:B0-----:R-:W2:Y:S01]  /*39a90*/  LDL.LU.64 R6, [R1+0x2190] ;  /* 0x0021900001067983 */ /* 0x001ea20000300a00 */
[----:B------:R-:W2:Y:S02]  /*39aa0*/  LDL.LU.64 R4, [R1+0x2188] ;  /* 0x0021880001047983 */ /* 0x000ea40000300a00 */
[C---:B--2---:R-:W-:Y:S01]  /*39ab0*/  HMMA.16816.F32.BF16 R8, R12.reuse, R10, R4 ;  /* 0x0000000a0c08723c */ /* 0x044fe20000041804 */
[----:B------:R-:W2:Y:S11]  /*39ac0*/  LDL.LU.64 R6, [R1+0x2180] ;  /* 0x0021800001067983 */ /* 0x000eb60000300a00 */
[----:B------:R-:W-:Y:S11]  /*39ad0*/  @!UPT UIADD3 URZ, URZ, URZ, URZ ;  /* 0x0000003f3f3ff290 */ /* 0x000ff6000fffe03f */
[----:B------:R-:W-:Y:S01]  /*39ae0*/  STL.64 [R1+0x440], R8 ;  /* 0x0004400801007387 */ /* 0x000fe20000100a00 */
[----:B------:R0:W-:Y:S02]  /*39af0*/  STL.64 [R1+0x448], R10 ;  /* 0x0004480a01007387 */ /* 0x0001e40000100a00 */
[C---:B0-----:R-:W-:Y:S08]  /*39b00*/  HMMA.16816.F32.BF16 R8, R12.reuse, R18, R24 ;  /* 0x000000120c08723c */ /* 0x041ff00000041818 */
[----:B--2---:R-:W-:Y:S01]  /*39b10*/  HMMA.16816.F32.BF16 R4, R12, R6, R20 ;  /* 0x000000060c04723c */ /* 0x004fe20000041814 */
[----:B------:R-:W2:Y:S11]  /*39b20*/  LDL.LU R20, [R1+0x3b0] ;  /* 0x0003b00001147983 */ /* 0x000eb60000300800 */
[----:B------:R-:W-:Y:S03]  /*39b30*/  @!UPT UIADD3 URZ, URZ, URZ, URZ ;  /* 0x0000003f3f3ff290 */ /* 0x000fe6000fffe03f */
[----:B------:R0:W-:Y:S02]  /*39b40*/  STL.64 [R1+0x430], R8 ;  /* 0x0004300801007387 */ /* 0x0001e40000100a00 */
[----:B------:R1:W-:Y:S06]  /*39b50*/  STL.64 [R1+0x438], R10 ;  /* 0x0004380a01007387 */ /* 0x0003ec0000100a00 */
[----:B------:R-:W-:Y:S01]  /*39b60*/  STL.64 [R1+0x420], R4 ;  /* 0x0004200401007387 */ /* 0x000fe20000100a00 */
[----:B------:R-:W-:Y:S02]  /*39b70*/  STL.64 [R1+0x428], R6 ;  /* 0x0004280601007387 */ /* 0x000fe40000100a00 */
[----:B------:R-:W2:Y:S02]  /*39b80*/  LDL.LU R21, [R1+0x3b4] ;  /* 0x0003b40001157983 */ /* 0x000ea40000300800 */
[----:B------:R-:W2:Y:S01]  /*39b90*/  LDL.LU R22, [R1+0x3b8] ;  /* 0x0003b80001167983 */ /* 0x000ea20000300800 */
[----:B------:R-:W2:Y:S01]  /*39ba0*/  LDL.LU R23, [R1+0x3bc] ;  /* 0x0003bc0001177983 */ /* 0x000ea20000300800 */
[----:B0-----:R-:W2:Y:S02]  /*39bb0*/  LDL.LU R8, [R1+0x3f0] ;  /* 0x0003f00001087983 */ /* 0x001ea40000300800 */
[----:B------:R-:W2:Y:S02]  /*39bc0*/  LDL.LU R9, [R1+0x3f4] ;  /* 0x0003f40001097983 */ /* 0x000ea40000300800 */
[----:B-1----:R-:W2:Y:S01]  /*39bd0*/  LDL.LU R10, [R1+0x3f8] ;  /* 0x0003f800010a7983 */ /* 0x002ea20000300800 */
[----:B------:R-:W2:Y:S04]  /*39be0*/  LDL.LU R11, [R1+0x3fc] ;  /* 0x0003fc00010b7983 */ /* 0x000ea80000300800 */
        /* <DEDUP_REMOVED lines=16> */
[----:B--2---:R0:W-:Y:S01]  /*39cf0*/  STL.64 [R1+0x2118], R22 ;  /* 0x0021181601007387 */ /* 0x0041e20000100a00 */
[----:B------:R-:W-:Y:S03]  /*39d00*/  STL.64 [R1+0x2110], R20 ;  /* 0x0021101401007387 */ /* 0x000fe60000100a00 */
[----:B0-----:R-:W2:Y:S04]  /*39d10*/  LDL.64 R22, [R1+0x38] ;  /* 0x0000380001167983 */ /* 0x001ea80000100a00 */
[----:B--2---:R0:W-:Y:S04]  /*39d20*/  STL.64 [R1+0x2128], R22 ;  /* 0x0021281601007387 */ /* 0x0041e80000100a00 */
[----:B0-----:R-:W2:Y:S01]  /*39d30*/  LDL.64 R22, [R1+0x48] ;  /* 0x0000480001167983 */ /* 0x001ea20000100a00 */
[----:B------:R-:W2:Y:S02]  /*39d40*/  LDL.LU R24, [R1+0x260] ;  /* 0x0002600001187983 */ /* 0x000ea40000300800 */
[----:B------:R-:W2:Y:S02]  /*39d50*/  LDL.LU R25, [R1+0x264] ;  /* 0x0002640001197983 */ /* 0x000ea40000300800 */
[----:B------:R-:W2:Y:S01]  /*39d60*/  LDL.LU R26, [R1+0x268] ;  /* 0x00026800011a7983 */ /* 0x000ea20000300800 */
[----:B------:R-:W2:Y:S04]  /*39d70*/  LDL.LU R27, [R1+0x26c] ;  /* 0x00026c00011b7983 */ /* 0x000ea80000300800 */
[----:B--2---:R0:W-:Y:S01]  /*39d80*/  STL.64 [R1+0x2068], R26 ;  /* 0x0020681a01007387 */ /* 0x0041e20000100a00 */
[----:B------:R1:W-:Y:S03]  /*39d90*/  STL.64 [R1+0x2060], R24 ;  /* 0x0020601801007387 */ /* 0x0003e60000100a00 */
[----:B0-----:R-:W2:Y:S01]  /*39da0*/  LDL.LU.64 R26, [R1+0x8] ;  /* 0x00000800011a7983 */ /* 0x001ea20000300a00 */
[----:B------:R-:W-:-:S02]  /*39db0*/  IMAD.MOV.U32 R6, RZ, RZ, R2 ;  /* 0x000000ffff067224 */ /* 0x000fc400078e0002 */
[----:B------:R-:W-:-:S07]  /*39dc0*/  IMAD.MOV.U32 R7, RZ, RZ, R0 ;  /* 0x000000ffff077224 */ /* 0x000fce00078e0000 */
[C---:B------:R-:W-:Y:S01]  /*39dd0*/  HMMA.16816.F32.BF16 R4, R12.reuse, R6, R8 ;  /* 0x000000060c04723c */ /* 0x040fe20000041808 */
[----:B--2---:R0:W-:Y:S01]  /*39de0*/  STL.64 [R1+0x2120], R26 ;  /* 0x0021201a01007387 */ /* 0x0041e20000100a00 */
[----:B-1----:R-:W2:Y:S02]  /*39df0*/  LDL.LU R24, [R1+0x3d0] ;  /* 0x0003d00001187983 */ /* 0x002ea40000300800 */
[----:B------:R-:W2:Y:S01]  /*39e00*/  LDL.LU R25, [R1+0x3d4] ;  /* 0x0003d40001197983 */ /* 0x000ea20000300800 */
        /* <DEDUP_REMOVED lines=8> */
[----:B------:R-:W2:Y:S01]  /*39e90*/  LDL.LU.64 R10, [R1+0x2178] ;  /* 0x00217800010a7983 */ /* 0x000ea20000300a00 */
[----:B------:R-:W2:Y:S03]  /*39ea0*/  LDL.LU.64 R8, [R1+0x2170] ;  /* 0x0021700001087983 */ /* 0x000ea60000300a00 */
[----:B------:R-:W-:Y:S02]  /*39eb0*/  STL.64 [R1+0x410], R4 ;  /* 0x0004100401007387 */ /* 0x000fe40000100a00 */
[----:B------:R0:W-:Y:S02]  /*39ec0*/  STL.64 [R1+0x418], R6 ;  /* 0x0004180601007387 */ /* 0x0001e40000100a00 */
[----:B0-----:R-:W2:Y:S01]  /*39ed0*/  LDL.LU.64 R6, [R1+0x2168] ;  /* 0x0021680001067983 */ /* 0x001ea20000300a00 */
[----:B------:R-:W3:Y:S01]  /*39ee0*/  LDL.LU R4, [R1+0x2160] ;  /* 0x0021600001047983 */ /* 0x000ee20000300800 */
[C---:B--2---:R-:W-:Y:S11]  /*39ef0*/  HMMA.16816.F32.BF16 R16, R12.reuse, R6, R16 ;  /* 0x000000060c10723c */ /* 0x044ff60000041810 */
        /* <DEDUP_REMOVED lines=14> */
[----:B------:R-:W3:Y:S01]  /*39fe0*/  LDL R5, [R1+0x770] ;  /* 0x0007700001057983 */ /* 0x000ee20000100800 */
[----:B------:R-:W-:Y:S04]  /*39ff0*/  STL.64 [R1+0x20e8], R6 ;  /* 0x0020e80601007387 */ /* 0x000fe80000100a00 */
[----:B---3--:R0:W-:Y:S04]  /*3a000*/  STL.64 [R1+0x20e0], R4 ;  /* 0x0020e00401007387 */ /* 0x0081e80000100a00 */
[----:B0-----:R-:W3:Y:S01]  /*3a010*/  LDL.LU R4, [R1+0x350] ;  /* 0x0003500001047983 */ /* 0x001ee20000300800 */
[----:B------:R-:W3:Y:S02]  /*3a020*/  LDL.LU R5, [R1+0x354] ;  /* 0x0003540001057983 */ /* 0x000ee40000300800 */
[----:B------:R-:W3:Y:S02]  /*3a030*/  LDL.LU R6, [R1+0x358] ;  /* 0x0003580001067983 */ /* 0x000ee40000300800 */
[----:B------:R-:W3:Y:S01]  /*3a040*/  LDL.LU R7, [R1+0x35c] ;  /* 0x00035c0001077983 */ /* 0x000ee20000300800 */
[----:B--2---:R-:W-:Y:S08]  /*3a050*/  HMMA.16816.F32.BF16 R24, R16, R22, R24 ;  /* 0x000000161018723c */ /* 0x004ff00000041818 */
[----:B---3--:R-:W-:Y:S01]  /*3a060*/  HMMA.16816.F32.BF16 R12, R12, R10, R4 ;  /* 0x0000000a0c0c723c */ /* 0x008fe20000041804 */
[----:B------:R-:W2:Y:S01]  /*3a070*/  LDL.LU.64 R6, [R1+0x28] ;  /* 0x0000280001067983 */ /* 0x000ea20000300a00 */
[----:B------:R0:W-:Y:S05]  /*3a080*/  STL.64 [R1+0x20c8], R10 ;  /* 0x0020c80a01007387 */ /* 0x0001ea0000100a00 */
[----:B------:R-:W-:-:S02]  /*3a090*/  IMAD.MOV.U32 R5, RZ, RZ, R22 ;  /* 0x000000ffff057224 */ /* 0x000fc400078e0016 */
[----:B------:R-:W-:Y:S11]  /*3a0a0*/  IMAD.MOV.U32 R4, RZ, RZ, R23 ;  /* 0x000000ffff047224 */ /* 0x000ff600078e0017 */
[----:B------:R-:W-:Y:S03]  /*3a0b0*/  @!UPT UIADD3 URZ, URZ, URZ, URZ ;  /* 0x0000003f3f3ff290 */ /* 0x000fe6000fffe03f */
[----:B------:R-:W-:Y:S01]  /*3a0c0*/  STL.64 [R1+0x1b0], R12 ;  /* 0x0001b00c01007387 */ /* 0x000fe20000100a00 */
[----:B------:R1:W-:Y:S02]  /*3a0d0*/  STL.64 [R1+0x1b8], R14 ;  /* 0x0001b80e01007387 */ /* 0x0003e40000100a00 */
[----:B0-----:R-:W3:Y:S02]  /*3a0e0*/  LDL.64 R10, [R1+0x18] ;  /* 0x00001800010a7983 */ /* 0x001ee40000100a00 */
[----:B-1----:R-:W-:Y:S02]  /*3a0f0*/  IMAD.MOV.U32 R14, RZ, RZ, R2 ;  /* 0x000000ffff0e7224 */ /* 0x002fe400078e0002 */
[----:B------:R-:W-:-:S05]  /*3a100*/  IMAD.MOV.U32 R15, RZ, RZ, R0 ;  /* 0x000000ffff0f7224 */ /* 0x000fca00078e0000 */
[----:B------:R0:W-:Y:S01]  /*3a110*/  STL.64 [R1+0x20f0], R14 ;  /* 0x0020f00e01007387 */ /* 0x0001e20000100a00 */
[----:B------:R-:W2:Y:S02]  /*3a120*/  LDL.LU R12, [R1+0x3a0] ;  /* 0x0003a000010c7983 */ /* 0x000ea40000300800 */
[----:B------:R-:W2:Y:S01]  /*3a130*/  LDL.LU R13, [R1+0x3a4] ;  /* 0x0003a400010d7983 */ /* 0x000ea20000300800 */
[----:B0-----:R-:W2:Y:S01]  /*3a140*/  LDL.LU R14, [R1+0x3a8] ;  /* 0x0003a800010e7983 */ /* 0x001ea20000300800 */
[----:B------:R-:W2:Y:S02]  /*3a150*/  LDL.LU R15, [R1+0x3ac] ;  /* 0x0003ac00010f7983 */ /* 0x000ea40000300800 */
[----:B------:R-:W-:Y:S02]  /*3a160*/  STL.64 [R1+0x3e0], R24 ;  /* 0x0003e01801007387 */ /* 0x000fe40000100a00 */
[----:B------:R0:W-:Y:S02]  /*3a170*/  STL.64 [R1+0x3e8], R26 ;  /* 0x0003e81a01007387 */ /* 0x0001e40000100a00 */
[----:B0-----:R-:W2:Y:S01]  /*3a180*/  LDL.LU.64 R26, [R1+0x2138] ;  /* 0x00213800011a7983 */ /* 0x001ea20000300a00 */
[----:B------:R-:W2:Y:S02]  /*3a190*/  LDL.LU.64 R24, [R1+0x2130] ;  /* 0x0021300001187983 */ /* 0x000ea40000300a00 */
[----:B------:R-:W2:Y:S02]  /*3a1a0*/  LDL.LU.64 R22, [R1+0x2128] ;  /* 0x0021280001167983 */ /* 0x000ea40000300a00 */
[C---:B--2---:R-:W-:Y:S11]  /*3a1b0*/  HMMA.16816.F32.BF16 R24, R16.reuse, R22, R24 ;  /* 0x000000161018723c */ /* 0x044ff60000041818 */
[----:B------:R-:W-:Y:S11]  /*3a1c0*/  @!UPT UIADD3 URZ, URZ, URZ, URZ ;  /* 0x0000003f3f3ff290 */ /* 0x000ff6000fffe03f */
[----:B------:R-:W-:Y:S01]  /*3a1d0*/  @!UPT UIADD3 URZ, URZ, URZ, URZ ;  /* 0x0000003f3f3ff290 */ /* 0x000fe2000fffe03f */
[----:B------:R0:W-:Y:S01]  /*3a1e0*/  STL.64 [R1+0x3d0], R24 ;  /* 0x0003d01801007387 */ /* 0x0001e20000100a00 */
[----:B------:R1:W-:Y:S02]  /*3a1f0*/  STL.64 [R1+0x3d8], R26 ;  /* 0x0003d81a01007387 */ /* 0x0003e40000100a00 */
[----:B0-----:R-:W-:Y:S01]  /*3a200*/  IMAD.MOV.U32 R25, RZ, RZ, R22 ;  /* 0x000000ffff197224 */ /* 0x001fe200078e0016 */
[----:B-1----:R-:W2:Y:S01]  /*3a210*/  LDL.LU.64 R26, [R1+0x2120] ;  /* 0x00212000011a7983 */ /* 0x002ea20000300a00 */
[----:B------:R-:W-:Y:S02]  /*3a220*/  IMAD.MOV.U32 R24, RZ, RZ, R23 ;  /* 0x000000ffff187224 */ /* 0x000fe400078e0017 */
        /* <DEDUP_REMOVED lines=11> */
[C---:B--2---:R-:W-:Y:S01]  /*3a2e0*/  HMMA.16816.F32.BF16 R8, R16.reuse, R26, R20 ;  /* 0x0000001a1008723c */ /* 0x044fe20000041814 */
[----:B------:R-:W2:Y:S11]  /*3a2f0*/  LDL.LU R20, [R1+0x2b0] ;  /* 0x0002b00001147983 */ /* 0x000eb60000300800 */
[----:B------:R-:W-:Y:S11]  /*3a300*/  @!UPT UIADD3 URZ, URZ, URZ, URZ ;  /* 0x0000003f3f3ff290 */ /* 0x000ff6000fffe03f */
[----:B------:R-:W-:Y:S01]  /*3a310*/  STL.64 [R1+0x3b0], R8 ;  /* 0x0003b00801007387 */ /* 0x000fe20000100a00 */
[----:B------:R-:W-:Y:S02]  /*3a320*/  STL.64 [R1+0x3b8], R10 ;  /* 0x0003b80a01007387 */ /* 0x000fe40000100a00 */
[----:B------:R-:W2:Y:S02]  /*3a330*/  LDL.LU R21, [R1+0x2b4] ;  /* 0x0002b40001157983 */ /* 0x000ea40000300800 */
[----:B------:R-:W3:Y:S01]  /*3a340*/  LDL.LU R22, [R1+0x2b8] ;  /* 0x0002b80001167983 */ /* 0x000ee20000300800 */
[----:B------:R-:W3:Y:S01]  /*3a350*/  LDL.LU R23, [R1+0x2bc] ;  /* 0x0002bc0001177983 */ /* 0x000ee20000300800 */
[----:B------:R-:W-:Y:S03]  /*3a360*/  HMMA.16816.F32.BF16 R12, R16, R6, R12 ;  /* 0x00000006100c723c */ /* 0x000fe6000004180c */
        /* <DEDUP_REMOVED lines=10> */
[----:B------:R0:W-:Y:S02]  /*3a410*/  STL.64 [R1+0x2070], R26 ;  /* 0x0020701a01007387 */ /* 0x0001e40000100a00 */
[----:B0-----:R-:W-:-:S02]  /*3a420*/  IMAD.MOV.U32 R26, RZ, RZ, R0 ;  /* 0x000000ffff1a7224 */ /* 0x001fc400078e0000 */
[----:B------:R-:W-:Y:S01]  /*3a430*/  IMAD.MOV.U32 R27, RZ, RZ, R2 ;  /* 0x000000ffff1b7224 */ /* 0x000fe200078e0002 */
[----:B------:R-:W2:Y:S01]  /*3a440*/  LDL.LU R0, [R1+0x20fc] ;  /* 0x0020fc0001007983 */ /* 0x000ea20000300800 */
[----:B------:R-:W2:Y:S03]  /*3a450*/  LDL.LU R2, [R1+0x20f8] ;  /* 0x0020f80001027983 */ /* 0x000ea60000300800 */
[----:B------:R0:W-:Y:S02]  /*3a460*/  STL.64 [R1+0x2088], R26 ;  /* 0x0020881a01007387 */ /* 0x0001e40000100a00 */
[----:B0-----:R-:W-:Y:S02]  /*3a470*/  IMAD.MOV.U32 R26, RZ, RZ, R25 ;  /* 0x000000ffff1a7224 */ /* 0x001fe400078e0019 */
[----:B------:R-:W-:-:S05]  /*3a480*/  IMAD.MOV.U32 R27, RZ, RZ, R24 ;  /* 0x000000ffff1b7224 */ /* 0x000fca00078e0018 */
[----:B------:R-:W-:Y:S01]  /*3a490*/  STL.64 [R1+0x20a0], R26 ;  /* 0x0020a01a01007387 */ /* 0x000fe20000100a00 */
[----:B------:R0:W-:Y:S02]  /*3a4a0*/  STL.64 [R1+0x2e0], R12 ;  /* 0x0002e00c01007387 */ /* 0x0001e40000100a00 */
[----:B------:R1:W-:Y:S02]  /*3a4b0*/  STL.64 [R1+0x2e8], R14 ;  /* 0x0002e80e01007387 */ /* 0x0003e40000100a00 */
[----:B0-----:R-:W-:Y:S01]  /*3a4c0*/  IMAD.MOV.U32 R13, RZ, RZ, R6 ;  /* 0x000000ffff0d7224 */ /* 0x001fe200078e0006 */
[----:B-1----:R-:W3:Y:S01]  /*3a4d0*/  LDL.LU.64 R14, [R1+0x20f0] ;  /* 0x0020f000010e7983 */ /* 0x002ee20000300a00 */
[----:B------:R-:W-:Y:S02]  /*3a4e0*/  IMAD.MOV.U32 R12, RZ, RZ, R7 ;  /* 0x000000ffff0c7224 */ /* 0x000fe400078e0007 */
[----:B------:R-:W2:Y:S02]  /*3a4f0*/  LDL.LU.64 R6, [R1+0x20e8] ;  /* 0x0020e80001067983 */ /* 0x000ea40000300a00 */
[----:B------:R-:W-:-:S02]  /*3a500*/  IMAD.MOV.U32 R26, RZ, RZ, R5 ;  /* 0x000000ffff1a7224 */ /* 0x000fc400078e0005 */
[----:B------:R-:W-:Y:S02]  /*3a510*/  IMAD.MOV.U32 R27, RZ, RZ, R4 ;  /* 0x000000ffff1b7224 */ /* 0x000fe400078e0004 */
[----:B------:R-:W3:Y:S01]  /*3a520*/  LDL.LU.64 R4, [R1+0x20e0] ;  /* 0x0020e00001047983 */ /* 0x000ee20000300a00 */
[C---:B--2---:R-:W-:Y:S11]  /*3a530*/  HMMA.16816.F32.BF16 R20, R16.reuse, R6, R20 ;  /* 0x000000061014723c */ /* 0x044ff60000041814 */
[----:B------:R-:W-:Y:S11]  /*3a540*/  @!UPT UIADD3 URZ, URZ, URZ, URZ ;  /* 0x0000003f3f3ff290 */ /* 0x000ff6000fffe03f */
[----:B------:R-:W-:Y:S01]  /*3a550*/  @!UPT UIADD3 URZ, URZ, URZ, URZ ;  /* 0x0000003f3f3ff290 */ /* 0x000fe2000fffe03f */
[----:B------:R-:W-:Y:S01]  /*3a560*/  STL.64 [R1+0x2d0], R20 ;  /* 0x0002d01401007387 */ /* 0x000fe20000100a00 */
[----:B------:R0:W-:Y:S03]  /*3a570*/  STL.64 [R1+0x2d8], R22 ;  /* 0x0002d81601007387 */ /* 0x0001e60000100a00 */
[----:B0-----:R-:W2:Y:S01]  /*3a580*/  LDL.LU.64 R22, [R1+0x20d8] ;  /* 0x0020d80001167983 */ /* 0x001ea20000300a00 */
[----:B------:R-:W2:Y:S02]  /*3a590*/  LDL.LU.64 R20, [R1+0x20d0] ;  /* 0x0020d00001147983 */ /* 0x000ea40000300a00 */
[----:B------:R-:W-:Y:S02]  /*3a5a0*/  STL.64 [R1+0x2080], R6 ;  /* 0x0020800601007387 */ /* 0x000fe40000100a00 */
[----:B---3--:R0:W-:Y:S02]  /*3a5b0*/  STL.64 [R1+0x2078], R4 ;  /* 0x0020780401007387 */ /* 0x0081e40000100a00 */
[----:B0-----:R-:W3:Y:S01]  /*3a5c0*/  LDL.LU R4, [R1+0x280] ;  /* 0x0002800001047983 */ /* 0x001ee20000300800 */
[----:B------:R-:W3:Y:S02]  /*3a5d0*/  LDL.LU R5, [R1+0x284] ;  /* 0x0002840001057983 */ /* 0x000ee40000300800 */
[----:B------:R-:W2:Y:S02]  /*3a5e0*/  LDL.LU R6, [R1+0x288] ;  /* 0x0002880001067983 */ /* 0x000ea40000300800 */
[----:B------:R-:W2:Y:S01]  /*3a5f0*/  LDL.LU R7, [R1+0x28c] ;  /* 0x00028c0001077983 */ /* 0x000ea20000300800 */
[C---:B------:R-:W-:Y:S01]  /*3a600*/  HMMA.16816.F32.BF16 R8, R16.reuse, R14, R8 ;  /* 0x0000000e1008723c */ /* 0x040fe20000041808 */
[----:B--2---:R-:W-:Y:S01]  /*3a610*/  STL.64 [R1+0x2098], R6 ;  /* 0x0020980601007387 */ /* 0x004fe20000100a00 */
[----:B---3--:R0:W-:Y:S03]  /*3a620*/  STL.64 [R1+0x2090], R4 ;  /* 0x0020900401007387 */ /* 0x0081e60000100a00 */
        /* <DEDUP_REMOVED lines=9> */
[----:B------:R-:W2:Y:S02]  /*3a6c0*/  LDL.LU R7, [R1+0x2ac] ;  /* 0x0002ac0001077983 */ /* 0x000ea40000300800 */
[----:B------:R-:W-:Y:S01]  /*3a6d0*/  STL.64 [R1+0x2c0], R8 ;  /* 0x0002c00801007387 */ /* 0x000fe20000100a00 */
[----:B------:R0:W-:Y:S03]  /*3a6e0*/  STL.64 [R1+0x2c8], R10 ;  /* 0x0002c80a01007387 */ /* 0x0001e60000100a00 */
[----:B0-----:R-:W3:Y:S02]  /*3a6f0*/  LDL.LU.64 R10, [R1+0x20c8] ;  /* 0x0020c800010a7983 */ /* 0x001ee40000300a00 */
[----:B---3--:R-:W-:Y:S02]  /*3a700*/  HMMA.16816.F32.BF16 R16, R16, R10, R20 ;  /* 0x0000000a1010723c */ /* 0x008fe40000041814 */
[----:B------:R-:W2:Y:S01]  /*3a710*/  LDL.LU.64 R22, [R1+0x20c0] ;  /* 0x0020c00001167983 */ /* 0x000ea20000300a00 */
[----:B------:R-:W2:Y:S02]  /*3a720*/  LDL.LU.64 R20, [R1+0x20b8] ;  /* 0x0020b80001147983 */ /* 0x000ea40000300a00 */
[----:B------:R0:W-:Y:S02]  /*3a730*/  STL.64 [R1+0x2048], R10 ;  /* 0x0020480a01007387 */ /* 0x0001e40000100a00 */
[----:B------:R-:W3:Y:S11]  /*3a740*/  LDL.LU R8, [R1+0x270] ;  /* 0x0002700001087983 */ /* 0x000ef60000300800 */
[----:B------:R-:W-:Y:S05]  /*3a750*/  @!UPT UIADD3 URZ, URZ, URZ, URZ ;  /* 0x0000003f3f3ff290 */ /* 0x000fea000fffe03f */
[----:B------:R-:W-:Y:S01]  /*3a760*/  STL.64 [R1+0x1a0], R16 ;  /* 0x0001a01001007387 */ /* 0x000fe20000100a00 */
[----:B------:R-:W-:Y:S02]  /*3a770*/  STL.64 [R1+0x1a8], R18 ;  /* 0x0001a81201007387 */ /* 0x000fe40000100a00 */
[----:B------:R-:W3:Y:S02]  /*3a780*/  LDL.LU R9, [R1+0x274] ;  /* 0x0002740001097983 */ /* 0x000ee40000300800 */
[----:B0-----:R-:W3:Y:S01]  /*3a790*/  LDL.LU R10, [R1+0x278] ;  /* 0x00027800010a7983 */ /* 0x001ee20000300800 */
        /* <DEDUP_REMOVED lines=29> */
[----:B------:R-:W-:Y:S02]  /*3a970*/  STL.64 [R1+0xd8], R10 ;  /* 0x0000d80a01007387 */ /* 0x000fe40000100a00 */
        /* <DEDUP_REMOVED lines=9> */
[----:B------:R-:W3:Y:S11]  /*3aa10*/  LDL.LU R24, [R1+0x190] ;  /* 0x0001900001187983 */ /* 0x000ef60000300800 */
[----:B------:R-:W-:Y:S11]  /*3aa20*/  @!UPT UIADD3 URZ, URZ, URZ, URZ ;  /* 0x0000003f3f3ff290 */ /* 0x000ff6000fffe03f */
[----:B------:R0:W-:Y:S01]  /*3aa30*/  STL.64 [R1+0x1d0], R8 ;  /* 0x0001d00801007387 */ /* 0x0001e20000100a00 */
[----:B------:R1:W-:Y:S02]  /*3aa40*/  STL.64 [R1+0x1d8], R10 ;  /* 0x0001d80a01007387 */ /* 0x0003e40000100a00 */
[----:B------:R-:W3:Y:S02]  /*3aa50*/  LDL.LU R25, [R1+0x194] ;  /* 0x0001940001197983 */ /* 0x000ee40000300800 */
[----:B------:R-:W3:Y:S01]  /*3aa60*/  LDL.LU R26, [R1+0x198] ;  /* 0x00019800011a7983 */ /* 0x000ee20000300800 */
[----:B------:R-:W3:Y:S04]  /*3aa70*/  LDL.LU R27, [R1+0x19c] ;  /* 0x00019c00011b7983 */ /* 0x000ee80000300800 */
[----:B0-----:R-:W3:Y:S01]  /*3aa80*/  LDL.LU R8, [R1+0x240] ;  /* 0x0002400001087983 */ /* 0x001ee20000300800 */
[----:B------:R-:W3:Y:S02]  /*3aa90*/  LDL.LU R9, [R1+0x244] ;  /* 0x0002440001097983 */ /* 0x000ee40000300800 */
[----:B-1----:R-:W3:Y:S02]  /*3aaa0*/  LDL.LU R10, [R1+0x248] ;  /* 0x00024800010a7983 */ /* 0x002ee40000300800 */
[----:B------:R-:W3:Y:S01]  /*3aab0*/  LDL.LU R11, [R1+0x24c] ;  /* 0x00024c00010b7983 */ /* 0x000ee20000300800 */
[----:B------:R0:W-:Y:S01]  /*3aac0*/  STL.64 [R1+0x2018], R18 ;  /* 0x0020181201007387 */ /* 0x0001e20000100a00 */
[----:B------:R-:W3:Y:S02]  /*3aad0*/  LDL.LU R16, [R1+0x160] ;  /* 0x0001600001107983 */ /* 0x000ee40000300800 */
[----:B------:R-:W3:Y:S01]  /*3aae0*/  LDL.LU R17, [R1+0x164] ;  /* 0x0001640001117983 */ /* 0x000ee20000300800 */
[----:B0-----:R-:W3:Y:S01]  /*3aaf0*/  LDL.LU R18, [R1+0x168] ;  /* 0x0001680001127983 */ /* 0x001ee20000300800 */
[----:B------:R-:W3:Y:S01]  /*3ab00*/  LDL.LU R19, [R1+0x16c] ;  /* 0x00016c0001137983 */ /* 0x000ee20000300800 */
[C---:B--2---:R-:W-:Y:S02]  /*3ab10*/  HMMA.16816.F32.BF16 R12, R20.reuse, R6, R12 ;  /* 0x00000006140c723c */ /* 0x044fe4000004180c */
[----:B---3--:R0:W-:Y:S01]  /*3ab20*/  STL.64 [R1+0x2028], R18 ;  /* 0x0020281201007387 */ /* 0x0081e20000100a00 */
[----:B------:R-:W-:Y:S03]  /*3ab30*/  STL.64 [R1+0x2020], R16 ;  /* 0x0020201001007387 */ /* 0x000fe60000100a00 */
[----:B0-----:R-:W2:Y:S11]  /*3ab40*/  LDL.LU.64 R18, [R1+0x48] ;  /* 0x0000480001127983 */ /* 0x001eb60000300a00 */
[----:B------:R-:W-:Y:S06]  /*3ab50*/  @!UPT UIADD3 URZ, URZ, URZ, URZ ;  /* 0x0000003f3f3ff290 */ /* 0x000fec000fffe03f */
[----:B------:R-:W-:Y:S02]  /*3ab60*/  STL.64 [R1+0x270], R12 ;  /* 0x0002700c01007387 */ /* 0x000fe40000100a00 */
[----:B------:R0:W-:Y:S02]  /*3ab70*/  STL.64 [R1+0x278], R14 ;  /* 0x0002780e01007387 */ /* 0x0001e40000100a00 */
[----:B0-----:R-:W3:Y:S01]  /*3ab80*/  LDL.LU.64 R14, [R1+0x2058] ;  /* 0x00205800010e7983 */ /* 0x001ee20000300a00 */
[----:B------:R-:W2:Y:S02]  /*3ab90*/  LDL.LU.64 R12, [R1+0x2050] ;  /* 0x00205000010c7983 */ /* 0x000ea40000300a00 */
        /* <DEDUP_REMOVED lines=14> */
[----:B0-----:R-:W2:Y:S01]  /*3ac80*/  LDL.LU.64 R6, [R1+0x18] ;  /* 0x0000180001067983 */ /* 0x001ea20000300a00 */
[C---:B---3--:R-:W-:Y:S03]  /*3ac90*/  HMMA.16816.F32.BF16 R8, R20.reuse, R14, R8 ;  /* 0x0000000e1408723c */ /* 0x048fe60000041808 */
[----:B--2---:R0:W-:Y:S04]  /*3aca0*/  STL.64 [R1+0x2010], R6 ;  /* 0x0020100601007387 */ /* 0x0041e80000100a00 */
[----:B0-----:R-:W2:Y:S04]  /*3acb0*/  LDL.LU.64 R6, [R1+0x38] ;  /* 0x0000380001067983 */ /* 0x001ea80000300a00 */
[----:B--2---:R0:W-:Y:S01]  /*3acc0*/  STL.64 [R1+0x2030], R6 ;  /* 0x0020300601007387 */ /* 0x0041e20000100a00 */
[----:B------:R-:W2:Y:S02]  /*3acd0*/  LDL.LU R4, [R1+0x170] ;  /* 0x0001700001047983 */ /* 0x000ea40000300800 */
[----:B------:R-:W2:Y:S01]  /*3ace0*/  LDL.LU R5, [R1+0x174] ;  /* 0x0001740001057983 */ /* 0x000ea20000300800 */
[----:B0-----:R-:W2:Y:S01]  /*3acf0*/  LDL.LU R6, [R1+0x178] ;  /* 0x0001780001067983 */ /* 0x001ea20000300800 */
[----:B------:R-:W2:Y:S07]  /*3ad00*/  LDL.LU R7, [R1+0x17c] ;  /* 0x00017c0001077983 */ /* 0x000eae0000300800 */
[----:B------:R-:W-:Y:S02]  /*3ad10*/  STL.64 [R1+0x520], R8 ;  /* 0x0005200801007387 */ /* 0x000fe40000100a00 */
[----:B------:R0:W-:Y:S02]  /*3ad20*/  STL.64 [R1+0x528], R10 ;  /* 0x0005280a01007387 */ /* 0x0001e40000100a00 */
        /* <DEDUP_REMOVED lines=8> */
[----:B------:R1:W-:Y:S02]  /*3adb0*/  STL.64 [R1+0x198], R22 ;  /* 0x0001981601007387 */ /* 0x0003e40000100a00 */
[----:B------:R-:W3:Y:S02]  /*3adc0*/  LDL.LU R9, [R1+0x154] ;  /* 0x0001540001097983 */ /* 0x000ee40000300800 */
[----:B0-----:R-:W3:Y:S01]  /*3add0*/  LDL.LU R10, [R1+0x158] ;  /* 0x00015800010a7983 */ /* 0x001ee20000300800 */
[----:B------:R-:W3:Y:S01]  /*3ade0*/  LDL.LU R11, [R1+0x15c] ;  /* 0x00015c00010b7983 */ /* 0x000ee20000300800 */
[----:B-1----:R-:W-:Y:S02]  /*3adf0*/  IMAD.MOV.U32 R22, RZ, RZ, R13 ;  /* 0x000000ffff167224 */ /* 0x002fe400078e000d */
[----:B------:R-:W-:Y:S02]  /*3ae00*/  IMAD.MOV.U32 R23, RZ, RZ, R12 ;  /* 0x000000ffff177224 */ /* 0x000fe400078e000c */
[----:B------:R-:W-:-:S02]  /*3ae10*/  IMAD.MOV.U32 R13, RZ, RZ, R18 ;  /* 0x000000ffff0d7224 */ /* 0x000fc400078e0012 */
        /* <DEDUP_REMOVED lines=25> */
[----:B------:R-:W3:Y:S01]  /*3afb0*/  LDL.LU.64 R6, [R1+0x2008] ;  /* 0x0020080001067983 */ /* 0x000ee20000300a00 */
[----:B------:R-:W3:Y:S02]  /*3afc0*/  LDL.LU.64 R4, [R1+0x2000] ;  /* 0x0020000001047983 */ /* 0x000ee40000300a00 */
[----:B---3--:R-:W-:Y:S11]  /*3afd0*/  HMMA.16816.F32.BF16 R4, R24, R22, R4 ;  /* 0x000000161804723c */ /* 0x008ff60000041804 */
[----:B------:R-:W-:Y:S11]  /*3afe0*/  @!UPT UIADD3 URZ, URZ, URZ, URZ ;  /* 0x0000003f3f3ff290 */ /* 0x000ff6000fffe03f */
[----:B------:R-:W-:Y:S01]  /*3aff0*/  @!UPT UIADD3 URZ, URZ, URZ, URZ ;  /* 0x0000003f3f3ff290 */ /* 0x000fe2000fffe03f */
[----:B------:R-:W-:Y:S01]  /*3b000*/  STL.64 [R1+0x550], R4 ;  /* 0x0005500401007387 */ /* 0x000fe20000100a00 */
[----:B------:R0:W-:Y:S03]  /*3b010*/  STL.64 [R1+0x558], R6 ;  /* 0x0005580601007387 */ /* 0x0001e60000100a00 */
[----:B0-----:R-:W2:Y:S01]  /*3b020*/  LDL.LU.64 R6, [R1+0x1ff8] ;  /* 0x001ff80001067983 */ /* 0x001ea20000300a00 */
[----:B------:R-:W2:Y:S02]  /*3b030*/  LDL.LU.64 R4, [R1+0x1ff0] ;  /* 0x001ff00001047983 */ /* 0x000ea40000300a00 */
[----:B------:R0:W-:Y:S02]  /*3b040*/  STL.64 [R1+0x1f78], R22 ;  /* 0x001f781601007387 */ /* 0x0001e40000100a00 */
[----:B0-----:R-:W-:Y:S02]  /*3b050*/  IMAD.MOV.U32 R22, RZ, RZ, R9 ;  /* 0x000000ffff167224 */ /* 0x001fe400078e0009 */
[----:B------:R-:W-:-:S02]  /*3b060*/  IMAD.MOV.U32 R23, RZ, RZ, R8 ;  /* 0x000000ffff177224 */ /* 0x000fc400078e0008 */
[----:B------:R-:W3:Y:S01]  /*3b070*/  LDL.LU R8, [R1+0x110] ;  /* 0x0001100001087983 */ /* 0x000ee20000300800 */
[----:B------:R-:W3:Y:S02]  /*3b080*/  LDL.LU R9, [R1+0x114] ;  /* 0x0001140001097983 */ /* 0x000ee40000300800 */
[----:B------:R-:W3:Y:S02]  /*3b090*/  LDL.LU R10, [R1+0x118] ;  /* 0x00011800010a7983 */ /* 0x000ee40000300800 */
[----:B------:R-:W3:Y:S01]  /*3b0a0*/  LDL.LU R11, [R1+0x11c] ;  /* 0x00011c00010b7983 */ /* 0x000ee20000300800 */
[----:B------:R0:W-:Y:S02]  /*3b0b0*/  STL.64 [R1+0x1f90], R22 ;  /* 0x001f901601007387 */ /* 0x0001e40000100a00 */
[----:B0-----:R-:W-:Y:S02]  /*3b0c0*/  IMAD.MOV.U32 R22, RZ, RZ, R17 ;  /* 0x000000ffff167224 */ /* 0x001fe400078e0011 */
[----:B------:R-:W-:-:S05]  /*3b0d0*/  IMAD.MOV.U32 R23, RZ, RZ, R16 ;  /* 0x000000ffff177224 */ /* 0x000fca00078e0010 */
[----:B------:R0:W-:Y:S01]  /*3b0e0*/  STL.64 [R1+0x1fa8], R22 ;  /* 0x001fa81601007387 */ /* 0x0001e20000100a00 */
[----:B------:R-:W3:Y:S02]  /*3b0f0*/  LDL.LU R20, [R1+0x120] ;  /* 0x0001200001147983 */ /* 0x000ee40000300800 */
[----:B------:R-:W3:Y:S01]  /*3b100*/  LDL.LU R21, [R1+0x124] ;  /* 0x0001240001157983 */ /* 0x000ee20000300800 */
[----:B0-----:R-:W3:Y:S01]  /*3b110*/  LDL.LU R22, [R1+0x128] ;  /* 0x0001280001167983 */ /* 0x001ee20000300800 */
[----:B------:R-:W3:Y:S01]  /*3b120*/  LDL.LU R23, [R1+0x12c] ;  /* 0x00012c0001177983 */ /* 0x000ee20000300800 */
[C---:B--2---:R-:W-:Y:S11]  /*3b130*/  HMMA.16816.F32.BF16 R4, R24.reuse, R18, R4 ;  /* 0x000000121804723c */ /* 0x044ff60000041804 */
[----:B------:R-:W-:Y:S11]  /*3b140*/  @!UPT UIADD3 URZ, URZ, URZ, URZ ;  /* 0x0000003f3f3ff290 */ /* 0x000ff6000fffe03f */
[----:B------:R-:W-:Y:S01]  /*3b150*/  @!UPT UIADD3 URZ, URZ, URZ, URZ ;  /* 0x0000003f3f3ff290 */ /* 0x000fe2000fffe03f */
[----:B------:R-:W-:Y:S01]  /*3b160*/  STL.64 [R1+0x170], R4 ;  /* 0x0001700401007387 */ /* 0x000fe20000100a00 */
[----:B------:R0:W-:Y:S03]  /*3b170*/  STL.64 [R1+0x178], R6 ;  /* 0x0001780601007387 */ /* 0x0001e60000100a00 */
[----:B0-----:R-:W3:Y:S01]  /*3b180*/  LDL.LU.64 R6, [R1+0x1fe8] ;  /* 0x001fe80001067983 */ /* 0x001ee20000300a00 */
[----:B------:R-:W2:Y:S02]  /*3b190*/  LDL.LU.64 R4, [R1+0x1fe0] ;  /* 0x001fe00001047983 */ /* 0x000ea40000300a00 */
[----:B------:R3:W-:Y:S02]  /*3b1a0*/  STL.64 [R1+0x1fd0], R18 ;  /* 0x001fd01201007387 */ /* 0x0007e40000100a00 */
[C---:B---3--:R-:W-:Y:S11]  /*3b1b0*/  HMMA.16816.F32.BF16 R16, R24.reuse, R6, R20 ;  /* 0x000000061810723c */ /* 0x048ff60000041814 */
[----:B------:R-:W-:Y:S11]  /*3b1c0*/  @!UPT UIADD3 URZ, URZ, URZ, URZ ;  /* 0x0000003f3f3ff290 */ /* 0x000ff6000fffe03f */
[----:B------:R-:W-:Y:S01]  /*3b1d0*/  @!UPT UIADD3 URZ, URZ, URZ, URZ ;  /* 0x0000003f3f3ff290 */ /* 0x000fe2000fffe03f */
[----:B------:R0:W-:Y:S01]  /*3b1e0*/  STL.64 [R1+0x160], R16 ;  /* 0x0001601001007387 */ /* 0x0001e20000100a00 */
[----:B------:R1:W-:Y:S03]  /*3b1f0*/  STL.64 [R1+0x168], R18 ;  /* 0x0001681201007387 */ /* 0x0003e60000100a00 */
[----:B0-----:R-:W3:Y:S01]  /*3b200*/  LDL.LU R16, [R1+0xb0] ;  /* 0x0000b00001107983 */ /* 0x001ee20000300800 */
[----:B------:R-:W3:Y:S02]  /*3b210*/  LDL.LU R17, [R1+0xb4] ;  /* 0x0000b40001117983 */ /* 0x000ee40000300800 */
[----:B-1----:R-:W3:Y:S02]  /*3b220*/  LDL.LU R18, [R1+0xb8] ;  /* 0x0000b80001127983 */ /* 0x002ee40000300800 */
[----:B------:R-:W3:Y:S01]  /*3b230*/  LDL.LU R19, [R1+0xbc] ;  /* 0x0000bc0001137983 */ /* 0x000ee20000300800 */
[----:B------:R-:W-:Y:S01]  /*3b240*/  STL.64 [R1+0x1f88], R6 ;  /* 0x001f880601007387 */ /* 0x000fe20000100a00 */
[----:B--2---:R0:W-:Y:S03]  /*3b250*/  STL.64 [R1+0x1f80], R4 ;  /* 0x001f800401007387 */ /* 0x0041e60000100a00 */
        /* <DEDUP_REMOVED lines=28> */
[----:B--2---:R-:W-:Y:S01]  /*3b420*/  STL.64 [R1+0x1f68], R14 ;  /* 0x001f680e01007387 */ /* 0x004fe20000100a00 */
[----:B------:R0:W-:Y:S04]  /*3b430*/  STL.64 [R1+0x1f60], R12 ;  /* 0x001f600c01007387 */ /* 0x0001e80000100a00 */
[----:B------:R-:W-:-:S02]  /*3b440*/  IMAD.MOV.U32 R17, RZ, RZ, R10 ;  /* 0x000000ffff117224 */ /* 0x000fc400078e000a */
[----:B------:R-:W-:Y:S01]  /*3b450*/  IMAD.MOV.U32 R16, RZ, RZ, R11 ;  /* 0x000000ffff107224 */ /* 0x000fe200078e000b */
[----:B0-----:R-:W2:Y:S01]  /*3b460*/  LDL.LU R12, [R1+0x220] ;  /* 0x00022000010c7983 */ /* 0x001ea20000300800 */
[----:B------:R-:W2:Y:S02]  /*3b470*/  LDL.LU R13, [R1+0x224] ;  /* 0x00022400010d7983 */ /* 0x000ea40000300800 */
[----:B------:R-:W2:Y:S02]  /*3b480*/  LDL.LU R14, [R1+0x228] ;  /* 0x00022800010e7983 */ /* 0x000ea40000300800 */
[----:B------:R-:W2:Y:S01]  /*3b490*/  LDL.LU R15, [R1+0x22c] ;  /* 0x00022c00010f7983 */ /* 0x000ea20000300800 */
[----:B------:R-:W2:Y:S07]  /*3b4a0*/  LDL.LU.64 R18, [R1+0x1fd0] ;  /* 0x001fd00001127983 */ /* 0x000eae0000300a00 */
[----:B------:R0:W-:Y:S02]  /*3b4b0*/  STL.64 [R1+0x4c0], R24 ;  /* 0x0004c01801007387 */ /* 0x0001e40000100a00 */
[----:B------:R1:W-:Y:S02]  /*3b4c0*/  STL.64 [R1+0x4c8], R26 ;  /* 0x0004c81a01007387 */ /* 0x0003e40000100a00 */
[----:B------:R-:W3:Y:S01]  /*3b4d0*/  LDL.LU.64 R10, [R1+0x1fc8] ;  /* 0x001fc800010a7983 */ /* 0x000ee20000300a00 */
[----:B------:R-:W3:Y:S04]  /*3b4e0*/  LDL.LU.64 R8, [R1+0x1fc0] ;  /* 0x001fc00001087983 */ /* 0x000ee80000300a00 */
[----:B0-----:R-:W2:Y:S01]  /*3b4f0*/  LDL.LU R24, [R1+0x50] ;  /* 0x0000500001187983 */ /* 0x001ea20000300800 */
[----:B------:R-:W2:Y:S02]  /*3b500*/  LDL.LU R25, [R1+0x54] ;  /* 0x0000540001197983 */ /* 0x000ea40000300800 */
[----:B-1----:R-:W2:Y:S02]  /*3b510*/  LDL.LU R26, [R1+0x58] ;  /* 0x00005800011a7983 */ /* 0x002ea40000300800 */
[----:B------:R-:W2:Y:S01]  /*3b520*/  LDL.LU R27, [R1+0x5c] ;  /* 0x00005c00011b7983 */ /* 0x000ea20000300800 */
[C---:B---3--:R-:W-:Y:S01]  /*3b530*/  HMMA.16816.F32.BF16 R20, R8.reuse, R22, R4 ;  /* 0x000000160814723c */ /* 0x048fe20000041804 */
[----:B------:R-:W3:Y:S01]  /*3b540*/  LDL.LU.64 R6, [R1+0x1fb8] ;  /* 0x001fb80001067983 */ /* 0x000ee20000300a00 */
[----:B------:R-:W3:Y:S11]  /*3b550*/  LDL.LU.64 R4, [R1+0x1fb0] ;  /* 0x001fb00001047983 */ /* 0x000ef60000300a00 */
[----:B------:R-:W-:Y:S10]  /*3b560*/  @!UPT UIADD3 URZ, URZ, URZ, URZ ;  /* 0x0000003f3f3ff290 */ /* 0x000ff4000fffe03f */
        /* <DEDUP_REMOVED lines=10> */
[C---:B---3--:R-:W-:Y:S02]  /*3b610*/  HMMA.16816.F32.BF16 R20, R8.reuse, R22, R4 ;  /* 0x000000160814723c */ /* 0x048fe40000041804 */
[----:B------:R-:W3:Y:S01]  /*3b620*/  LDL.LU.64 R6, [R1+0x1f88] ;  /* 0x001f880001067983 */ /* 0x000ee20000300a00 */
[----:B------:R-:W2:Y:S11]  /*3b630*/  LDL.LU.64 R4, [R1+0x1f80] ;  /* 0x001f800001047983 */ /* 0x000eb60000300a00 */
[----:B------:R-:W-:Y:S09]  /*3b640*/  @!UPT UIADD3 URZ, URZ, URZ, URZ ;  /* 0x0000003f3f3ff290 */ /* 0x000ff2000fffe03f */
[----:B------:R-:W-:Y:S01]  /*3b650*/  STL.64 [R1+0xc0], R20 ;  /* 0x0000c01401007387 */ /* 0x000fe20000100a00 */
[----:B------:R0:W-:Y:S03]  /*3b660*/  STL.64 [R1+0xc8], R22 ;  /* 0x0000c81601007387 */ /* 0x0001e60000100a00 */
[----:B0-----:R-:W2:Y:S02]  /*3b670*/  LDL.LU.64 R22, [R1+0x1f78] ;  /* 0x001f780001167983 */ /* 0x001ea40000300a00 */
[C---:B--2---:R-:W-:Y:S02]  /*3b680*/  HMMA.16816.F32.BF16 R20, R8.reuse, R22, R24 ;  /* 0x000000160814723c */ /* 0x044fe40000041818 */
[----:B----4-:R0:W1:Y:S04]  /*3b690*/  LDSM.16.MT88.4 R24, [R3+0xc000] ;  /* 0x00c000000318783b */ /* 0x0100680000004200 */
[----:B0-----:R-:W2:Y:S11]  /*3b6a0*/  LDL.LU R3, [R1+0x1f70] ;  /* 0x001f700001037983 */ /* 0x001eb60000300800 */
[----:B------:R-:W-:Y:S06]  /*3b6b0*/  @!UPT UIADD3 URZ, URZ, URZ, URZ ;  /* 0x0000003f3f3ff290 */ /* 0x000fec000fffe03f */
[----:B------:R-:W-:Y:S01]  /*3b6c0*/  STL.64 [R1+0xb0], R20 ;  /* 0x0000b01401007387 */ /* 0x000fe20000100a00 */
[----:B------:R-:W-:Y:S02]  /*3b6d0*/  STL.64 [R1+0xb8], R22 ;  /* 0x0000b81601007387 */ /* 0x000fe40000100a00 */
[----:B------:R-:W-:Y:S01]  /*3b6e0*/  LDSM.16.M88.4 R20, [R5+0x10080] ;  /* 0x010080000514783b */ /* 0x000fe20000000200 */
[----:B-1----:R0:W-:Y:S03]  /*3b6f0*/  STL.64 [R1+0x1f40], R26 ;  /* 0x001f401a01007387 */ /* 0x0021e60000100a00 */
[----:B0-----:R-:W-:Y:S02]  /*3b700*/  IMAD.MOV.U32 R26, RZ, RZ, R17 ;  /* 0x000000ffff1a7224 */ /* 0x001fe400078e0011 */
[----:B------:R-:W-:Y:S02]  /*3b710*/  IMAD.MOV.U32 R27, RZ, RZ, R16 ;  /* 0x000000ffff1b7224 */ /* 0x000fe400078e0010 */
[----:B------:R-:W-:Y:S01]  /*3b720*/  HMMA.16816.F32.BF16 R16, R8, R18, R12 ;  /* 0x000000120810723c */ /* 0x000fe2000004180c */
[----:B------:R-:W0:Y:S04]  /*3b730*/  LDSM.16.M88.4 R12, [R5+0x11080] ;  /* 0x01108000050c783b */ /* 0x000e280000000200 */
[----:B------:R1:W-:Y:S01]  /*3b740*/  STL.64 [R1+0x1f38], R24 ;  /* 0x001f381801007387 */ /* 0x0003e20000100a00 */
[----:B------:R4:W-:Y:S03]  /*3b750*/  STL.64 [R1+0x1f50], R26 ;  /* 0x001f501a01007387 */ /* 0x0009e60000100a00 */
[----:B-1----:R-:W2:Y:S01]  /*3b760*/  LDL.LU R24, [R1+0x460] ;  /* 0x0004600001187983 */ /* 0x002ea20000300800 */
[----:B------:R-:W2:Y:S02]  /*3b770*/  LDL.LU R25, [R1+0x464] ;  /* 0x0004640001197983 */ /* 0x000ea40000300800 */
[----:B----4-:R-:W4:Y:S02]  /*3b780*/  LDL.LU R26, [R1+0x468] ;  /* 0x00046800011a7983 */ /* 0x010f240000300800 */
[----:B------:R-:W4:Y:S09]  /*3b790*/  LDL.LU R27, [R1+0x46c] ;  /* 0x00046c00011b7983 */ /* 0x000f320000300800 */
[----:B------:R1:W-:Y:S01]  /*3b7a0*/  STL.64 [R1+0xa0], R16 ;  /* 0x0000a01001007387 */ /* 0x0003e20000100a00 */
[----:B------:R-:W-:Y:S03]  /*3b7b0*/  STL.64 [R1+0xa8], R18 ;  /* 0x0000a81201007387 */ /* 0x000fe60000100a00 */
[----:B0-----:R-:W-:Y:S01]  /*3b7c0*/  STL.64 [R1+0x50], R12 ;  /* 0x0000500c01007387 */ /* 0x001fe20000100a00 */
[----:B------:R0:W-:Y:S02]  /*3b7d0*/  STL.64 [R1+0x58], R14 ;  /* 0x0000580e01007387 */ /* 0x0001e40000100a00 */
[----:B-1----:R-:W-:-:S02]  /*3b7e0*/  IMAD.MOV.U32 R17, RZ, RZ, R12 ;  /* 0x000000ffff117224 */ /* 0x002fc400078e000c */
[----:B------:R-:W-:Y:S01]  /*3b7f0*/  IMAD.MOV.U32 R16, RZ, RZ, R13 ;  /* 0x000000ffff107224 */ /* 0x000fe200078e000d */
[----:B0-----:R-:W3:Y:S01]  /*3b800*/  LDL.LU.64 R14, [R1+0x1f68] ;  /* 0x001f6800010e7983 */ /* 0x001ee20000300a00 */
[----:B------:R-:W3:Y:S03]  /*3b810*/  LDL.LU.64 R12, [R1+0x1f60] ;  /* 0x001f6000010c7983 */ /* 0x000ee60000300a00 */
[----:B------:R0:W-:Y:S02]  /*3b820*/  STL.64 [R1+0x1f48], R16 ;  /* 0x001f481001007387 */ /* 0x0001e40000100a00 */
[----:B0-----:R-:W2:Y:S01]  /*3b830*/  LDL.LU R16, [R1+0x330] ;  /* 0x0003300001107983 */ /* 0x001ea20000300800 */
[----:B------:R-:W-:Y:S02]  /*3b840*/  STL.64 [R1+0x60], R20 ;  /* 0x0000601401007387 */ /* 0x000fe40000100a00 */
[----:B------:R-:W-:Y:S01]  /*3b850*/  STL.64 [R1+0x68], R22 ;  /* 0x0000681601007387 */ /* 0x000fe20000100a00 */
[----:B---3--:R-:W-:Y:S11]  /*3b860*/  HMMA.16816.F32.BF16 R12, R8, R6, R12 ;  /* 0x00000006080c723c */ /* 0x008ff6000004180c */
[----:B------:R-:W-:Y:S11]  /*3b870*/  @!UPT UIADD3 URZ, URZ, URZ, URZ ;  /* 0x0000003f3f3ff290 */ /* 0x000ff6000fffe03f */
[----:B------:R-:W-:Y:S01]  /*3b880*/  @!UPT UIADD3 URZ, URZ, URZ, URZ ;  /* 0x0000003f3f3ff290 */ /* 0x000fe2000fffe03f */
[----:B------:R-:W-:Y:S01]  /*3b890*/  STL.64 [R1+0x90], R12 ;  /* 0x0000900c01007387 */ /* 0x000fe20000100a00 */
[----:B------:R-:W-:Y:S02]  /*3b8a0*/  STL.64 [R1+0x98], R14 ;  /* 0x0000980e01007387 */ /* 0x000fe40000100a00 */
[----:B------:R-:W0:Y:S02]  /*3b8b0*/  LDSM.16.M88.4 R12, [R5+0x12080] ;  /* 0x01208000050c783b */ /* 0x000e240000000200 */
[----:B0-----:R-:W-:Y:S02]  /*3b8c0*/  STL.64 [R1+0x40], R12 ;  /* 0x0000400c01007387 */ /* 0x001fe40000100a00 */
[----:B------:R-:W-:Y:S02]  /*3b8d0*/  IMAD.MOV.U32 R7, RZ, RZ, R12 ;  /* 0x000000ffff077224 */ /* 0x000fe400078e000c */
[----:B------:R-:W-:Y:S02]  /*3b8e0*/  STL.64 [R1+0x48], R14 ;  /* 0x0000480e01007387 */ /* 0x000fe40000100a00 */
[----:B------:R-:W-:-:S02]  /*3b8f0*/  IMAD.MOV.U32 R6, RZ, RZ, R13 ;  /* 0x000000ffff067224 */ /* 0x000fc400078e000d */
[----:B------:R-:W0:Y:S04]  /*3b900*/  LDSM.16.M88.4 R12, [R5+0x13080] ;  /* 0x01308000050c783b */ /* 0x000e280000000200 */
[----:B0-----:R-:W-:Y:S01]  /*3b910*/  STL.64 [R1+0x30], R12 ;  /* 0x0000300c01007387 */ /* 0x001fe20000100a00 */
[----:B------:R0:W-:Y:S03]  /*3b920*/  STL.64 [R1+0x38], R14 ;  /* 0x0000380e01007387 */ /* 0x0001e60000100a00 */
[----:B0-----:R-:W4:Y:S01]  /*3b930*/  LDL.LU.64 R14, [R1+0x1f58] ;  /* 0x001f5800010e7983 */ /* 0x001f220000300a00 */
[----:B--2---:R-:W-:Y:S02]  /*3b940*/  IMAD.MOV.U32 R17, RZ, RZ, R3 ;  /* 0x000000ffff117224 */ /* 0x004fe400078e0003 */
[----:B------:R-:W-:-:S02]  /*3b950*/  IMAD.MOV.U32 R18, RZ, RZ, R2 ;  /* 0x000000ffff127224 */ /* 0x000fc400078e0002 */
[----:B------:R-:W-:Y:S01]  /*3b960*/  IMAD.MOV.U32 R19, RZ, RZ, R0 ;  /* 0x000000ffff137224 */ /* 0x000fe200078e0000 */
[C---:B----4-:R-:W-:Y:S01]  /*3b970*/  HMMA.16816.F32.BF16 R12, R8.reuse, R14, R24 ;  /* 0x0000000e080c723c */ /* 0x050fe20000041818 */
[----:B------:R-:W2:Y:S11]  /*3b980*/  LDL.LU.64 R26, [R1+0x1f50] ;  /* 0x001f5000011a7983 */ /* 0x000eb60000300a00 */
[----:B------:R-:W-:Y:S11]  /*3b990*/  @!UPT UIADD3 URZ, URZ, URZ, URZ ;  /* 0x0000003f3f3ff290 */ /* 0x000ff6000fffe03f */
[----:B------:R-:W-:Y:S01]  /*3b9a0*/  STL [R1+0x360], R12 ;  /* 0x0003600c01007387 */ /* 0x000fe20000100800 */
[----:B------:R-:W-:Y:S02]  /*3b9b0*/  IMAD.MOV.U32 R3, RZ, RZ, R13 ;  /* 0x000000ffff037224 */ /* 0x000fe400078e000d */
[----:B------:R-:W-:Y:S02]  /*3b9c0*/  IMAD.MOV.U32 R2, RZ, RZ, R14 ;  /* 0x000000ffff027224 */ /* 0x000fe400078e000e */
[----:B------:R-:W-:Y:S02]  /*3b9d0*/  IMAD.MOV.U32 R0, RZ, RZ, R15 ;  /* 0x000000ffff007224 */ /* 0x000fe400078e000f */
[----:B------:R-:W0:Y:S04]  /*3b9e0*/  LDSM.16.M88.4 R12, [R5+0x14080] ;  /* 0x01408000050c783b */ /* 0x000e280000000200 */
[----:B------:R1:W-:Y:S04]  /*3b9f0*/  STL [R1+0x1c50], R0 ;  /* 0x001c500001007387 */ /* 0x0003e80000100800 */
[----:B-1----:R-:W3:Y:S01]  /*3ba00*/  LDL R0, [R1+0x5d4] ;  /* 0x0005d40001007983 */ /* 0x002ee20000100800 */
[----:B------:R-:W-:Y:S02]  /*3ba10*/  STL [R1+0x1c4c], R2 ;  /* 0x001c4c0201007387 */ /* 0x000fe40000100800 */
[----:B------:R-:W-:Y:S01]  /*3ba20*/  STL [R1+0x1c48], R3 ;  /* 0x001c480301007387 */ /* 0x000fe20000100800 */
[----:B0-----:R-:W-:Y:S01]  /*3ba30*/  STL.64 [R1+0x1f30], R14 ;  /* 0x001f300e01007387 */ /* 0x001fe20000100a00 */
[----:B------:R0:W-:Y:S03]  /*3ba40*/  STL.64 [R1+0x1f28], R12 ;  /* 0x001f280c01007387 */ /* 0x0001e60000100a00 */
[----:B0-----:R-:W4:Y:S01]  /*3ba50*/  LDL.LU R12, [R1+0x320] ;  /* 0x00032000010c7983 */ /* 0x001f220000300800 */
[----:B------:R-:W4:Y:S02]  /*3ba60*/  LDL.LU R13, [R1+0x324] ;  /* 0x00032400010d7983 */ /* 0x000f240000300800 */
[----:B------:R-:W4:Y:S02]  /*3ba70*/  LDL.LU R14, [R1+0x328] ;  /* 0x00032800010e7983 */ /* 0x000f240000300800 */
[----:B------:R-:W4:Y:S01]  /*3ba80*/  LDL.LU R15, [R1+0x32c] ;  /* 0x00032c00010f7983 */ /* 0x000f220000300800 */
[----:B--2---:R-:W-:Y:S01]  /*3ba90*/  HMMA.16816.F32.BF16 R8, R8, R26, R16 ;  /* 0x0000001a0808723c */ /* 0x004fe20000041810 */
[----:B------:R-:W2:Y:S01]  /*3baa0*/  LDL.LU.64 R16, [R1+0x1f48] ;  /* 0x001f480001107983 */ /* 0x000ea20000300a00 */
[----:B------:R-:W4:Y:S02]  /*3bab0*/  LDL.LU.64 R26, [R1+0x1f40] ;  /* 0x001f4000011a7983 */ /* 0x000f240000300a00 */
[----:B------:R-:W4:Y:S11]  /*3bac0*/  LDL.LU.64 R24, [R1+0x1f38] ;  /* 0x001f380001187983 */ /* 0x000f360000300a00 */
[----:B------:R-:W-:Y:S08]  /*3bad0*/  @!UPT UIADD3 URZ, URZ, URZ, URZ ;  /* 0x0000003f3f3ff290 */ /* 0x000ff0000fffe03f */
[----:B------:R0:W-:Y:S01]  /*3bae0*/  STL.64 [R1+0x70], R8 ;  /* 0x0000700801007387 */ /* 0x0001e20000100a00 */
[----:B------:R-:W-:Y:S03]  /*3baf0*/  STL.64 [R1+0x78], R10 ;  /* 0x0000780a01007387 */ /* 0x000fe60000100a00 */
[----:B0-----:R-:W2:Y:S04]  /*3bb00*/  LDL.64 R8, [R1+0x30] ;  /* 0x0000300001087983 */ /* 0x001ea80000100a00 */
[----:B--2---:R0:W-:Y:S02]  /*3bb10*/  STL.64 [R1+0x1f00], R8 ;  /* 0x001f000801007387 */ /* 0x0041e40000100a00 */
[----:B0-----:R-:W-:-:S02]  /*3bb20*/  IMAD.MOV.U32 R8, RZ, RZ, R7 ;  /* 0x000000ffff087224 */ /* 0x001fc400078e0007 */
[----:B------:R-:W-:-:S05]  /*3bb30*/  IMAD.MOV.U32 R9, RZ, RZ, R6 ;  /* 0x000000ffff097224 */ /* 0x000fca00078e0006 */
[----:B------:R0:W-:Y:S02]  /*3bb40*/  STL.64 [R1+0x1f10], R8 ;  /* 0x001f100801007387 */ /* 0x0001e40000100a00 */
[----:B0-----:R-:W-:Y:S02]  /*3bb50*/  IMAD.MOV.U32 R8, RZ, RZ, R17 ;  /* 0x000000ffff087224 */ /* 0x001fe400078e0011 */
[----:B------:R-:W-:Y:S02]  /*3bb60*/  IMAD.MOV.U32 R9, RZ, RZ, R16 ;  /* 0x000000ffff097224 */ /* 0x000fe400078e0010 */
[----:B------:R-:W0:Y:S01]  /*3bb70*/  LDSM.16.M88.4 R16, [R5+0x15080] ;  /* 0x015080000510783b */ /* 0x000e220000000200 */
[C---:B----4-:R-:W-:Y:S03]  /*3bb80*/  HMMA.16816.F32.BF16 R20, R24.reuse, R20, R12 ;  /* 0x000000141814723c */ /* 0x050fe6000004180c */
[----:B0-----:R-:W-:Y:S01]  /*3bb90*/  STL.64 [R1+0x1f20], R18 ;  /* 0x001f201201007387 */ /* 0x001fe20000100a00 */
[----:B------:R0:W-:Y:S03]  /*3bba0*/  STL.64 [R1+0x1f18], R16 ;  /* 0x001f181001007387 */ /* 0x0001e60000100a00 */
[----:B0-----:R-:W2:Y:S01]  /*3bbb0*/  LDL.LU R16, [R1+0x310] ;  /* 0x0003100001107983 */ /* 0x001ea20000300800 */
[----:B------:R-:W2:Y:S02]  /*3bbc0*/  LDL.LU R17, [R1+0x314] ;  /* 0x0003140001117983 */ /* 0x000ea40000300800 */
[----:B------:R-:W2:Y:S02]  /*3bbd0*/  LDL.LU R18, [R1+0x318] ;  /* 0x0003180001127983 */ /* 0x000ea40000300800 */
[----:B------:R-:W2:Y:S01]  /*3bbe0*/  LDL.LU R19, [R1+0x31c] ;  /* 0x00031c0001137983 */ /* 0x000ea20000300800 */
[----:B------:R-:W4:Y:S01]  /*3bbf0*/  LDL.LU.64 R14, [R1+0x1f30] ;  /* 0x001f3000010e7983 */ /* 0x000f220000300a00 */
[----:B------:R-:W2:Y:S03]  /*3bc00*/  LDL.LU.64 R12, [R1+0x1f28] ;  /* 0x001f2800010c7983 */ /* 0x000ea60000300a00 */
[----:B--2---:R-:W-:Y:S01]  /*3bc10*/  STL.64 [R1+0x20], R12 ;  /* 0x0000200c01007387 */ /* 0x004fe20000100a00 */
[----:B----4-:R-:W-:Y:S05]  /*3bc20*/  STL.64 [R1+0x28], R14 ;  /* 0x0000280e01007387 */ /* 0x010fea0000100a00 */
[----:B------:R-:W-:Y:S02]  /*3bc30*/  STL.64 [R1+0x350], R20 ;  /* 0x0003501401007387 */ /* 0x000fe40000100a00 */
[----:B------:R-:W-:Y:S01]  /*3bc40*/  STL.64 [R1+0x358], R22 ;  /* 0x0003581601007387 */ /* 0x000fe20000100a00 */
[----:B------:R0:W-:Y:S01]  /*3bc50*/  STL.64 [R1+0x1f08], R12 ;  /* 0x001f080c01007387 */ /* 0x0001e20000100a00 */
[----:B------:R-:W-:Y:S03]  /*3bc60*/  HMMA.16816.F32.BF16 R8, R24, R8, R16 ;  /* 0x000000081808723c */ /* 0x000fe60000041810 */
[----:B------:R-:W-:Y:S04]  /*3bc70*/  LDSM.16.M88.4 R20, [R5+0x16080] ;  /* 0x016080000514783b */ /* 0x000fe80000000200 */
[----:B0-----:R-:W2:Y:S01]  /*3bc80*/  LDL.LU R12, [R1+0x300] ;  /* 0x00030000010c7983 */ /* 0x001ea20000300800 */
[----:B------:R-:W2:Y:S02]  /*3bc90*/  LDL.LU R13, [R1+0x304] ;  /* 0x00030400010d7983 */ /* 0x000ea40000300800 */
[----:B------:R-:W2:Y:S02]  /*3bca0*/  LDL.LU R14, [R1+0x308] ;  /* 0x00030800010e7983 */ /* 0x000ea40000300800 */
[----:B------:R-:W4:Y:S01]  /*3bcb0*/  LDL.LU.64 R18, [R1+0x1f20] ;  /* 0x001f200001127983 */ /* 0x000f220000300a00 */
[----:B------:R-:W2:Y:S01]  /*3bcc0*/  LDL.LU.64 R16, [R1+0x1f18] ;  /* 0x001f180001107983 */ /* 0x000ea20000300a00 */
[----:B------:R-:W-:-:S02]  /*3bcd0*/  IMAD.MOV.U32 R15, RZ, RZ, R4 ;  /* 0x000000ffff0f7224 */ /* 0x000fc400078e0004 */
[----:B------:R-:W0:Y:S07]  /*3bce0*/  LDSM.16.M88.4 R4, [R5+0x17080] ;  /* 0x017080000504783b */ /* 0x000e2e0000000200 */
[----:B------:R1:W-:Y:S01]  /*3bcf0*/  STL.64 [R1+0x340], R8 ;  /* 0x0003400801007387 */ /* 0x0003e20000100a00 */
[----:B------:R-:W-:Y:S03]  /*3bd00*/  STL.64 [R1+0x348], R10 ;  /* 0x0003480a01007387 */ /* 0x000fe60000100a00 */
[----:B-1----:R-:W3:Y:S04]  /*3bd10*/  LDL.LU.64 R8, [R1+0x1f10] ;  /* 0x001f100001087983 */ /* 0x002ee80000300a00 */
[----:B--2---:R-:W-:Y:S01]  /*3bd20*/  STL.64 [R1+0x10], R16 ;  /* 0x0000101001007387 */ /* 0x004fe20000100a00 */
[----:B----4-:R-:W-:Y:S02]  /*3bd30*/  STL.64 [R1+0x18], R18 ;  /* 0x0000181201007387 */ /* 0x010fe40000100a00 */
[----:B0-----:R0:W-:Y:S02]  /*3bd40*/  STL [R1+0x1c70], R7 ;  /* 0x001c700701007387 */ /* 0x0011e40000100800 */
[----:B------:R-:W-:Y:S01]  /*3bd50*/  STL.64 [R1], R20 ;  /* 0x0000001401007387 */ /* 0x000fe20000100a00 */
[----:B------:R-:W-:Y:S04]  /*3bd60*/  STL.64 [R1+0x8], R22 ;  /* 0x0000081601007387 */ /* 0x000fe80000100a00 */
[----:B0-----:R-:W2:Y:S01]  /*3bd70*/  LDL R7, [R1+0x13dc] ;  /* 0x0013dc0001077983 */ /* 0x001ea20000100800 */
[C---:B---3--:R-:W-:Y:S03]  /*3bd80*/  HMMA.16816.F32.BF16 R8, R24.reuse, R8, R12 ;  /* 0x000000081808723c */ /* 0x048fe6000004180c */
[----:B--2---:R-:W-:Y:S01]  /*3bd90*/  STL.64 [R1+0x1ef0], R6 ;  /* 0x001ef00601007387 */ /* 0x004fe20000100a00 */
[----:B------:R0:W-:Y:S03]  /*3bda0*/  STL.64 [R1+0x1ee8], R4 ;  /* 0x001ee80401007387 */ /* 0x0001e60000100a00 */
[----:B0-----:R-:W2:Y:S01]  /*3bdb0*/  LDL.LU R4, [R1+0x2f0] ;  /* 0x0002f00001047983 */ /* 0x001ea20000300800 */
[----:B------:R-:W2:Y:S02]  /*3bdc0*/  LDL.LU R5, [R1+0x2f4] ;  /* 0x0002f40001057983 */ /* 0x000ea40000300800 */
[----:B------:R-:W2:Y:S02]  /*3bdd0*/  LDL.LU R6, [R1+0x2f8] ;  /* 0x0002f80001067983 */ /* 0x000ea40000300800 */
[----:B------:R-:W2:Y:S01]  /*3bde0*/  LDL.LU R7, [R1+0x2fc] ;  /* 0x0002fc0001077983 */ /* 0x000ea20000300800 */
[----:B------:R-:W3:Y:S10]  /*3bdf0*/  LDL.LU.64 R12, [R1+0x1f08] ;  /* 0x001f0800010c7983 */ /* 0x000ef40000300a00 */
[----:B------:R0:W-:Y:S02]  /*3be00*/  STL.64 [R1+0x330], R8 ;  /* 0x0003300801007387 */ /* 0x0001e40000100a00 */
[----:B------:R-:W-:Y:S01]  /*3be10*/  STL.64 [R1+0x338], R10 ;  /* 0x0003380a01007387 */ /* 0x000fe20000100a00 */
[----:B0-----:R-:W2:Y:S02]  /*3be20*/  LDL.LU.64 R8, [R1+0x1f00] ;  /* 0x001f000001087983 */ /* 0x001ea40000300a00 */
[----:B--2---:R-:W-:Y:S01]  /*3be30*/  HMMA.16816.F32.BF16 R4, R24, R8, R4 ;  /* 0x000000081804723c */ /* 0x004fe20000041804 */
[----:B------:R-:W-:-:S02]  /*3be40*/  IMAD.MOV.U32 R3, RZ, RZ, R8 ;  /* 0x000000ffff037224 */ /* 0x000fc400078e0008 */
[----:B------:R-:W-:Y:S02]  /*3be50*/  IMAD.MOV.U32 R2, RZ, RZ, R9 ;  /* 0x000000ffff027224 */ /* 0x000fe400078e0009 */
[----:B------:R-:W0:Y:S11]  /*3be60*/  LDSM.16.MT88.4 R8, [R0+0xc080] ;  /* 0x00c080000008783b */ /* 0x000e360000004200 */
[----:B------:R-:W-:Y:S07]  /*3be70*/  @!UPT UIADD3 URZ, URZ, URZ, URZ ;  /* 0x0000003f3f3ff290 */ /* 0x000fee000fffe03f */
[----:B------:R1:W-:Y:S01]  /*3be80*/  STL.64 [R1+0x320], R4 ;  /* 0x0003200401007387 */ /* 0x0003e20000100a00 */
[----:B------:R2:W-:Y:S03]  /*3be90*/  STL.64 [R1+0x328], R6 ;  /* 0x0003280601007387 */ /* 0x0005e60000100a00 */
[----:B-1----:R-:W4:Y:S01]  /*3bea0*/  LDL.LU R4, [R1+0x540] ;  /* 0x0005400001047983 */ /* 0x002f220000300800 */
[----:B------:R-:W4:Y:S02]  /*3beb0*/  LDL.LU R5, [R1+0x544] ;  /* 0x0005440001057983 */ /* 0x000f240000300800 */
[----:B--2---:R-:W4:Y:S02]  /*3bec0*/  LDL.LU R6, [R1+0x548] ;  /* 0x0005480001067983 */ /* 0x004f240000300800 */
[----:B------:R-:W4:Y:S01]  /*3bed0*/  LDL.LU R7, [R1+0x54c] ;  /* 0x00054c0001077983 */ /* 0x000f220000300800 */
[----:B0-----:R-:W-:Y:S01]  /*3bee0*/  STL.64 [R1+0x1ee0], R10 ;  /* 0x001ee00a01007387 */ /* 0x001fe20000100a00 */
[----:B------:R0:W-:Y:S03]  /*3bef0*/  STL.64 [R1+0x1ed8], R8 ;  /* 0x001ed80801007387 */ /* 0x0001e60000100a00 */
[----:B0-----:R-:W3:Y:S01]  /*3bf00*/  LDL.LU R8, [R1+0x470] ;  /* 0x0004700001087983 */ /* 0x001ee20000300800 */
[----:B------:R-:W3:Y:S02]  /*3bf10*/  LDL.LU R9, [R1+0x474] ;  /* 0x0004740001097983 */ /* 0x000ee40000300800 */
[----:B------:R-:W3:Y:S02]  /*3bf20*/  LDL.LU R10, [R1+0x478] ;  /* 0x00047800010a7983 */ /* 0x000ee40000300800 */
[----:B------:R-:W3:Y:S02]  /*3bf30*/  LDL.LU R11, [R1+0x47c] ;  /* 0x00047c00010b7983 */ /* 0x000ee40000300800 */
[----:B---3--:R-:W-:Y:S01]  /*3bf40*/  HMMA.16816.F32.BF16 R12, R24, R12, R8 ;  /* 0x0000000c180c723c */ /* 0x008fe20000041808 */
[----:B------:R-:W2:Y:S11]  /*3bf50*/  LDL.LU R8, [R1+0x210] ;  /* 0x0002100001087983 */ /* 0x000eb60000300800 */
[----:B------:R-:W-:Y:S11]  /*3bf60*/  @!UPT UIADD3 URZ, URZ, URZ, URZ ;  /* 0x0000003f3f3ff290 */ /* 0x000ff6000fffe03f */
[----:B------:R-:W-:Y:S01]  /*3bf70*/  STL.64 [R1+0x310], R12 ;  /* 0x0003100c01007387 */ /* 0x000fe20000100a00 */
[----:B------:R-:W-:Y:S02]  /*3bf80*/  STL.64 [R1+0x318], R14 ;  /* 0x0003180e01007387 */ /* 0x000fe40000100a00 */
[----:B------:R-:W0:Y:S04]  /*3bf90*/  LDSM.16.MT88.4 R12, [R0+0xc100] ;  /* 0x00c10000000c783b */ /* 0x000e280000004200 */
[----:B------:R-:W2:Y:S01]  /*3bfa0*/  LDL.LU R9, [R1+0x214] ;  /* 0x0002140001097983 */ /* 0x000ea20000300800 */
[----:B------:R-:W2:Y:S01]  /*3bfb0*/  LDL.LU R10, [R1+0x218] ;  /* 0x00021800010a7983 */ /* 0x000ea20000300800 */
[----:B------:R-:W2:Y:S03]  /*3bfc0*/  LDL.LU R11, [R1+0x21c] ;  /* 0x00021c00010b7983 */ /* 0x000ea60000300800 */
[----:B0-----:R-:W-:Y:S01]  /*3bfd0*/  STL.64 [R1+0x1e60], R14 ;  /* 0x001e600e01007387 */ /* 0x001fe20000100a00 */
[----:B------:R0:W-:Y:S02]  /*3bfe0*/  STL.64 [R1+0x1e58], R12 ;  /* 0x001e580c01007387 */ /* 0x0001e40000100a00 */
[----:B0-----:R-:W-:-:S02]  /*3bff0*/  IMAD.MOV.U32 R12, RZ, RZ, R28 ;  /* 0x000000ffff0c7224 */ /* 0x001fc400078e001c */
[----:B------:R-:W-:Y:S01]  /*3c000*/  IMAD.MOV.U32 R13, RZ, RZ, R29 ;  /* 0x000000ffff0d7224 */ /* 0x000fe200078e001d */
[----:B------:R-:W3:Y:S01]  /*3c010*/  LDL.LU R28, [R1+0x1efc] ;  /* 0x001efc00011c7983 */ /* 0x000ee20000300800 */
[----:B------:R-:W2:Y:S02]  /*3c020*/  LDL.LU R29, [R1+0x1ef8] ;  /* 0x001ef800011d7983 */ /* 0x000ea40000300800 */
[----:B------:R-:W2:Y:S02]  /*3c030*/  LDL.LU R14, [R1+0x5a8] ;  /* 0x0005a800010e7983 */ /* 0x000ea40000300800 */
[----:B------:R-:W2:Y:S02]  /*3c040*/  LDL.LU R15, [R1+0x5ac] ;  /* 0x0005ac00010f7983 */ /* 0x000ea40000300800 */
[----:B--2---:R-:W-:Y:S01]  /*3c050*/  STL.64 [R1+0x1ed0], R14 ;  /* 0x001ed00e01007387 */ /* 0x004fe20000100a00 */
[----:B------:R0:W-:Y:S03]  /*3c060*/  STL.64 [R1+0x1ec8], R12 ;  /* 0x001ec80c01007387 */ /* 0x0001e60000100a00 */
[----:B0-----:R-:W2:Y:S01]  /*3c070*/  LDL.LU R12, [R1+0x4b0] ;  /* 0x0004b000010c7983 */ /* 0x001ea20000300800 */
[----:B------:R-:W2:Y:S02]  /*3c080*/  LDL.LU R13, [R1+0x4b4] ;  /* 0x0004b400010d7983 */ /* 0x000ea40000300800 */
[----:B------:R-:W-:-:S02]  /*3c090*/  IMAD.MOV.U32 R14, RZ, RZ, R29 ;  /* 0x000000ffff0e7224 */ /* 0x000fc400078e001d */
[----:B---3--:R-:W-:-:S07]  /*3c0a0*/  IMAD.MOV.U32 R15, RZ, RZ, R28 ;  /* 0x000000ffff0f7224 */ /* 0x008fce00078e001c */
[C---:B--2---:R-:W-:Y:S11]  /*3c0b0*/  HMMA.16816.F32.BF16 R16, R24.reuse, R16, R12 ;  /* 0x000000101810723c */ /* 0x044ff6000004180c */
[----:B------:R-:W-:Y:S11]  /*3c0c0*/  @!UPT UIADD3 URZ, URZ, URZ, URZ ;  /* 0x0000003f3f3ff290 */ /* 0x000ff6000fffe03f */
[----:B------:R-:W-:Y:S01]  /*3c0d0*/  @!UPT UIADD3 URZ, URZ, URZ, URZ ;  /* 0x0000003f3f3ff290 */ /* 0x000fe2000fffe03f */
[----:B------:R-:W-:Y:S01]  /*3c0e0*/  STL.64 [R1+0x300], R16 ;  /* 0x0003001001007387 */ /* 0x000fe20000100a00 */
[----:B------:R-:W-:Y:S02]  /*3c0f0*/  IMAD.MOV.U32 R29, RZ, RZ, R18 ;  /* 0x000000ffff1d7224 */ /* 0x000fe400078e0012 */
[----:B------:R-:W-:Y:S02]  /*3c100*/  IMAD.MOV.U32 R28, RZ, RZ, R19 ;  /* 0x000000ffff1c7224 */ /* 0x000fe400078e0013 */
[----:B------:R-:W2:Y:S01]  /*3c110*/  LDL.LU R12, [R1+0x5c0] ;  /* 0x0005c000010c7983 */ /* 0x000ea20000300800 */
[----:B------:R-:W0:Y:S04]  /*3c120*/  LDSM.16.MT88.4 R16, [R0+0xc180] ;  /* 0x00c180000010783b */ /* 0x000e280000004200 */
[----:B------:R-:W2:Y:S01]  /*3c130*/  LDL.LU R13, [R1+0x5c4] ;  /* 0x0005c400010d7983 */ /* 0x000ea20000300800 */
[----:B------:R-:W2:Y:S02]  /*3c140*/  LDL.LU R14, [R1+0x5c8] ;  /* 0x0005c800010e7983 */ /* 0x000ea40000300800 */
[----:B------:R-:W2:Y:S02]  /*3c150*/  LDL.LU R15, [R1+0x5cc] ;  /* 0x0005cc00010f7983 */ /* 0x000ea40000300800 */
[----:B------:R-:W-:Y:S01]  /*3c160*/  STL [R1+0x1b34], R28 ;  /* 0x001b341c01007387 */ /* 0x000fe20000100800 */
[----:B------:R-:W-:Y:S04]  /*3c170*/  STL [R1+0x1b30], R29 ;  /* 0x001b301d01007387 */ /* 0x000fe80000100800 */
[----:B0-----:R-:W-:Y:S01]  /*3c180*/  STL.64 [R1+0x1df0], R18 ;  /* 0x001df01201007387 */ /* 0x001fe20000100a00 */
[----:B------:R0:W-:Y:S03]  /*3c190*/  STL.64 [R1+0x1de8], R16 ;  /* 0x001de81001007387 */ /* 0x0001e60000100a00 */
[----:B0-----:R-:W3:Y:S01]  /*3c1a0*/  LDL.64 R16, [R1+0x10] ;  /* 0x0000100001107983 */ /* 0x001ee20000100a00 */
[C---:B----4-:R-:W-:Y:S03]  /*3c1b0*/  HMMA.16816.F32.BF16 R20, R24.reuse, R20, R4 ;  /* 0x000000141814723c */ /* 0x050fe60000041804 */
[----:B---3--:R0:W-:Y:S04]  /*3c1c0*/  STL.64 [R1+0x1ea8], R16 ;  /* 0x001ea81001007387 */ /* 0x0081e80000100a00 */
[----:B0-----:R-:W3:Y:S04]  /*3c1d0*/  LDL R16, [R1+0x50] ;  /* 0x0000500001107983 */ /* 0x001ee80000100800 */
[----:B------:R-:W3:Y:S01]  /*3c1e0*/  LDL R17, [R1+0x54] ;  /* 0x0000540001117983 */ /* 0x000ee20000100800 */
[----:B------:R-:W4:Y:S02]  /*3c1f0*/  LDL.LU.64 R6, [R1+0x1ef0] ;  /* 0x001ef00001067983 */ /* 0x000f240000300a00 */
[----:B------:R-:W2:Y:S09]  /*3c200*/  LDL.LU.64 R4, [R1+0x1ee8] ;  /* 0x001ee80001047983 */ /* 0x000eb20000300a00 */
[----:B------:R-:W-:Y:S01]  /*3c210*/  STL.64 [R1+0x2f0], R20 ;  /* 0x0002f01401007387 */ /* 0x000fe20000100a00 */
[----:B------:R-:W-:Y:S04]  /*3c220*/  STL.64 [R1+0x2f8], R22 ;  /* 0x0002f81601007387 */ /* 0x000fe80000100a00 */
[----:B----4-:R-:W0:Y:S01]  /*3c230*/  LDSM.16.MT88.4 R20, [R7+0xc000] ;  /* 0x00c000000714783b */ /* 0x010e220000004200 */
[----:B--2---:R-:W-:Y:S11]  /*3c240*/  HMMA.16816.F32.BF16 R24, R24, R4, R8 ;  /* 0x000000041818723c */ /* 0x004ff60000041808 */
[----:B------:R-:W-:Y:S11]  /*3c250*/  @!UPT UIADD3 URZ, URZ, URZ, URZ ;  /* 0x0000003f3f3ff290 */ /* 0x000ff6000fffe03f */
[----:B------:R-:W-:Y:S02]  /*3c260*/  @!UPT UIADD3 URZ, URZ, URZ, URZ ;  /* 0x0000003f3f3ff290 */ /* 0x000fe4000fffe03f */
[----:B------:R-:W-:Y:S02]  /*3c270*/  IMAD.MOV.U32 R29, RZ, RZ, R27 ;  /* 0x000000ffff1d7224 */ /* 0x000fe400078e001b */
[----:B------:R-:W-:Y:S01]  /*3c280*/  IMAD.MOV.U32 R28, RZ, RZ, R26 ;  /* 0x000000ffff1c7224 */ /* 0x000fe200078e001a */
        /* <DEDUP_REMOVED lines=8> */
[----:B------:R-:W-:Y:S02]  /*3c310*/  STL.64 [R1+0x250], R24 ;  /* 0x0002501801007387 */ /* 0x000fe40000100a00 */
[----:B------:R-:W-:Y:S01]  /*3c320*/  STL [R1+0x1c6c], R29 ;  /* 0x001c6c1d01007387 */ /* 0x000fe20000100800 */
[----:B------:R-:W-:Y:S01]  /*3c330*/  STL [R1+0x1c68], R28 ;  /* 0x001c681c01007387 */ /* 0x000fe20000100800 */
[----:B------:R-:W-:Y:S02]  /*3c340*/  STL.64 [R1+0x1e70], R6 ;  /* 0x001e700601007387 */ /* 0x000fe40000100a00 */
[----:B------:R0:W-:Y:S01]  /*3c350*/  STL.64 [R1+0x1e68], R4 ;  /* 0x001e680401007387 */ /* 0x0001e20000100a00 */
[----:B------:R-:W1:Y:S04]  /*3c360*/  LDSM.16.MT88.4 R24, [R7+0xc080] ;  /* 0x00c080000718783b */ /* 0x000e680000004200 */
[----:B0-----:R-:W2:Y:S04]  /*3c370*/  LDL R4, [R1+0x60] ;  /* 0x0000600001047983 */ /* 0x001ea80000100800 */
[----:B------:R-:W2:Y:S04]  /*3c380*/  LDL R5, [R1+0x64] ;  /* 0x0000640001057983 */ /* 0x000ea80000100800 */
[----:B-1----:R-:W-:Y:S01]  /*3c390*/  STL.64 [R1+0x1cd8], R26 ;  /* 0x001cd81a01007387 */ /* 0x002fe20000100a00 */
[----:B------:R0:W-:Y:S03]  /*3c3a0*/  STL.64 [R1+0x1cd0], R24 ;  /* 0x001cd01801007387 */ /* 0x0001e60000100a00 */
[----:B0-----:R-:W4:Y:S04]  /*3c3b0*/  LDL R24, [R1+0x40] ;  /* 0x0000400001187983 */ /* 0x001f280000100800 */
[----:B------:R-:W4:Y:S01]  /*3c3c0*/  LDL R25, [R1+0x44] ;  /* 0x0000440001197983 */ /* 0x000f220000100800 */
[C---:B--2---:R-:W-:Y:S03]  /*3c3d0*/  HMMA.16816.F32.BF16 R4, R8.reuse, R4, R12 ;  /* 0x000000040804723c */ /* 0x044fe6000004180c */
[----:B------:R-:W4:Y:S01]  /*3c3e0*/  LDL.LU.64 R14, [R1+0x1ed0] ;  /* 0x001ed000010e7983 */ /* 0x000f220000300a00 */
[----:B------:R-:W4:Y:S04]  /*3c3f0*/  LDL.LU.64 R12, [R1+0x1ec8] ;  /* 0x001ec800010c7983 */ /* 0x000f280000300a00 */
[C---:B---3--:R-:W-:Y:S11]  /*3c400*/  HMMA.16816.F32.BF16 R16, R8.reuse, R16, R20 ;  /* 0x000000100810723c */ /* 0x048ff60000041814 */
[----:B------:R-:W-:Y:S04]  /*3c410*/  @!UPT UIADD3 URZ, URZ, URZ, URZ ;  /* 0x0000003f3f3ff290 */ /* 0x000fe8000fffe03f */
[----:B------:R-:W-:Y:S01]  /*3c420*/  STL.64 [R1+0x240], R4 ;  /* 0x0002400401007387 */ /* 0x000fe20000100a00 */
[----:B------:R4:W-:Y:S02]  /*3c430*/  STL.64 [R1+0x248], R6 ;  /* 0x0002480601007387 */ /* 0x0009e40000100a00 */
[----:B----4-:R-:W-:Y:S01]  /*3c440*/  HMMA.16816.F32.BF16 R4, R8, R24, R12 ;  /* 0x000000180804723c */ /* 0x010fe2000004180c */
[----:B------:R-:W2:Y:S04]  /*3c450*/  LDL.LU R12, [R1+0x530] ;  /* 0x00053000010c7983 */ /* 0x000ea80000300800 */
[----:B------:R-:W-:Y:S02]  /*3c460*/  STL.64 [R1+0x230], R16 ;  /* 0x0002301001007387 */ /* 0x000fe40000100a00 */
[----:B------:R-:W-:Y:S11]  /*3c470*/  STL.64 [R1+0x238], R18 ;  /* 0x0002381201007387 */ /* 0x000ff60000100a00 */
[----:B------:R-:W-:Y:S05]  /*3c480*/  @!UPT UIADD3 URZ, URZ, URZ, URZ ;  /* 0x0000003f3f3ff290 */ /* 0x000fea000fffe03f */
[----:B------:R-:W-:Y:S01]  /*3c490*/  STL.64 [R1+0x220], R4 ;  /* 0x0002200401007387 */ /* 0x000fe20000100a00 */
[----:B------:R-:W-:Y:S02]  /*3c4a0*/  STL.64 [R1+0x228], R6 ;  /* 0x0002280601007387 */ /* 0x000fe40000100a00 */
[----:B------:R-:W2:Y:S02]  /*3c4b0*/  LDL.LU R13, [R1+0x534] ;  /* 0x00053400010d7983 */ /* 0x000ea40000300800 */
[----:B------:R-:W3:Y:S01]  /*3c4c0*/  LDL.LU R14, [R1+0x538] ;  /* 0x00053800010e7983 */ /* 0x000ee20000300800 */
[----:B------:R-:W3:Y:S04]  /*3c4d0*/  LDL.LU R15, [R1+0x53c] ;  /* 0x00053c00010f7983 */ /* 0x000ee80000300800 */
        /* <DEDUP_REMOVED lines=8> */
[----:B------:R-:W2:Y:S02]  /*3c560*/  LDL.LU R18, [R1+0x208] ;  /* 0x0002080001127983 */ /* 0x000ea40000300800 */
[----:B------:R-:W2:Y:S02]  /*3c570*/  LDL.LU R19, [R1+0x20c] ;  /* 0x00020c0001137983 */ /* 0x000ea40000300800 */
[----:B--2---:R-:W-:Y:S01]  /*3c580*/  STL.64 [R1+0x1eb8], R18 ;  /* 0x001eb81201007387 */ /* 0x004fe20000100a00 */
[----:B----4-:R-:W-:Y:S02]  /*3c590*/  STL.64 [R1+0x1eb0], R16 ;  /* 0x001eb01001007387 */ /* 0x010fe40000100a00 */
[----:B---3--:R-:W-:Y:S02]  /*3c5a0*/  STL.64 [R1+0x1e90], R14 ;  /* 0x001e900e01007387 */ /* 0x008fe40000100a00 */
[----:B------:R0:W-:Y:S02]  /*3c5b0*/  STL.64 [R1+0x1e88], R12 ;  /* 0x001e880c01007387 */ /* 0x0001e40000100a00 */
[----:B0-----:R-:W2:Y:S01]  /*3c5c0*/  LDL.LU R12, [R1+0x1f0] ;  /* 0x0001f000010c7983 */ /* 0x001ea20000300800 */
[----:B------:R-:W2:Y:S02]  /*3c5d0*/  LDL.LU R13, [R1+0x1f4] ;  /* 0x0001f400010d7983 */ /* 0x000ea40000300800 */
[----:B------:R-:W3:Y:S02]  /*3c5e0*/  LDL.LU R14, [R1+0x1f8] ;  /* 0x0001f800010e7983 */ /* 0x000ee40000300800 */
[----:B------:R-:W3:Y:S02]  /*3c5f0*/  LDL.LU R15, [R1+0x1fc] ;  /* 0x0001fc00010f7983 */ /* 0x000ee40000300800 */
[----:B---3--:R-:W-:Y:S01]  /*3c600*/  STL.64 [R1+0x1ea0], R14 ;  /* 0x001ea00e01007387 */ /* 0x008fe20000100a00 */
[----:B--2---:R0:W-:Y:S03]  /*3c610*/  STL.64 [R1+0x1e98], R12 ;  /* 0x001e980c01007387 */ /* 0x0041e60000100a00 */
[----:B0-----:R-:W2:Y:S04]  /*3c620*/  LDL.64 R12, [R1+0x20] ;  /* 0x00002000010c7983 */ /* 0x001ea80000100a00 */
[----:B--2---:R0:W-:Y:S04]  /*3c630*/  STL.64 [R1+0x1ec0], R12 ;  /* 0x001ec00c01007387 */ /* 0x0041e80000100a00 */
[----:B0-----:R-:W2:Y:S01]  /*3c640*/  LDL.LU R12, [R1+0x590] ;  /* 0x00059000010c7983 */ /* 0x001ea20000300800 */
[----:B------:R-:W2:Y:S02]  /*3c650*/  LDL.LU R13, [R1+0x594] ;  /* 0x00059400010d7983 */ /* 0x000ea40000300800 */
[----:B------:R-:W2:Y:S02]  /*3c660*/  LDL.LU R14, [R1+0x598] ;  /* 0x00059800010e7983 */ /* 0x000ea40000300800 */
[----:B------:R-:W2:Y:S01]  /*3c670*/  LDL.LU R15, [R1+0x59c] ;  /* 0x00059c00010f7983 */ /* 0x000ea20000300800 */
[----:B------:R-:W3:Y:S01]  /*3c680*/  LDL.64 R4, [R1] ;  /* 0x0000000001047983 */ /* 0x000ee20000100a00 */
[----:B------:R0:W-:Y:S03]  /*3c690*/  STL.64 [R1+0x1e30], R24 ;  /* 0x001e301801007387 */ /* 0x0001e60000100a00 */
[----:B0-----:R-:W4:Y:S01]  /*3c6a0*/  LDL.LU R24, [R1+0x500] ;  /* 0x0005000001187983 */ /* 0x001f220000300800 */
[----:B------:R-:W4:Y:S02]  /*3c6b0*/  LDL.LU R25, [R1+0x504] ;  /* 0x0005040001197983 */ /* 0x000f240000300800 */
[----:B------:R-:W2:Y:S02]  /*3c6c0*/  LDL.LU R26, [R1+0x508] ;  /* 0x00050800011a7983 */ /* 0x000ea40000300800 */
[----:B------:R-:W2:Y:S02]  /*3c6d0*/  LDL.LU R27, [R1+0x50c] ;  /* 0x00050c00011b7983 */ /* 0x000ea40000300800 */
[----:B--2---:R-:W-:Y:S01]  /*3c6e0*/  STL.64 [R1+0x1e40], R26 ;  /* 0x001e401a01007387 */ /* 0x004fe20000100a00 */
[----:B----4-:R0:W-:Y:S03]  /*3c6f0*/  STL.64 [R1+0x1e38], R24 ;  /* 0x001e381801007387 */ /* 0x0101e60000100a00 */
[----:B0-----:R-:W2:Y:S01]  /*3c700*/  LDL.64 R24, [R1+0x60] ;  /* 0x0000600001187983 */ /* 0x001ea20000100a00 */
[----:B------:R-:W4:Y:S02]  /*3c710*/  LDL.LU R20, [R1+0x100] ;  /* 0x0001000001147983 */ /* 0x000f240000300800 */
[----:B------:R-:W4:Y:S02]  /*3c720*/  LDL.LU R21, [R1+0x104] ;  /* 0x0001040001157983 */ /* 0x000f240000300800 */
[----:B------:R-:W2:Y:S01]  /*3c730*/  LDL.LU R22, [R1+0x108] ;  /* 0x0001080001167983 */ /* 0x000ea20000300800 */
[----:B------:R-:W2:Y:S01]  /*3c740*/  LDL.LU R23, [R1+0x10c] ;  /* 0x00010c0001177983 */ /* 0x000ea20000300800 */
[----:B------:R-:W-:-:S02]  /*3c750*/  IMAD.MOV.U32 R16, RZ, RZ, R3 ;  /* 0x000000ffff107224 */ /* 0x000fc400078e0003 */
[----:B------:R-:W-:-:S07]  /*3c760*/  IMAD.MOV.U32 R17, RZ, RZ, R2 ;  /* 0x000000ffff117224 */ /* 0x000fce00078e0002 */
[C---:B------:R-:W-:Y:S01]  /*3c770*/  HMMA.16816.F32.BF16 R16, R8.reuse, R16, R12 ;  /* 0x000000100810723c */ /* 0x040fe2000004180c */
[----:B--2---:R-:W-:Y:S01]  /*3c780*/  STL.64 [R1+0x1e28], R22 ;  /* 0x001e281601007387 */ /* 0x004fe20000100a00 */
[----:B----4-:R0:W-:Y:S03]  /*3c790*/  STL.64 [R1+0x1e20], R20 ;  /* 0x001e201401007387 */ /* 0x0101e60000100a00 */
        /* <DEDUP_REMOVED lines=10> */
[----:B------:R-:W4:Y:S01]  /*3c840*/  LDL.LU.64 R12, [R1+0x1ec0] ;  /* 0x001ec000010c7983 */ /* 0x000f220000300a00 */
[----:B------:R-:W-:Y:S02]  /*3c850*/  STL.64 [R1+0x210], R16 ;  /* 0x0002101001007387 */ /* 0x000fe40000100a00 */
[----:B------:R0:W-:Y:S02]  /*3c860*/  STL.64 [R1+0x218], R18 ;  /* 0x0002181201007387 */ /* 0x0001e40000100a00 */
[----:B0-----:R-:W4:Y:S01]  /*3c870*/  LDL.LU.64 R18, [R1+0x1eb8] ;  /* 0x001eb80001127983 */ /* 0x001f220000300a00 */
[----:B------:R-:W4:Y:S02]  /*3c880*/  LDL.LU.64 R16, [R1+0x1eb0] ;  /* 0x001eb00001107983 */ /* 0x000f240000300a00 */
[C---:B----4-:R-:W-:Y:S11]  /*3c890*/  HMMA.16816.F32.BF16 R16, R8.reuse, R12, R16 ;  /* 0x0000000c0810723c */ /* 0x050ff60000041810 */
[----:B------:R-:W-:Y:S11]  /*3c8a0*/  @!UPT UIADD3 URZ, URZ, URZ, URZ ;  /* 0x0000003f3f3ff290 */ /* 0x000ff6000fffe03f */
[----:B------:R-:W-:Y:S01]  /*3c8b0*/  @!UPT UIADD3 URZ, URZ, URZ, URZ ;  /* 0x0000003f3f3ff290 */ /* 0x000fe2000fffe03f */
[----:B------:R0:W-:Y:S01]  /*3c8c0*/  STL.64 [R1+0x200], R16 ;  /* 0x0002001001007387 */ /* 0x0001e20000100a00 */
[----:B------:R1:W-:Y:S03]  /*3c8d0*/  STL.64 [R1+0x208], R18 ;  /* 0x0002081201007387 */ /* 0x0003e60000100a00 */
[----:B0-----:R-:W4:Y:S01]  /*3c8e0*/  LDL.LU.64 R16, [R1+0x1ea8] ;  /* 0x001ea80001107983 */ /* 0x001f220000300a00 */
[----:B-1----:R-:W-:Y:S02]  /*3c8f0*/  IMAD.MOV.U32 R19, RZ, RZ, R12 ;  /* 0x000000ffff137224 */ /* 0x002fe400078e000c */
[----:B------:R-:W-:Y:S02]  /*3c900*/  IMAD.MOV.U32 R18, RZ, RZ, R13 ;  /* 0x000000ffff127224 */ /* 0x000fe400078e000d */
[----:B------:R-:W4:Y:S01]  /*3c910*/  LDL.LU.64 R14, [R1+0x1ea0] ;  /* 0x001ea000010e7983 */ /* 0x000f220000300a00 */
        /* <DEDUP_REMOVED lines=8> */
[----:B------:R-:W-:Y:S02]  /*3c9a0*/  STL.64 [R1+0x1e08], R16 ;  /* 0x001e081001007387 */ /* 0x000fe40000100a00 */
[----:B---3--:R-:W-:Y:S02]  /*3c9b0*/  IMAD.MOV.U32 R3, RZ, RZ, R4 ;  /* 0x000000ffff037224 */ /* 0x008fe400078e0004 */
[----:B------:R-:W-:Y:S01]  /*3c9c0*/  IMAD.MOV.U32 R2, RZ, RZ, R5 ;  /* 0x000000ffff027224 */ /* 0x000fe200078e0005 */
[C---:B----4-:R-:W-:Y:S11]  /*3c9d0*/  HMMA.16816.F32.BF16 R12, R8.reuse, R4, R12 ;  /* 0x00000004080c723c */ /* 0x050ff6000004180c */
[----:B------:R-:W-:Y:S11]  /*3c9e0*/  @!UPT UIADD3 URZ, URZ, URZ, URZ ;  /* 0x0000003f3f3ff290 */ /* 0x000ff6000fffe03f */
[----:B------:R-:W-:Y:S01]  /*3c9f0*/  @!UPT UIADD3 URZ, URZ, URZ, URZ ;  /* 0x0000003f3f3ff290 */ /* 0x000fe2000fffe03f */
[----:B------:R-:W-:Y:S01]  /*3ca00*/  STL.64 [R1+0x1e0], R12 ;  /* 0x0001e00c01007387 */ /* 0x000fe20000100a00 */
[----:B------:R0:W-:Y:S03]  /*3ca10*/  STL.64 [R1+0x1e8], R14 ;  /* 0x0001e80e01007387 */ /* 0x0001e60000100a00 */
[----:B0-----:R-:W3:Y:S01]  /*3ca20*/  LDL.LU.64 R14, [R1+0x1e80] ;  /* 0x001e8000010e7983 */ /* 0x001ee20000300a00 */
[----:B------:R-:W3:Y:S02]  /*3ca30*/  LDL.LU.64 R12, [R1+0x1e78] ;  /* 0x001e7800010c7983 */ /* 0x000ee40000300a00 */
[----:B------:R-:W4:Y:S02]  /*3ca40*/  LDL.LU.64 R6, [R1+0x1e70] ;  /* 0x001e700001067983 */ /* 0x000f240000300a00 */
[----:B------:R-:W3:Y:S02]  /*3ca50*/  LDL.LU.64 R4, [R1+0x1e68] ;  /* 0x001e680001047983 */ /* 0x000ee40000300a00 */
[----:B---3--:R-:W-:Y:S01]  /*3ca60*/  HMMA.16816.F32.BF16 R8, R8, R4, R12 ;  /* 0x000000040808723c */ /* 0x008fe2000004180c */
[----:B------:R-:W2:Y:S01]  /*3ca70*/  LDL.LU.64 R14, [R1+0x1e60] ;  /* 0x001e6000010e7983 */ /* 0x000ea20000300a00 */
[----:B------:R-:W2:Y:S02]  /*3ca80*/  LDL.LU.64 R12, [R1+0x1e58] ;  /* 0x001e5800010c7983 */ /* 0x000ea40000300a00 */
[----:B----4-:R-:W-:Y:S02]  /*3ca90*/  STL.64 [R1+0x1e00], R6 ;  /* 0x001e000601007387 */ /* 0x010fe40000100a00 */
[----:B------:R0:W-:Y:S02]  /*3caa0*/  STL.64 [R1+0x1df8], R4 ;  /* 0x001df80401007387 */ /* 0x0001e40000100a00 */
[----:B------:R-:W-:-:S02]  /*3cab0*/  IMAD.MOV.U32 R29, RZ, RZ, R24 ;  /* 0x000000ffff1d7224 */ /* 0x000fc400078e0018 */
[----:B------:R-:W-:Y:S11]  /*3cac0*/  IMAD.MOV.U32 R28, RZ, RZ, R25 ;  /* 0x000000ffff1c7224 */ /* 0x000ff600078e0019 */
[----:B------:R-:W-:Y:S02]  /*3cad0*/  @!UPT UIADD3 URZ, URZ, URZ, URZ ;  /* 0x0000003f3f3ff290 */ /* 0x000fe4000fffe03f */
[----:B------:R1:W-:Y:S01]  /*3cae0*/  STL.64 [R1+0x140], R8 ;  /* 0x0001400801007387 */ /* 0x0003e20000100a00 */
[----:B------:R-:W-:Y:S02]  /*3caf0*/  STL.64 [R1+0x148], R10 ;  /* 0x0001480a01007387 */ /* 0x000fe40000100a00 */
[----:B0-----:R-:W3:Y:S01]  /*3cb00*/  LDL.64 R4, [R1+0x50] ;  /* 0x0000500001047983 */ /* 0x001ee20000100a00 */
[----:B-1----:R-:W4:Y:S01]  /*3cb10*/  LDL.LU.64 R8, [R1+0x30] ;  /* 0x0000300001087983 */ /* 0x002f220000300a00 */
[----:B--2---:R-:W-:Y:S11]  /*3cb20*/  HMMA.16816.F32.BF16 R20, R12, R24, R20 ;  /* 0x000000180c14723c */ /* 0x004ff60000041814 */
[----:B------:R-:W-:Y:S11]  /*3cb30*/  @!UPT UIADD3 URZ, URZ, URZ, URZ ;  /* 0x0000003f3f3ff290 */ /* 0x000ff6000fffe03f */
[----:B------:R-:W-:Y:S01]  /*3cb40*/  @!UPT UIADD3 URZ, URZ, URZ, URZ ;  /* 0x0000003f3f3ff290 */ /* 0x000fe2000fffe03f */
[----:B------:R-:W-:Y:S01]  /*3cb50*/  STL.64 [R1+0x130], R20 ;  /* 0x0001301401007387 */ /* 0x000fe20000100a00 */
[----:B------:R0:W-:Y:S03]  /*3cb60*/  STL.64 [R1+0x138], R22 ;  /* 0x0001381601007387 */ /* 0x0001e60000100a00 */
[----:B0-----:R-:W2:Y:S01]  /*3cb70*/  LDL.LU.64 R22, [R1+0x1e50] ;  /* 0x001e500001167983 */ /* 0x001ea20000300a00 */
[----:B------:R-:W2:Y:S02]  /*3cb80*/  LDL.LU.64 R20, [R1+0x1e48] ;  /* 0x001e480001147983 */ /* 0x000ea40000300a00 */
[----:B------:R-:W2:Y:S02]  /*3cb90*/  LDL.LU.64 R26, [R1+0x1e40] ;  /* 0x001e4000011a7983 */ /* 0x000ea40000300a00 */
[----:B------:R-:W2:Y:S02]  /*3cba0*/  LDL.LU.64 R24, [R1+0x1e38] ;  /* 0x001e380001187983 */ /* 0x000ea40000300a00 */
[----:B---3--:R-:W-:-:S02]  /*3cbb0*/  IMAD.MOV.U32 R11, RZ, RZ, R4 ;  /* 0x000000ffff0b7224 */ /* 0x008fc400078e0004 */
[----:B------:R-:W-:Y:S01]  /*3cbc0*/  IMAD.MOV.U32 R10, RZ, RZ, R5 ;  /* 0x000000ffff0a7224 */ /* 0x000fe200078e0005 */
[C---:B--2---:R-:W-:Y:S11]  /*3cbd0*/  HMMA.16816.F32.BF16 R24, R12.reuse, R4, R24 ;  /* 0x000000040c18723c */ /* 0x044ff60000041818 */
[----:B------:R-:W-:Y:S11]  /*3cbe0*/  @!UPT UIADD3 URZ, URZ, URZ, URZ ;  /* 0x0000003f3f3ff290 */ /* 0x000ff6000fffe03f */
[----:B------:R-:W-:Y:S01]  /*3cbf0*/  @!UPT UIADD3 URZ, URZ, URZ, URZ ;  /* 0x0000003f3f3ff290 */ /* 0x000fe2000fffe03f */
[----:B------:R0:W-:Y:S01]  /*3cc00*/  STL.64 [R1+0x120], R24 ;  /* 0x0001201801007387 */ /* 0x0001e20000100a00 */
[----:B------:R1:W-:Y:S03]  /*3cc10*/  STL.64 [R1+0x128], R26 ;  /* 0x0001281a01007387 */ /* 0x0003e60000100a00 */
[----:B0-----:R-:W1:Y:S01]  /*3cc20*/  LDL.LU.64 R24, [R1+0x1e30] ;  /* 0x001e300001187983 */ /* 0x001e620000300a00 */
[----:B------:R-:W2:Y:S02]  /*3cc30*/  LDL.LU R4, [R1+0x4e0] ;  /* 0x0004e00001047983 */ /* 0x000ea40000300800 */
[----:B------:R-:W2:Y:S02]  /*3cc40*/  LDL.LU R5, [R1+0x4e4] ;  /* 0x0004e40001057983 */ /* 0x000ea40000300800 */
[----:B------:R-:W3:Y:S01]  /*3cc50*/  LDL.LU R6, [R1+0x4e8] ;  /* 0x0004e80001067983 */ /* 0x000ee20000300800 */
[----:B------:R-:W3:Y:S04]  /*3cc60*/  LDL.LU R7, [R1+0x4ec] ;  /* 0x0004ec0001077983 */ /* 0x000ee80000300800 */
[----:B---3--:R-:W-:Y:S01]  /*3cc70*/  STL.64 [R1+0x1e18], R6 ;  /* 0x001e180601007387 */ /* 0x008fe20000100a00 */
[----:B--2---:R0:W-:Y:S01]  /*3cc80*/  STL.64 [R1+0x1e10], R4 ;  /* 0x001e100401007387 */ /* 0x0041e20000100a00 */
[C---:B-1----:R-:W-:Y:S02]  /*3cc90*/  HMMA.16816.F32.BF16 R24, R12.reuse, R24, R20 ;  /* 0x000000180c18723c */ /* 0x042fe40000041814 */
[----:B0-----:R-:W2:Y:S01]  /*3cca0*/  LDL.LU R4, [R1+0x1c0] ;  /* 0x0001c00001047983 */ /* 0x001ea20000300800 */
[----:B------:R-:W2:Y:S02]  /*3ccb0*/  LDL.LU R5, [R1+0x1c4] ;  /* 0x0001c40001057983 */ /* 0x000ea40000300800 */
[----:B------:R-:W2:Y:S02]  /*3ccc0*/  LDL.LU R6, [R1+0x1c8] ;  /* 0x0001c80001067983 */ /* 0x000ea40000300800 */
[----:B------:R-:W2:Y:S01]  /*3ccd0*/  LDL.LU R7, [R1+0x1cc] ;  /* 0x0001cc0001077983 */ /* 0x000ea20000300800 */
[----:B------:R-:W3:Y:S01]  /*3cce0*/  LDL.LU.64 R22, [R1+0x1e28] ;  /* 0x001e280001167983 */ /* 0x000ee20000300a00 */
[----:B------:R-:W3:Y:S02]  /*3ccf0*/  LDL.LU.64 R20, [R1+0x1e20] ;  /* 0x001e200001147983 */ /* 0x000ee40000300a00 */
[----:B----4-:R-:W-:Y:S11]  /*3cd00*/  STL.64 [R1+0x1db0], R8 ;  /* 0x001db00801007387 */ /* 0x010ff60000100a00 */
[----:B------:R-:W-:Y:S01]  /*3cd10*/  @!UPT UIADD3 URZ, URZ, URZ, URZ ;  /* 0x0000003f3f3ff290 */ /* 0x000fe2000fffe03f */
[----:B------:R0:W-:Y:S01]  /*3cd20*/  STL.64 [R1+0x110], R24 ;  /* 0x0001101801007387 */ /* 0x0001e20000100a00 */
[----:B------:R1:W-:Y:S03]  /*3cd30*/  STL.64 [R1+0x118], R26 ;  /* 0x0001181a01007387 */ /* 0x0003e60000100a00 */
[----:B0-----:R-:W4:Y:S01]  /*3cd40*/  LDL.LU R24, [R1+0x2e0] ;  /* 0x0002e00001187983 */ /* 0x001f220000300800 */
[----:B---3--:R-:W-:Y:S11]  /*3cd50*/  HMMA.16816.F32.BF16 R20, R12, R8, R20 ;  /* 0x000000080c14723c */ /* 0x008ff60000041814 */
[----:B------:R-:W-:Y:S11]  /*3cd60*/  @!UPT UIADD3 URZ, URZ, URZ, URZ ;  /* 0x0000003f3f3ff290 */ /* 0x000ff6000fffe03f */
[----:B------:R-:W-:Y:S01]  /*3cd70*/  @!UPT UIADD3 URZ, URZ, URZ, URZ ;  /* 0x0000003f3f3ff290 */ /* 0x000fe2000fffe03f */
[----:B------:R-:W-:Y:S01]  /*3cd80*/  STL.64 [R1+0x100], R20 ;  /* 0x0001001401007387 */ /* 0x000fe20000100a00 */
[----:B------:R-:W-:Y:S02]  /*3cd90*/  STL.64 [R1+0x108], R22 ;  /* 0x0001081601007387 */ /* 0x000fe40000100a00 */
[----:B------:R-:W4:Y:S02]  /*3cda0*/  LDL.LU R25, [R1+0x2e4] ;  /* 0x0002e40001197983 */ /* 0x000f240000300800 */
[----:B-1----:R-:W3:Y:S01]  /*3cdb0*/  LDL.LU R26, [R1+0x2e8] ;  /* 0x0002e800011a7983 */ /* 0x002ee20000300800 */
[----:B------:R-:W3:Y:S04]  /*3cdc0*/  LDL.LU R27, [R1+0x2ec] ;  /* 0x0002ec00011b7983 */ /* 0x000ee80000300800 */
[----:B---3--:R-:W-:Y:S01]  /*3cdd0*/  STL.64 [R1+0x1d10], R26 ;  /* 0x001d101a01007387 */ /* 0x008fe20000100a00 */
[----:B----4-:R0:W-:Y:S03]  /*3cde0*/  STL.64 [R1+0x1d08], R24 ;  /* 0x001d081801007387 */ /* 0x0101e60000100a00 */
[----:B0-----:R-:W3:Y:S01]  /*3cdf0*/  LDL.LU R24, [R1+0x3b0] ;  /* 0x0003b00001187983 */ /* 0x001ee20000300800 */
[----:B------:R-:W3:Y:S02]  /*3ce00*/  LDL.LU R25, [R1+0x3b4] ;  /* 0x0003b40001197983 */ /* 0x000ee40000300800 */
[----:B------:R-:W4:Y:S02]  /*3ce10*/  LDL.LU R26, [R1+0x3b8] ;  /* 0x0003b800011a7983 */ /* 0x000f240000300800 */
[----:B------:R-:W4:Y:S01]  /*3ce20*/  LDL.LU R27, [R1+0x3bc] ;  /* 0x0003bc00011b7983 */ /* 0x000f220000300800 */
[----:B------:R-:W3:Y:S01]  /*3ce30*/  LDL.LU R20, [R1+0x1b0] ;  /* 0x0001b00001147983 */ /* 0x000ee20000300800 */
[----:B------:R-:W3:Y:S02]  /*3ce40*/  LDL.LU R21, [R1+0x1b4] ;  /* 0x0001b40001157983 */ /* 0x000ee40000300800 */
[----:B------:R-:W3:Y:S02]  /*3ce50*/  LDL.LU R22, [R1+0x1b8] ;  /* 0x0001b80001167983 */ /* 0x000ee40000300800 */
[----:B------:R-:W3:Y:S02]  /*3ce60*/  LDL.LU R23, [R1+0x1bc] ;  /* 0x0001bc0001177983 */ /* 0x000ee40000300800 */
[----:B------:R-:W-:-:S02]  /*3ce70*/  IMAD.MOV.U32 R16, RZ, RZ, R19 ;  /* 0x000000ffff107224 */ /* 0x000fc400078e0013 */
[----:B------:R-:W-:-:S07]  /*3ce80*/  IMAD.MOV.U32 R17, RZ, RZ, R18 ;  /* 0x000000ffff117224 */ /* 0x000fce00078e0012 */
[----:B--2---:R-:W-:Y:S01]  /*3ce90*/  HMMA.16816.F32.BF16 R16, R12, R16, R4 ;  /* 0x000000100c10723c */ /* 0x004fe20000041804 */
[----:B---3--:R-:W-:Y:S01]  /*3cea0*/  STL.64 [R1+0x1d68], R22 ;  /* 0x001d681601007387 */ /* 0x008fe20000100a00 */
[----:B------:R-:W-:Y:S02]  /*3ceb0*/  STL.64 [R1+0x1d60], R20 ;  /* 0x001d601401007387 */ /* 0x000fe40000100a00 */
[----:B----4-:R-:W-:Y:S02]  /*3cec0*/  STL.64 [R1+0x1d20], R26 ;  /* 0x001d201a01007387 */ /* 0x010fe40000100a00 */
[----:B------:R0:W-:Y:S02]  /*3ced0*/  STL.64 [R1+0x1d18], R24 ;  /* 0x001d181801007387 */ /* 0x0001e40000100a00 */
[----:B0-----:R-:W2:Y:S04]  /*3cee0*/  LDL.64 R24, [R1+0x40] ;  /* 0x0000400001187983 */ /* 0x001ea80000100a00 */
[----:B--2---:R0:W-:Y:S04]  /*3cef0*/  STL.64 [R1+0x1db8], R24 ;  /* 0x001db81801007387 */ /* 0x0041e80000100a00 */
[----:B0-----:R-:W2:Y:S01]  /*3cf00*/  LDL.LU R24, [R1+0x4d0] ;  /* 0x0004d00001187983 */ /* 0x001ea20000300800 */
[----:B------:R-:W2:Y:S02]  /*3cf10*/  LDL.LU R25, [R1+0x4d4] ;  /* 0x0004d40001197983 */ /* 0x000ea40000300800 */
[----:B------:R-:W2:Y:S02]  /*3cf20*/  LDL.LU R26, [R1+0x4d8] ;  /* 0x0004d800011a7983 */ /* 0x000ea40000300800 */
[----:B------:R-:W2:Y:S01]  /*3cf30*/  LDL.LU R27, [R1+0x4dc] ;  /* 0x0004dc00011b7983 */ /* 0x000ea20000300800 */
[----:B------:R-:W3:Y:S01]  /*3cf40*/  LDL.LU.64 R6, [R1+0x1e18] ;  /* 0x001e180001067983 */ /* 0x000ee20000300a00 */
[----:B------:R-:W3:Y:S02]  /*3cf50*/  LDL.LU.64 R4, [R1+0x1e10] ;  /* 0x001e100001047983 */ /* 0x000ee40000300a00 */
[----:B------:R0:W-:Y:S02]  /*3cf60*/  STL.64 [R1+0x1c0], R16 ;  /* 0x0001c01001007387 */ /* 0x0001e40000100a00 */
[----:B------:R-:W-:Y:S01]  /*3cf70*/  STL.64 [R1+0x1c8], R18 ;  /* 0x0001c81201007387 */ /* 0x000fe20000100a00 */
[----:B0-----:R-:W3:Y:S01]  /*3cf80*/  LDL.LU.64 R16, [R1+0x1e08] ;  /* 0x001e080001107983 */ /* 0x001ee20000300a00 */
[----:B------:R-:W-:-:S02]  /*3cf90*/  IMAD.MOV.U32 R20, RZ, RZ, R3 ;  /* 0x000000ffff147224 */ /* 0x000fc400078e0003 */
[----:B------:R-:W-:-:S07]  /*3cfa0*/  IMAD.MOV.U32 R21, RZ, RZ, R2 ;  /* 0x000000ffff157224 */ /* 0x000fce00078e0002 */
[C---:B--2---:R-:W-:Y:S08]  /*3cfb0*/  HMMA.16816.F32.BF16 R24, R12.reuse, R20, R24 ;  /* 0x000000140c18723c */ /* 0x044ff00000041818 */
[----:B---3--:R-:W-:Y:S01]  /*3cfc0*/  HMMA.16816.F32.BF16 R4, R12, R16, R4 ;  /* 0x000000100c04723c */ /* 0x008fe20000041804 */
[----:B------:R-:W-:Y:S02]  /*3cfd0*/  IMAD.MOV.U32 R3, RZ, RZ, R16 ;  /* 0x000000ffff037224 */ /* 0x000fe400078e0010 */
[----:B------:R-:W-:Y:S11]  /*3cfe0*/  IMAD.MOV.U32 R2, RZ, RZ, R17 ;  /* 0x000000ffff027224 */ /* 0x000ff600078e0011 */
[----:B------:R-:W-:Y:S09]  /*3cff0*/  @!UPT UIADD3 URZ, URZ, URZ, URZ ;  /* 0x0000003f3f3ff290 */ /* 0x000ff2000fffe03f */
[----:B------:R-:W-:Y:S01]  /*3d000*/  STL.64 [R1+0x260], R4 ;  /* 0x0002600401007387 */ /* 0x000fe20000100a00 */
[----:B------:R0:W-:Y:S03]  /*3d010*/  STL.64 [R1+0x268], R6 ;  /* 0x0002680601007387 */ /* 0x0001e60000100a00 */
[----:B0-----:R-:W2:Y:S01]  /*3d020*/  LDL.LU.64 R6, [R1+0x1e00] ;  /* 0x001e000001067983 */ /* 0x001ea20000300a00 */
[----:B------:R-:W3:Y:S02]  /*3d030*/  LDL.LU.64 R4, [R1+0x1df8] ;  /* 0x001df80001047983 */ /* 0x000ee40000300a00 */
[----:B------:R-:W4:Y:S02]  /*3d040*/  LDL.LU.64 R18, [R1+0x1df0] ;  /* 0x001df00001127983 */ /* 0x000f240000300a00 */
[----:B------:R-:W4:Y:S01]  /*3d050*/  LDL.LU.64 R16, [R1+0x1de8] ;  /* 0x001de80001107983 */ /* 0x000f220000300a00 */
[----:B------:R0:W-:Y:S01]  /*3d060*/  STL.64 [R1+0x390], R24 ;  /* 0x0003901801007387 */ /* 0x0001e20000100a00 */
[----:B------:R-:W-:Y:S02]  /*3d070*/  STL.64 [R1+0x398], R26 ;  /* 0x0003981a01007387 */ /* 0x000fe40000100a00 */
[----:B0-----:R-:W-:-:S02]  /*3d080*/  IMAD.MOV.U32 R24, RZ, RZ, R11 ;  /* 0x000000ffff187224 */ /* 0x001fc400078e000b */
[----:B------:R-:W-:-:S05]  /*3d090*/  IMAD.MOV.U32 R25, RZ, RZ, R10 ;  /* 0x000000ffff197224 */ /* 0x000fca00078e000a */
[----:B------:R-:W-:Y:S01]  /*3d0a0*/  STL.64 [R1+0x1dd0], R24 ;  /* 0x001dd01801007387 */ /* 0x000fe20000100a00 */
        /* <DEDUP_REMOVED lines=12> */
[----:B0-----:R-:W4:Y:S01]  /*3d170*/  LDL.LU R8, [R1+0x450] ;  /* 0x0004500001087983 */ /* 0x001f220000300800 */
[----:B------:R-:W4:Y:S02]  /*3d180*/  LDL.LU R9, [R1+0x454] ;  /* 0x0004540001097983 */ /* 0x000f240000300800 */
[----:B------:R-:W4:Y:S02]  /*3d190*/  LDL.LU R10, [R1+0x458] ;  /* 0x00045800010a7983 */ /* 0x000f240000300800 */
[----:B------:R-:W4:Y:S01]  /*3d1a0*/  LDL.LU R11, [R1+0x45c] ;  /* 0x00045c00010b7983 */ /* 0x000f220000300800 */
[----:B------:R0:W-:Y:S02]  /*3d1b0*/  STL.64 [R1+0x1d80], R20 ;  /* 0x001d801401007387 */ /* 0x0001e40000100a00 */
[----:B0-----:R-:W-:-:S02]  /*3d1c0*/  IMAD.MOV.U32 R20, RZ, RZ, R3 ;  /* 0x000000ffff147224 */ /* 0x001fc400078e0003 */
[----:B------:R-:W-:-:S05]  /*3d1d0*/  IMAD.MOV.U32 R21, RZ, RZ, R2 ;  /* 0x000000ffff157224 */ /* 0x000fca00078e0002 */
[----:B------:R0:W-:Y:S04]  /*3d1e0*/  STL.64 [R1+0x1d98], R20 ;  /* 0x001d981401007387 */ /* 0x0001e80000100a00 */
        /* <DEDUP_REMOVED lines=9> */
[----:B------:R-:W2:Y:S02]  /*3d280*/  LDL.LU R21, [R1+0x414] ;  /* 0x0004140001157983 */ /* 0x000ea40000300800 */
[----:B------:R-:W3:Y:S01]  /*3d290*/  LDL.LU R22, [R1+0x418] ;  /* 0x0004180001167983 */ /* 0x000ee20000300800 */
[----:B------:R-:W3:Y:S01]  /*3d2a0*/  LDL.LU R23, [R1+0x41c] ;  /* 0x00041c0001177983 */ /* 0x000ee20000300800 */
[----:B------:R-:W-:Y:S02]  /*3d2b0*/  IMAD.MOV.U32 R24, RZ, RZ, R29 ;  /* 0x000000ffff187224 */ /* 0x000fe400078e001d */
[----:B------:R-:W-:Y:S01]  /*3d2c0*/  IMAD.MOV.U32 R25, RZ, RZ, R28 ;  /* 0x000000ffff197224 */ /* 0x000fe200078e001c */
        /* <DEDUP_REMOVED lines=8> */
[----:B0-----:R-:W3:Y:S01]  /*3d350*/  LDL.LU R4, [R1+0x370] ;  /* 0x0003700001047983 */ /* 0x001ee20000300800 */
[----:B------:R-:W3:Y:S02]  /*3d360*/  LDL.LU R5, [R1+0x374] ;  /* 0x0003740001057983 */ /* 0x000ee40000300800 */
[----:B------:R-:W2:Y:S02]  /*3d370*/  LDL.LU R6, [R1+0x378] ;  /* 0x0003780001067983 */ /* 0x000ea40000300800 */
[----:B------:R-:W2:Y:S01]  /*3d380*/  LDL.LU R7, [R1+0x37c] ;  /* 0x00037c0001077983 */ /* 0x000ea20000300800 */
[C---:B----4-:R-:W-:Y:S01]  /*3d390*/  HMMA.16816.F32.BF16 R24, R16.reuse, R24, R8 ;  /* 0x000000181018723c */ /* 0x050fe20000041808 */
[----:B--2---:R-:W-:Y:S01]  /*3d3a0*/  STL.64 [R1+0x1d90], R6 ;  /* 0x001d900601007387 */ /* 0x004fe20000100a00 */
[----:B---3--:R0:W-:Y:S03]  /*3d3b0*/  STL.64 [R1+0x1d88], R4 ;  /* 0x001d880401007387 */ /* 0x0081e60000100a00 */
[----:B0-----:R-:W2:Y:S01]  /*3d3c0*/  LDL.LU R4, [R1+0x400] ;  /* 0x0004000001047983 */ /* 0x001ea20000300800 */
[----:B------:R-:W2:Y:S02]  /*3d3d0*/  LDL.LU R5, [R1+0x404] ;  /* 0x0004040001057983 */ /* 0x000ea40000300800 */
[----:B------:R-:W2:Y:S02]  /*3d3e0*/  LDL.LU R6, [R1+0x408] ;  /* 0x0004080001067983 */ /* 0x000ea40000300800 */
[----:B------:R-:W2:Y:S01]  /*3d3f0*/  LDL.LU R7, [R1+0x40c] ;  /* 0x00040c0001077983 */ /* 0x000ea20000300800 */
[----:B------:R-:W3:Y:S01]  /*3d400*/  LDL.LU.64 R12, [R1+0x20] ;  /* 0x00002000010c7983 */ /* 0x000ee20000300a00 */
[----:B------:R-:W4:Y:S02]  /*3d410*/  LDL.LU.64 R10, [R1+0x1de0] ;  /* 0x001de000010a7983 */ /* 0x000f240000300a00 */
[----:B------:R-:W4:Y:S09]  /*3d420*/  LDL.LU.64 R8, [R1+0x1dd8] ;  /* 0x001dd80001087983 */ /* 0x000f320000300a00 */
[----:B------:R0:W-:Y:S01]  /*3d430*/  STL.64 [R1+0x470], R24 ;  /* 0x0004701801007387 */ /* 0x0001e20000100a00 */
[----:B------:R4:W-:Y:S04]  /*3d440*/  STL.64 [R1+0x478], R26 ;  /* 0x0004781a01007387 */ /* 0x0009e80000100a00 */
        /* <DEDUP_REMOVED lines=23> */
[----:B------:R-:W3:Y:S02]  /*3d5c0*/  LDL.LU.64 R20, [R1+0x1da0] ;  /* 0x001da00001147983 */ /* 0x000ee40000300a00 */
[----:B------:R0:W-:Y:S02]  /*3d5d0*/  STL.64 [R1+0x1d28], R8 ;  /* 0x001d280801007387 */ /* 0x0001e40000100a00 */
[----:B0-----:R-:W4:Y:S01]  /*3d5e0*/  LDL.LU R8, [R1+0x3c0] ;  /* 0x0003c00001087983 */ /* 0x001f220000300800 */
[----:B------:R-:W4:Y:S02]  /*3d5f0*/  LDL.LU R9, [R1+0x3c4] ;  /* 0x0003c40001097983 */ /* 0x000f240000300800 */
[----:B------:R-:W2:Y:S02]  /*3d600*/  LDL.LU R10, [R1+0x3c8] ;  /* 0x0003c800010a7983 */ /* 0x000ea40000300800 */
[----:B------:R-:W2:Y:S01]  /*3d610*/  LDL.LU R11, [R1+0x3cc] ;  /* 0x0003cc00010b7983 */ /* 0x000ea20000300800 */
[C---:B---3--:R-:W-:Y:S01]  /*3d620*/  HMMA.16816.F32.BF16 R20, R16.reuse, R12, R20 ;  /* 0x0000000c1014723c */ /* 0x048fe20000041814 */
[----:B--2---:R-:W-:Y:S01]  /*3d630*/  STL.64 [R1+0x1d48], R10 ;  /* 0x001d480a01007387 */ /* 0x004fe20000100a00 */
[----:B----4-:R0:W-:Y:S03]  /*3d640*/  STL.64 [R1+0x1d40], R8 ;  /* 0x001d400801007387 */ /* 0x0101e60000100a00 */
[----:B0-----:R-:W2:Y:S01]  /*3d650*/  LDL.LU R8, [R1+0x3e0] ;  /* 0x0003e00001087983 */ /* 0x001ea20000300800 */
[----:B------:R-:W2:Y:S02]  /*3d660*/  LDL.LU R9, [R1+0x3e4] ;  /* 0x0003e40001097983 */ /* 0x000ea40000300800 */
[----:B------:R-:W2:Y:S02]  /*3d670*/  LDL.LU R10, [R1+0x3e8] ;  /* 0x0003e800010a7983 */ /* 0x000ea40000300800 */
[----:B------:R-:W2:Y:S11]  /*3d680*/  LDL.LU R11, [R1+0x3ec] ;  /* 0x0003ec00010b7983 */ /* 0x000eb60000300800 */
[----:B------:R-:W-:Y:S02]  /*3d690*/  @!UPT UIADD3 URZ, URZ, URZ, URZ ;  /* 0x0000003f3f3ff290 */ /* 0x000fe4000fffe03f */
        /* <DEDUP_REMOVED lines=8> */
[----:B------:R3:W-:Y:S03]  /*3d720*/  STL.64 [R1+0x428], R22 ;  /* 0x0004281601007387 */ /* 0x0007e60000100a00 */
[----:B0-----:R-:W3:Y:S02]  /*3d730*/  LDL.LU.64 R20, [R1+0x1d80] ;  /* 0x001d800001147983 */ /* 0x001ee40000300a00 */
[C---:B---3--:R-:W-:Y:S02]  /*3d740*/  HMMA.16816.F32.BF16 R20, R16.reuse, R20, R4 ;  /* 0x000000141014723c */ /* 0x048fe40000041804 */
[----:B------:R-:W3:Y:S01]  /*3d750*/  LDL.LU.64 R6, [R1+0x1d78] ;  /* 0x001d780001067983 */ /* 0x000ee20000300a00 */
[----:B------:R-:W4:Y:S11]  /*3d760*/  LDL.LU.64 R4, [R1+0x1d70] ;  /* 0x001d700001047983 */ /* 0x000f360000300a00 */
[----:B------:R-:W-:Y:S09]  /*3d770*/  @!UPT UIADD3 URZ, URZ, URZ, URZ ;  /* 0x0000003f3f3ff290 */ /* 0x000ff2000fffe03f */
[----:B------:R-:W-:Y:S01]  /*3d780*/  STL.64 [R1+0x410], R20 ;  /* 0x0004101401007387 */ /* 0x000fe20000100a00 */
[----:B------:R0:W-:Y:S03]  /*3d790*/  STL.64 [R1+0x418], R22 ;  /* 0x0004181601007387 */ /* 0x0001e60000100a00 */
[----:B0-----:R-:W4:Y:S01]  /*3d7a0*/  LDL.LU.64 R22, [R1+0x1d68] ;  /* 0x001d680001167983 */ /* 0x001f220000300a00 */
[----:B------:R-:W4:Y:S02]  /*3d7b0*/  LDL.LU.64 R20, [R1+0x1d60] ;  /* 0x001d600001147983 */ /* 0x000f240000300a00 */
[----:B----4-:R-:W-:Y:S01]  /*3d7c0*/  HMMA.16816.F32.BF16 R16, R16, R4, R20 ;  /* 0x000000041010723c */ /* 0x010fe20000041814 */
[----:B------:R-:W2:Y:S01]  /*3d7d0*/  LDL.LU.64 R22, [R1+0x1d58] ;  /* 0x001d580001167983 */ /* 0x000ea20000300a00 */
[----:B------:R-:W2:Y:S02]  /*3d7e0*/  LDL.LU.64 R20, [R1+0x1d50] ;  /* 0x001d500001147983 */ /* 0x000ea40000300a00 */
[----:B---3--:R-:W-:Y:S02]  /*3d7f0*/  STL.64 [R1+0x1ce8], R6 ;  /* 0x001ce80601007387 */ /* 0x008fe40000100a00 */
[----:B------:R0:W-:Y:S02]  /*3d800*/  STL.64 [R1+0x1ce0], R4 ;  /* 0x001ce00401007387 */ /* 0x0001e40000100a00 */
[----:B------:R-:W-:-:S02]  /*3d810*/  IMAD.MOV.U32 R3, RZ, RZ, R24 ;  /* 0x000000ffff037224 */ /* 0x000fc400078e0018 */
[----:B------:R-:W-:Y:S11]  /*3d820*/  IMAD.MOV.U32 R2, RZ, RZ, R25 ;  /* 0x000000ffff027224 */ /* 0x000ff600078e0019 */
[----:B------:R-:W-:Y:S02]  /*3d830*/  @!UPT UIADD3 URZ, URZ, URZ, URZ ;  /* 0x0000003f3f3ff290 */ /* 0x000fe4000fffe03f */
[----:B------:R1:W-:Y:S01]  /*3d840*/  STL.64 [R1+0x370], R16 ;  /* 0x0003701001007387 */ /* 0x0003e20000100a00 */
[----:B------:R-:W-:Y:S02]  /*3d850*/  STL.64 [R1+0x378], R18 ;  /* 0x0003781201007387 */ /* 0x000fe40000100a00 */
[----:B0-----:R-:W3:Y:S02]  /*3d860*/  LDL.LU R4, [R1+0x3d0] ;  /* 0x0003d00001047983 */ /* 0x001ee40000300800 */
[----:B------:R-:W3:Y:S01]  /*3d870*/  LDL.LU R5, [R1+0x3d4] ;  /* 0x0003d40001057983 */ /* 0x000ee20000300800 */
[----:B------:R-:W3:Y:S01]  /*3d880*/  LDL.LU R6, [R1+0x3d8] ;  /* 0x0003d80001067983 */ /* 0x000ee20000300800 */
[----:B------:R-:W3:Y:S03]  /*3d890*/  LDL.LU R7, [R1+0x3dc] ;  /* 0x0003dc0001077983 */ /* 0x000ee60000300800 */
[----:B-1----:R-:W4:Y:S01]  /*3d8a0*/  LDL.LU.64 R16, [R1+0x10] ;  /* 0x0000100001107983 */ /* 0x002f220000300a00 */
        /* <DEDUP_REMOVED lines=20> */
[----:B------:R0:W-:Y:S01]  /*3d9f0*/  STL.64 [R1+0x3e0], R8 ;  /* 0x0003e00801007387 */ /* 0x0001e20000100a00 */
[----:B------:R-:W-:Y:S03]  /*3da00*/  STL.64 [R1+0x3e8], R10 ;  /* 0x0003e80a01007387 */ /* 0x000fe60000100a00 */
[----:B0-----:R-:W2:Y:S01]  /*3da10*/  LDL.LU.64 R8, [R1+0x1d28] ;  /* 0x001d280001087983 */ /* 0x001ea20000300a00 */
[----:B------:R-:W2:Y:S02]  /*3da20*/  LDL.LU.64 R26, [R1+0x1d20] ;  /* 0x001d2000011a7983 */ /* 0x000ea40000300a00 */
[----:B------:R-:W2:Y:S02]  /*3da30*/  LDL.LU.64 R24, [R1+0x1d18] ;  /* 0x001d180001187983 */ /* 0x000ea40000300a00 */
        /* <DEDUP_REMOVED lines=9> */
[----:B------:R-:W-:-:S05]  /*3dad0*/  IMAD.MOV.U32 R9, RZ, RZ, R6 ;  /* 0x000000ffff097224 */ /* 0x000fca00078e0006 */
[----:B------:R0:W-:Y:S02]  /*3dae0*/  STL.64 [R1+0x1ca0], R8 ;  /* 0x001ca00801007387 */ /* 0x0001e40000100a00 */
[----:B0-----:R-:W-:Y:S02]  /*3daf0*/  IMAD.MOV.U32 R8, RZ, RZ, R5 ;  /* 0x000000ffff087224 */ /* 0x001fe400078e0005 */
[----:B------:R-:W-:-:S05]  /*3db00*/  IMAD.MOV.U32 R9, RZ, RZ, R4 ;  /* 0x000000ffff097224 */ /* 0x000fca00078e0004 */
[----:B------:R0:W-:Y:S02]  /*3db10*/  STL.64 [R1+0x1cb8], R8 ;  /* 0x001cb80801007387 */ /* 0x0001e40000100a00 */
[----:B0-----:R-:W-:Y:S02]  /*3db20*/  IMAD.MOV.U32 R8, RZ, RZ, R3 ;  /* 0x000000ffff087224 */ /* 0x001fe400078e0003 */
[----:B------:R-:W-:-:S05]  /*3db30*/  IMAD.MOV.U32 R9, RZ, RZ, R2 ;  /* 0x000000ffff097224 */ /* 0x000fca00078e0002 */
[----:B------:R0:W-:Y:S04]  /*3db40*/  STL.64 [R1+0x1cf0], R8 ;  /* 0x001cf00801007387 */ /* 0x0001e80000100a00 */
[----:B0-----:R-:W3:Y:S01]  /*3db50*/  LDL.LU R8, [R1+0x2c0] ;  /* 0x0002c00001087983 */ /* 0x001ee20000300800 */
[C---:B--2---:R-:W-:Y:S11]  /*3db60*/  HMMA.16816.F32.BF16 R4, R20.reuse, R12, R24 ;  /* 0x0000000c1404723c */ /* 0x044ff60000041818 */
[----:B------:R-:W-:Y:S11]  /*3db70*/  @!UPT UIADD3 URZ, URZ, URZ, URZ ;  /* 0x0000003f3f3ff290 */ /* 0x000ff6000fffe03f */
[----:B------:R-:W-:Y:S01]  /*3db80*/  @!UPT UIADD3 URZ, URZ, URZ, URZ ;  /* 0x0000003f3f3ff290 */ /* 0x000fe2000fffe03f */
[----:B------:R-:W-:Y:S01]  /*3db90*/  STL.64 [R1+0x3c0], R4 ;  /* 0x0003c00401007387 */ /* 0x000fe20000100a00 */
[----:B------:R-:W-:Y:S02]  /*3dba0*/  STL.64 [R1+0x3c8], R6 ;  /* 0x0003c80601007387 */ /* 0x000fe40000100a00 */
[----:B------:R-:W3:Y:S02]  /*3dbb0*/  LDL.LU R9, [R1+0x2c4] ;  /* 0x0002c40001097983 */ /* 0x000ee40000300800 */
[----:B------:R-:W2:Y:S01]  /*3dbc0*/  LDL.LU R10, [R1+0x2c8] ;  /* 0x0002c800010a7983 */ /* 0x000ea20000300800 */
[----:B------:R-:W2:Y:S04]  /*3dbd0*/  LDL.LU R11, [R1+0x2cc] ;  /* 0x0002cc00010b7983 */ /* 0x000ea80000300800 */
[----:B--2---:R-:W-:Y:S01]  /*3dbe0*/  STL.64 [R1+0x1d00], R10 ;  /* 0x001d000a01007387 */ /* 0x004fe20000100a00 */
[----:B---3--:R0:W-:Y:S03]  /*3dbf0*/  STL.64 [R1+0x1cf8], R8 ;  /* 0x001cf80801007387 */ /* 0x0081e60000100a00 */
[----:B0-----:R-:W4:Y:S01]  /*3dc00*/  LDL.LU R8, [R1+0x2d0] ;  /* 0x0002d00001087983 */ /* 0x001f220000300800 */
[----:B------:R-:W4:Y:S02]  /*3dc10*/  LDL.LU R9, [R1+0x2d4] ;  /* 0x0002d40001097983 */ /* 0x000f240000300800 */
[----:B------:R-:W4:Y:S02]  /*3dc20*/  LDL.LU R10, [R1+0x2d8] ;  /* 0x0002d800010a7983 */ /* 0x000f240000300800 */
[----:B------:R-:W4:Y:S01]  /*3dc30*/  LDL.LU R11, [R1+0x2dc] ;  /* 0x0002dc00010b7983 */ /* 0x000f220000300800 */
[----:B------:R-:W2:Y:S01]  /*3dc40*/  LDL.64 R4, [R1] ;  /* 0x0000000001047983 */ /* 0x000ea20000100a00 */
[----:B------:R-:W3:Y:S02]  /*3dc50*/  LDL.LU R24, [R1+0x1a0] ;  /* 0x0001a00001187983 */ /* 0x000ee40000300800 */
[----:B------:R-:W3:Y:S02]  /*3dc60*/  LDL.LU R25, [R1+0x1a4] ;  /* 0x0001a40001197983 */ /* 0x000ee40000300800 */
[----:B------:R-:W3:Y:S01]  /*3dc70*/  LDL.LU R26, [R1+0x1a8] ;  /* 0x0001a800011a7983 */ /* 0x000ee20000300800 */
[----:B------:R-:W3:Y:S01]  /*3dc80*/  LDL.LU R27, [R1+0x1ac] ;  /* 0x0001ac00011b7983 */ /* 0x000ee20000300800 */
        /* <DEDUP_REMOVED lines=11> */
[----:B----4-:R-:W-:Y:S01]  /*3dd40*/  HMMA.16816.F32.BF16 R8, R20, R16, R8 ;  /* 0x000000101408723c */ /* 0x010fe20000041808 */
[----:B--2---:R-:W-:Y:S01]  /*3dd50*/  STL.64 [R1+0x1cb0], R14 ;  /* 0x001cb00e01007387 */ /* 0x004fe20000100a00 */
[----:B------:R0:W-:Y:S03]  /*3dd60*/  STL.64 [R1+0x1ca8], R12 ;  /* 0x001ca80c01007387 */ /* 0x0001e60000100a00 */
        /* <DEDUP_REMOVED lines=13> */
[----:B------:R-:W4:Y:S02]  /*3de40*/  LDL.LU.64 R8, [R1+0x1cf8] ;  /* 0x001cf80001087983 */ /* 0x000f240000300a00 */
[----:B------:R0:W-:Y:S02]  /*3de50*/  STL.64 [R1+0x1c78], R16 ;  /* 0x001c781001007387 */ /* 0x0001e40000100a00 */
[----:B------:R-:W-:-:S02]  /*3de60*/  IMAD.MOV.U32 R3, RZ, RZ, R4 ;  /* 0x000000ffff037224 */ /* 0x000fc400078e0004 */
[----:B------:R-:W-:Y:S01]  /*3de70*/  IMAD.MOV.U32 R2, RZ, RZ, R5 ;  /* 0x000000ffff027224 */ /* 0x000fe200078e0005 */
[----:B0-----:R-:W2:Y:S01]  /*3de80*/  LDL.LU R16, [R1+0x1d0] ;  /* 0x0001d00001107983 */ /* 0x001ea20000300800 */
[----:B------:R-:W2:Y:S02]  /*3de90*/  LDL.LU R17, [R1+0x1d4] ;  /* 0x0001d40001117983 */ /* 0x000ea40000300800 */
[----:B------:R-:W2:Y:S02]  /*3dea0*/  LDL.LU R18, [R1+0x1d8] ;  /* 0x0001d80001127983 */ /* 0x000ea40000300800 */
[----:B------:R-:W2:Y:S01]  /*3deb0*/  LDL.LU R19, [R1+0x1dc] ;  /* 0x0001dc0001137983 */ /* 0x000ea20000300800 */
[C---:B----4-:R-:W-:Y:S11]  /*3dec0*/  HMMA.16816.F32.BF16 R8, R20.reuse, R4, R8 ;  /* 0x000000041408723c */ /* 0x050ff60000041808 */
[----:B------:R-:W-:Y:S11]  /*3ded0*/  @!UPT UIADD3 URZ, URZ, URZ, URZ ;  /* 0x0000003f3f3ff290 */ /* 0x000ff6000fffe03f */
[----:B------:R-:W-:Y:S01]  /*3dee0*/  @!UPT UIADD3 URZ, URZ, URZ, URZ ;  /* 0x0000003f3f3ff290 */ /* 0x000fe2000fffe03f */
[----:B------:R0:W-:Y:S01]  /*3def0*/  STL.64 [R1+0x3a0], R8 ;  /* 0x0003a00801007387 */ /* 0x0001e20000100a00 */
[----:B------:R2:W-:Y:S03]  /*3df00*/  STL.64 [R1+0x3a8], R10 ;  /* 0x0003a80a01007387 */ /* 0x0005e60000100a00 */
[----:B0-----:R-:W2:Y:S01]  /*3df10*/  LDL.LU.64 R8, [R1+0x1cf0] ;  /* 0x001cf00001087983 */ /* 0x001ea20000300a00 */
[----:B------:R-:W4:Y:S02]  /*3df20*/  LDL.LU.64 R6, [R1+0x1ce8] ;  /* 0x001ce80001067983 */ /* 0x000f240000300a00 */
[----:B------:R-:W3:Y:S02]  /*3df30*/  LDL.LU.64 R4, [R1+0x1ce0] ;  /* 0x001ce00001047983 */ /* 0x000ee40000300a00 */
[----:B---3--:R-:W-:Y:S01]  /*3df40*/  HMMA.16816.F32.BF16 R20, R20, R4, R24 ;  /* 0x000000041414723c */ /* 0x008fe20000041818 */
[----:B------:R-:W2:Y:S01]  /*3df50*/  LDL.LU.64 R26, [R1+0x1cd8] ;  /* 0x001cd800011a7983 */ /* 0x000ea20000300a00 */
[----:B------:R-:W2:Y:S11]  /*3df60*/  LDL.LU.64 R24, [R1+0x1cd0] ;  /* 0x001cd00001187983 */ /* 0x000eb60000300a00 */
[----:B------:R-:W-:Y:S10]  /*3df70*/  @!UPT UIADD3 URZ, URZ, URZ, URZ ;  /* 0x0000003f3f3ff290 */ /* 0x000ff4000fffe03f */
[----:B------:R-:W-:Y:S01]  /*3df80*/  STL.64 [R1+0x2e0], R20 ;  /* 0x0002e01401007387 */ /* 0x000fe20000100a00 */
[----:B------:R-:W-:Y:S01]  /*3df90*/  STL.64 [R1+0x2e8], R22 ;  /* 0x0002e81601007387 */ /* 0x000fe20000100a00 */
        /* <DEDUP_REMOVED lines=21> */
[----:B--2---:R-:W-:Y:S11]  /*3e0f0*/  HMMA.16816.F32.BF16 R12, R24, R8, R12 ;  /* 0x00000008180c723c */ /* 0x004ff6000004180c */
[----:B------:R-:W-:Y:S11]  /*3e100*/  @!UPT UIADD3 URZ, URZ, URZ, URZ ;  /* 0x0000003f3f3ff290 */ /* 0x000ff6000fffe03f */
[----:B------:R-:W-:Y:S01]  /*3e110*/  @!UPT UIADD3 URZ, URZ, URZ, URZ ;  /* 0x0000003f3f3ff290 */ /* 0x000fe2000fffe03f */
[----:B------:R0:W-:Y:S01]  /*3e120*/  STL.64 [R1+0x2a0], R12 ;  /* 0x0002a00c01007387 */ /* 0x0001e20000100a00 */
[----:B------:R-:W-:Y:S03]  /*3e130*/  STL.64 [R1+0x2a8], R14 ;  /* 0x0002a80e01007387 */ /* 0x000fe60000100a00 */
[----:B0-----:R-:W2:Y:S01]  /*3e140*/  LDL.LU.64 R12, [R1+0x1c80] ;  /* 0x001c8000010c7983 */ /* 0x001ea20000300a00 */
[----:B------:R-:W-:Y:S02]  /*3e150*/  IMAD.MOV.U32 R20, RZ, RZ, R3 ;  /* 0x000000ffff147224 */ /* 0x000fe400078e0003 */
[----:B------:R-:W-:Y:S02]  /*3e160*/  IMAD.MOV.U32 R21, RZ, RZ, R2 ;  /* 0x000000ffff157224 */ /* 0x000fe400078e0002 */
[----:B------:R-:W-:Y:S02]  /*3e170*/  IMAD.MOV.U32 R2, RZ, RZ, R8 ;  /* 0x000000ffff027224 */ /* 0x000fe400078e0008 */
[----:B------:R-:W-:-:S02]  /*3e180*/  IMAD.MOV.U32 R3, RZ, RZ, R9 ;  /* 0x000000ffff037224 */ /* 0x000fc400078e0009 */
[----:B----4-:R-:W0:Y:S04]  /*3e190*/  LDSM.16.MT88.4 R8, [R7+0xc100] ;  /* 0x00c100000708783b */ /* 0x010e280000004200 */
[----:B0-----:R-:W-:Y:S01]  /*3e1a0*/  STL.64 [R1+0x1c60], R10 ;  /* 0x001c600a01007387 */ /* 0x001fe20000100a00 */
[----:B------:R0:W-:Y:S03]  /*3e1b0*/  STL.64 [R1+0x1c58], R8 ;  /* 0x001c580801007387 */ /* 0x0001e60000100a00 */
        /* <DEDUP_REMOVED lines=9> */
[----:B------:R1:W-:Y:S01]  /*3e250*/  STL.64 [R1+0x290], R16 ;  /* 0x0002901001007387 */ /* 0x0003e20000100a00 */
[----:B------:R-:W-:Y:S03]  /*3e260*/  STL.64 [R1+0x298], R18 ;  /* 0x0002981201007387 */ /* 0x000fe60000100a00 */
[----:B-1----:R-:W2:Y:S01]  /*3e270*/  LDL.LU.64 R16, [R1+0x1c78] ;  /* 0x001c780001107983 */ /* 0x002ea20000300a00 */
[----:B------:R-:W4:Y:S03]  /*3e280*/  LDL.LU R7, [R1+0x1c70] ;  /* 0x001c700001077983 */ /* 0x000f260000300800 */
[----:B0-----:R-:W-:Y:S01]  /*3e290*/  STL.64 [R1+0x1bd0], R14 ;  /* 0x001bd00e01007387 */ /* 0x001fe20000100a00 */
[----:B------:R0:W-:Y:S03]  /*3e2a0*/  STL.64 [R1+0x1bc8], R12 ;  /* 0x001bc80c01007387 */ /* 0x0001e60000100a00 */
[----:B0-----:R-:W2:Y:S01]  /*3e2b0*/  LDL.LU R12, [R1+0x270] ;  /* 0x00027000010c7983 */ /* 0x001ea20000300800 */
[----:B------:R-:W2:Y:S02]  /*3e2c0*/  LDL.LU R13, [R1+0x274] ;  /* 0x00027400010d7983 */ /* 0x000ea40000300800 */
[----:B------:R-:W2:Y:S02]  /*3e2d0*/  LDL.LU R14, [R1+0x278] ;  /* 0x00027800010e7983 */ /* 0x000ea40000300800 */
[----:B------:R-:W2:Y:S01]  /*3e2e0*/  LDL.LU R15, [R1+0x27c] ;  /* 0x00027c00010f7983 */ /* 0x000ea20000300800 */
[C---:B---3--:R-:W-:Y:S01]  /*3e2f0*/  HMMA.16816.F32.BF16 R8, R24.reuse, R20, R8 ;  /* 0x000000141808723c */ /* 0x048fe20000041808 */
[----:B------:R-:W-:Y:S07]  /*3e300*/  LDSM.16.MT88.4 R20, [R0+0xe080] ;  /* 0x00e080000014783b */ /* 0x000fee0000004200 */
[----:B--2---:R-:W-:Y:S11]  /*3e310*/  HMMA.16816.F32.BF16 R12, R24, R16, R12 ;  /* 0x00000010180c723c */ /* 0x004ff6000004180c */
[----:B------:R-:W-:Y:S11]  /*3e320*/  @!UPT UIADD3 URZ, URZ, URZ, URZ ;  /* 0x0000003f3f3ff290 */ /* 0x000ff6000fffe03f */
[----:B------:R-:W-:Y:S01]  /*3e330*/  @!UPT UIADD3 URZ, URZ, URZ, URZ ;  /* 0x0000003f3f3ff290 */ /* 0x000fe2000fffe03f */
[----:B------:R0:W-:Y:S02]  /*3e340*/  STL.64 [R1+0x280], R12 ;  /* 0x0002800c01007387 */ /* 0x0001e40000100a00 */
[----:B0-----:R-:W-:Y:S02]  /*3e350*/  IMAD.MOV.U32 R13, RZ, RZ, R16 ;  /* 0x000000ffff0d7224 */ /* 0x001fe400078e0010 */
[----:B------:R-:W-:Y:S02]  /*3e360*/  IMAD.MOV.U32 R12, RZ, RZ, R17 ;  /* 0x000000ffff0c7224 */ /* 0x000fe400078e0011 */
[----:B------:R-:W0:Y:S04]  /*3e370*/  LDSM.16.MT88.4 R16, [R0+0xe000] ;  /* 0x00e000000010783b */ /* 0x000e280000004200 */
[----:B------:R-:W-:Y:S04]  /*3e380*/  STL.64 [R1+0x288], R14 ;  /* 0x0002880e01007387 */ /* 0x000fe80000100a00 */
[----:B0-----:R-:W-:Y:S01]  /*3e390*/  STL.64 [R1+0x1b40], R18 ;  /* 0x001b401201007387 */ /* 0x001fe20000100a00 */
[----:B------:R0:W-:Y:S02]  /*3e3a0*/  STL.64 [R1+0x1b38], R16 ;  /* 0x001b381001007387 */ /* 0x0001e40000100a00 */
[----:B0-----:R-:W-:-:S02]  /*3e3b0*/  IMAD.MOV.U32 R16, RZ, RZ, R13 ;  /* 0x000000ffff107224 */ /* 0x001fc400078e000d */
[----:B------:R-:W-:-:S05]  /*3e3c0*/  IMAD.MOV.U32 R17, RZ, RZ, R12 ;  /* 0x000000ffff117224 */ /* 0x000fca00078e000c */
[----:B------:R-:W-:Y:S01]  /*3e3d0*/  STL.64 [R1+0x1c20], R16 ;  /* 0x001c201001007387 */ /* 0x000fe20000100a00 */
[----:B------:R-:W-:Y:S02]  /*3e3e0*/  STL.64 [R1+0x1ab8], R22 ;  /* 0x001ab81601007387 */ /* 0x000fe40000100a00 */
[----:B------:R-:W-:Y:S02]  /*3e3f0*/  STL.64 [R1+0x270], R8 ;  /* 0x0002700801007387 */ /* 0x000fe40000100a00 */
[----:B------:R-:W-:Y:S01]  /*3e400*/  STL.64 [R1+0x278], R10 ;  /* 0x0002780a01007387 */ /* 0x000fe20000100a00 */
[----:B------:R0:W-:Y:S04]  /*3e410*/  STL.64 [R1+0x1ab0], R20 ;  /* 0x001ab01401007387 */ /* 0x0001e80000100a00 */
[----:B0-----:R-:W2:Y:S01]  /*3e420*/  LDL.LU R20, [R1+0x70] ;  /* 0x0000700001147983 */ /* 0x001ea20000300800 */
[----:B------:R-:W2:Y:S02]  /*3e430*/  LDL.LU R21, [R1+0x74] ;  /* 0x0000740001157983 */ /* 0x000ea40000300800 */
[----:B------:R-:W3:Y:S02]  /*3e440*/  LDL.LU R22, [R1+0x78] ;  /* 0x0000780001167983 */ /* 0x000ee40000300800 */
[----:B------:R-:W3:Y:S01]  /*3e450*/  LDL.LU R23, [R1+0x7c] ;  /* 0x00007c0001177983 */ /* 0x000ee20000300800 */
        /* <DEDUP_REMOVED lines=11> */
[----:B------:R-:W2:Y:S02]  /*3e510*/  LDL.LU R19, [R1+0x56c] ;  /* 0x00056c0001137983 */ /* 0x000ea40000300800 */
[----:B--2---:R-:W-:Y:S01]  /*3e520*/  STL.64 [R1+0x1c30], R18 ;  /* 0x001c301201007387 */ /* 0x004fe20000100a00 */
[----:B------:R0:W-:Y:S03]  /*3e530*/  STL.64 [R1+0x1c28], R16 ;  /* 0x001c281001007387 */ /* 0x0001e60000100a00 */
[----:B0-----:R-:W2:Y:S04]  /*3e540*/  LDL.LU.64 R16, [R1+0x50] ;  /* 0x0000500001107983 */ /* 0x001ea80000300a00 */
[----:B--2---:R0:W-:Y:S04]  /*3e550*/  STL.64 [R1+0x1c40], R16 ;  /* 0x001c401001007387 */ /* 0x0041e80000100a00 */
[----:B0-----:R-:W2:Y:S01]  /*3e560*/  LDL.LU.64 R16, [R1+0x60] ;  /* 0x0000600001107983 */ /* 0x001ea20000300a00 */
        /* <DEDUP_REMOVED lines=8> */
[----:B0-----:R-:W2:Y:S01]  /*3e5f0*/  LDL.LU.64 R12, [R1+0x40] ;  /* 0x00004000010c7983 */ /* 0x001ea20000300a00 */
[----:B------:R-:W-:Y:S03]  /*3e600*/  HMMA.16816.F32.BF16 R24, R24, R4, R8 ;  /* 0x000000041818723c */ /* 0x000fe60000041808 */
[----:B--2---:R0:W-:Y:S04]  /*3e610*/  STL.64 [R1+0x1c38], R12 ;  /* 0x001c380c01007387 */ /* 0x0041e80000100a00 */
[----:B0-----:R-:W2:Y:S01]  /*3e620*/  LDL.LU R12, [R1+0x570] ;  /* 0x00057000010c7983 */ /* 0x001ea20000300800 */
[----:B------:R-:W2:Y:S02]  /*3e630*/  LDL.LU R13, [R1+0x574] ;  /* 0x00057400010d7983 */ /* 0x000ea40000300800 */
[----:B------:R-:W2:Y:S02]  /*3e640*/  LDL.LU R14, [R1+0x578] ;  /* 0x00057800010e7983 */ /* 0x000ea40000300800 */
[----:B------:R-:W2:Y:S01]  /*3e650*/  LDL.LU R15, [R1+0x57c] ;  /* 0x00057c00010f7983 */ /* 0x000ea20000300800 */
[----:B---3--:R-:W-:Y:S01]  /*3e660*/  STL.64 [R1+0x1b50], R22 ;  /* 0x001b501601007387 */ /* 0x008fe20000100a00 */
[----:B------:R0:W-:Y:S03]  /*3e670*/  STL.64 [R1+0x1b48], R20 ;  /* 0x001b481401007387 */ /* 0x0001e60000100a00 */
[----:B0-----:R-:W3:Y:S01]  /*3e680*/  LDL.LU R20, [R1+0x90] ;  /* 0x0000900001147983 */ /* 0x001ee20000300800 */
[----:B------:R-:W3:Y:S02]  /*3e690*/  LDL.LU R21, [R1+0x94] ;  /* 0x0000940001157983 */ /* 0x000ee40000300800 */
[----:B------:R-:W2:Y:S02]  /*3e6a0*/  LDL.LU R22, [R1+0x98] ;  /* 0x0000980001167983 */ /* 0x000ea40000300800 */
[----:B------:R-:W2:Y:S02]  /*3e6b0*/  LDL.LU R23, [R1+0x9c] ;  /* 0x00009c0001177983 */ /* 0x000ea40000300800 */
[----:B--2---:R-:W-:Y:S01]  /*3e6c0*/  STL.64 [R1+0x1b60], R22 ;  /* 0x001b601601007387 */ /* 0x004fe20000100a00 */
[----:B---3--:R0:W-:Y:S02]  /*3e6d0*/  STL.64 [R1+0x1b58], R20 ;  /* 0x001b581401007387 */ /* 0x0081e40000100a00 */
[----:B0-----:R-:W-:-:S02]  /*3e6e0*/  IMAD.MOV.U32 R20, RZ, RZ, R29 ;  /* 0x000000ffff147224 */ /* 0x001fc400078e001d */
[----:B------:R-:W-:Y:S01]  /*3e6f0*/  IMAD.MOV.U32 R21, RZ, RZ, R28 ;  /* 0x000000ffff157224 */ /* 0x000fe200078e001c */
[----:B------:R-:W2:Y:S01]  /*3e700*/  LDL.LU R29, [R1+0x1c6c] ;  /* 0x001c6c00011d7983 */ /* 0x000ea20000300800 */
[----:B------:R-:W3:Y:S02]  /*3e710*/  LDL.LU R28, [R1+0x1c68] ;  /* 0x001c6800011c7983 */ /* 0x000ee40000300800 */
[----:B------:R-:W2:Y:S02]  /*3e720*/  LDL.LU.64 R10, [R1+0x1c60] ;  /* 0x001c6000010a7983 */ /* 0x000ea40000300a00 */
[----:B------:R-:W2:Y:S01]  /*3e730*/  LDL.LU.64 R8, [R1+0x1c58] ;  /* 0x001c580001087983 */ /* 0x000ea20000300a00 */
[----:B----4-:R-:W-:Y:S01]  /*3e740*/  STL.64 [R1+0x1be0], R6 ;  /* 0x001be00601007387 */ /* 0x010fe20000100a00 */
[----:B------:R0:W-:Y:S02]  /*3e750*/  STL.64 [R1+0x1bd8], R4 ;  /* 0x001bd80401007387 */ /* 0x0001e40000100a00 */
[----:B------:R-:W-:Y:S02]  /*3e760*/  STL.64 [R1+0x1d0], R24 ;  /* 0x0001d01801007387 */ /* 0x000fe40000100a00 */
[----:B------:R-:W-:Y:S02]  /*3e770*/  STL.64 [R1+0x1d8], R26 ;  /* 0x0001d81a01007387 */ /* 0x000fe40000100a00 */
[----:B------:R1:W4:Y:S04]  /*3e780*/  LDSM.16.MT88.4 R24, [R0+0xe100] ;  /* 0x00e100000018783b */ /* 0x0003280000004200 */
[----:B0-----:R-:W2:Y:S01]  /*3e790*/  LDL.LU R4, [R1+0x580] ;  /* 0x0005800001047983 */ /* 0x001ea20000300800 */
[----:B------:R-:W2:Y:S02]  /*3e7a0*/  LDL.LU R5, [R1+0x584] ;  /* 0x0005840001057983 */ /* 0x000ea40000300800 */
[----:B------:R-:W2:Y:S02]  /*3e7b0*/  LDL.LU R6, [R1+0x588] ;  /* 0x0005880001067983 */ /* 0x000ea40000300800 */
[----:B------:R-:W2:Y:S01]  /*3e7c0*/  LDL.LU R7, [R1+0x58c] ;  /* 0x00058c0001077983 */ /* 0x000ea20000300800 */
[----:B-1----:R-:W3:Y:S04]  /*3e7d0*/  LDL.LU R0, [R1+0x1c50] ;  /* 0x001c500001007983 */ /* 0x002ee80000300800 */
[----:B----4-:R-:W-:Y:S01]  /*3e7e0*/  STL.64 [R1+0x1a48], R26 ;  /* 0x001a481a01007387 */ /* 0x010fe20000100a00 */
[----:B------:R0:W-:Y:S02]  /*3e7f0*/  STL.64 [R1+0x1a40], R24 ;  /* 0x001a401801007387 */ /* 0x0001e40000100a00 */
[----:B0-----:R-:W-:-:S02]  /*3e800*/  IMAD.MOV.U32 R24, RZ, RZ, R2 ;  /* 0x000000ffff187224 */ /* 0x001fc400078e0002 */
[----:B------:R-:W-:Y:S01]  /*3e810*/  IMAD.MOV.U32 R25, RZ, RZ, R3 ;  /* 0x000000ffff197224 */ /* 0x000fe200078e0003 */
[----:B------:R-:W4:Y:S01]  /*3e820*/  LDL.LU R2, [R1+0x1c4c] ;  /* 0x001c4c0001027983 */ /* 0x000f220000300800 */
[----:B------:R-:W3:Y:S02]  /*3e830*/  LDL.LU R3, [R1+0x1c48] ;  /* 0x001c480001037983 */ /* 0x000ee40000300800 */
[----:B------:R-:W3:Y:S02]  /*3e840*/  LDL R26, [R1+0x38] ;  /* 0x00003800011a7983 */ /* 0x000ee40000100800 */
[----:B------:R-:W3:Y:S01]  /*3e850*/  LDL R27, [R1+0x3c] ;  /* 0x00003c00011b7983 */ /* 0x000ee20000100800 */
[C---:B--2---:R-:W-:Y:S11]  /*3e860*/  HMMA.16816.F32.BF16 R4, R8.reuse, R16, R4 ;  /* 0x000000100804723c */ /* 0x044ff60000041804 */
        /* <DEDUP_REMOVED lines=24> */
[----:B------:R-:W2:Y:S01]  /*3e9f0*/  LDL.LU.64 R14, [R1+0x1c18] ;  /* 0x001c1800010e7983 */ /* 0x000ea20000300a00 */
        /* <DEDUP_REMOVED lines=8> */
[----:B---3--:R-:W-:Y:S02]  /*3ea80*/  STL.64 [R1+0x1b80], R26 ;  /* 0x001b801a01007387 */ /* 0x008fe40000100a00 */
[----:B------:R0:W-:Y:S02]  /*3ea90*/  STL.64 [R1+0x1b78], R24 ;  /* 0x001b781801007387 */ /* 0x0001e40000100a00 */
[----:B0-----:R-:W-:-:S02]  /*3eaa0*/  IMAD.MOV.U32 R24, RZ, RZ, R19 ;  /* 0x000000ffff187224 */ /* 0x001fc400078e0013 */
        /* <DEDUP_REMOVED lines=19> */
[----:B0-----:R-:W2:Y:S01]  /*3ebe0*/  LDL.LU R24, [R1+0x160] ;  /* 0x0001600001187983 */ /* 0x001ea20000300800 */
[----:B------:R-:W2:Y:S02]  /*3ebf0*/  LDL.LU R25, [R1+0x164] ;  /* 0x0001640001197983 */ /* 0x000ea40000300800 */
[----:B------:R-:W2:Y:S02]  /*3ec00*/  LDL.LU R26, [R1+0x168] ;  /* 0x00016800011a7983 */ /* 0x000ea40000300800 */
[----:B------:R-:W2:Y:S01]  /*3ec10*/  LDL.LU R27, [R1+0x16c] ;  /* 0x00016c00011b7983 */ /* 0x000ea20000300800 */
[----:B------:R-:W3:Y:S01]  /*3ec20*/  LDL.LU.64 R4, [R1] ;  /* 0x0000000001047983 */ /* 0x000ee20000300a00 */
[----:B------:R-:W2:Y:S02]  /*3ec30*/  LDL.LU R12, [R1+0x4c0] ;  /* 0x0004c000010c7983 */ /* 0x000ea40000300800 */
[----:B------:R-:W2:Y:S02]  /*3ec40*/  LDL.LU R13, [R1+0x4c4] ;  /* 0x0004c400010d7983 */ /* 0x000ea40000300800 */
[----:B------:R-:W2:Y:S01]  /*3ec50*/  LDL.LU R14, [R1+0x4c8] ;  /* 0x0004c800010e7983 */ /* 0x000ea20000300800 */
[----:B------:R-:W2:Y:S01]  /*3ec60*/  LDL.LU R15, [R1+0x4cc] ;  /* 0x0004cc00010f7983 */ /* 0x000ea20000300800 */
        /* <DEDUP_REMOVED lines=11> */
[C---:B------:R-:W-:Y:S01]  /*3ed20*/  HMMA.16816.F32.BF16 R24, R8.reuse, R16, R24 ;  /* 0x000000100818723c */ /* 0x040fe20000041818 */
        /* <DEDUP_REMOVED lines=24> */
[----:B------:R0:W-:Y:S01]  /*3eeb0*/  STL.64 [R1+0x150], R24 ;  /* 0x0001501801007387 */ /* 0x0001e20000100a00 */
[----:B------:R1:W-:Y:S03]  /*3eec0*/  STL.64 [R1+0x158], R26 ;  /* 0x0001581a01007387 */ /* 0x0003e60000100a00 */
[----:B0-----:R-:W2:Y:S01]  /*3eed0*/  LDL.LU.64 R24, [R1+0x1be8] ;  /* 0x001be80001187983 */ /* 0x001ea20000300a00 */
[----:B-1----:R-:W-:Y:S02]  /*3eee0*/  IMAD.MOV.U32 R27, RZ, RZ, R4 ;  /* 0x000000ffff1b7224 */ /* 0x002fe400078e0004 */
[----:B------:R-:W-:Y:S02]  /*3eef0*/  IMAD.MOV.U32 R26, RZ, RZ, R5 ;  /* 0x000000ffff1a7224 */ /* 0x000fe400078e0005 */
[----:B------:R-:W3:Y:S01]  /*3ef00*/  LDL.LU.64 R6, [R1+0x1be0] ;  /* 0x001be00001067983 */ /* 0x000ee20000300a00 */
[----:B------:R-:W2:Y:S02]  /*3ef10*/  LDL.LU.64 R4, [R1+0x1bd8] ;  /* 0x001bd80001047983 */ /* 0x000ea40000300a00 */
[----:B--2---:R-:W-:Y:S02]  /*3ef20*/  HMMA.16816.F32.BF16 R8, R8, R4, R12 ;  /* 0x000000040808723c */ /* 0x004fe4000004180c */
[----:B------:R-:W2:Y:S01]  /*3ef30*/  LDL.LU.64 R14, [R1+0x1bd0] ;  /* 0x001bd000010e7983 */ /* 0x000ea20000300a00 */
[----:B------:R-:W2:Y:S11]  /*3ef40*/  LDL.LU.64 R12, [R1+0x1bc8] ;  /* 0x001bc800010c7983 */ /* 0x000eb60000300a00 */
[----:B------:R-:W-:Y:S09]  /*3ef50*/  @!UPT UIADD3 URZ, URZ, URZ, URZ ;  /* 0x0000003f3f3ff290 */ /* 0x000ff2000fffe03f */
[----:B------:R0:W-:Y:S02]  /*3ef60*/  STL.64 [R1+0xf0], R8 ;  /* 0x0000f00801007387 */ /* 0x0001e40000100a00 */
[----:B0-----:R-:W-:Y:S02]  /*3ef70*/  IMAD.MOV.U32 R8, RZ, RZ, R27 ;  /* 0x000000ffff087224 */ /* 0x001fe400078e001b */
[----:B------:R-:W-:Y:S01]  /*3ef80*/  IMAD.MOV.U32 R9, RZ, RZ, R26 ;  /* 0x000000ffff097224 */ /* 0x000fe200078e001a */
[----:B------:R-:W-:Y:S01]  /*3ef90*/  STL.64 [R1+0xf8], R10 ;  /* 0x0000f80a01007387 */ /* 0x000fe20000100a00 */
        /* <DEDUP_REMOVED lines=28> */
[----:B------:R-:W-:Y:S02]  /*3f160*/  STL.64 [R1+0x1ae8], R26 ;  /* 0x001ae81a01007387 */ /* 0x000fe40000100a00 */
[----:B------:R-:W2:Y:S01]  /*3f170*/  LDL.LU R24, [R1+0x360] ;  /* 0x0003600001187983 */ /* 0x000ea20000300800 */
[C---:B-1----:R-:W-:Y:S01]  /*3f180*/  HMMA.16816.F32.BF16 R20, R12.reuse, R20, R16 ;  /* 0x000000140c14723c */ /* 0x042fe20000041810 */
[----:B------:R-:W2:Y:S11]  /*3f190*/  LDL.LU.64 R16, [R1+0x1b68] ;  /* 0x001b680001107983 */ /* 0x000eb60000300a00 */
[----:B------:R-:W-:Y:S11]  /*3f1a0*/  @!UPT UIADD3 URZ, URZ, URZ, URZ ;  /* 0x0000003f3f3ff290 */ /* 0x000ff6000fffe03f */
[----:B------:R-:W-:Y:S01]  /*3f1b0*/  STL.64 [R1+0xa0], R20 ;  /* 0x0000a01401007387 */ /* 0x000fe20000100a00 */
[----:B------:R0:W-:Y:S03]  /*3f1c0*/  STL.64 [R1+0xa8], R22 ;  /* 0x0000a81601007387 */ /* 0x0001e60000100a00 */
[----:B0-----:R-:W2:Y:S01]  /*3f1d0*/  LDL.LU.64 R22, [R1+0x1b60] ;  /* 0x001b600001167983 */ /* 0x001ea20000300a00 */
[----:B------:R-:W2:Y:S02]  /*3f1e0*/  LDL.LU.64 R20, [R1+0x1b58] ;  /* 0x001b580001147983 */ /* 0x000ea40000300a00 */
[----:B------:R-:W-:Y:S02]  /*3f1f0*/  IMAD.MOV.U32 R25, RZ, RZ, R3 ;  /* 0x000000ffff197224 */ /* 0x000fe400078e0003 */
[----:B----4-:R-:W-:Y:S02]  /*3f200*/  IMAD.MOV.U32 R26, RZ, RZ, R2 ;  /* 0x000000ffff1a7224 */ /* 0x010fe400078e0002 */
[----:B------:R-:W-:Y:S01]  /*3f210*/  IMAD.MOV.U32 R27, RZ, RZ, R0 ;  /* 0x000000ffff1b7224 */ /* 0x000fe200078e0000 */
[C---:B--2---:R-:W-:Y:S01]  /*3f220*/  HMMA.16816.F32.BF16 R16, R12.reuse, R16, R20 ;  /* 0x000000100c10723c */ /* 0x044fe20000041814 */
[----:B------:R-:W2:Y:S01]  /*3f230*/  LDL.LU.64 R22, [R1+0x1b50] ;  /* 0x001b500001167983 */ /* 0x000ea20000300a00 */
[----:B------:R-:W2:Y:S06]  /*3f240*/  LDL.LU.64 R20, [R1+0x1b48] ;  /* 0x001b480001147983 */ /* 0x000eac0000300a00 */
[C---:B------:R-:W-:Y:S11]  /*3f250*/  HMMA.16816.F32.BF16 R24, R12.reuse, R8, R24 ;  /* 0x000000080c18723c */ /* 0x040ff60000041818 */
[----:B------:R-:W-:Y:S04]  /*3f260*/  @!UPT UIADD3 URZ, URZ, URZ, URZ ;  /* 0x0000003f3f3ff290 */ /* 0x000fe8000fffe03f */
[----:B------:R-:W-:Y:S01]  /*3f270*/  STL.64 [R1+0x90], R16 ;  /* 0x0000901001007387 */ /* 0x000fe20000100a00 */
[----:B------:R0:W-:Y:S03]  /*3f280*/  STL.64 [R1+0x98], R18 ;  /* 0x0000981201007387 */ /* 0x0001e60000100a00 */
[----:B0-----:R-:W4:Y:S01]  /*3f290*/  LDL.LU.64 R18, [R1+0x1b40] ;  /* 0x001b400001127983 */ /* 0x001f220000300a00 */
[----:B------:R-:W4:Y:S03]  /*3f2a0*/  LDL.LU.64 R16, [R1+0x1b38] ;  /* 0x001b380001107983 */ /* 0x000f260000300a00 */
[----:B------:R-:W-:Y:S02]  /*3f2b0*/  STL.64 [R1+0x80], R24 ;  /* 0x0000801801007387 */ /* 0x000fe40000100a00 */
[----:B------:R-:W-:Y:S01]  /*3f2c0*/  STL.64 [R1+0x88], R26 ;  /* 0x0000881a01007387 */ /* 0x000fe20000100a00 */
[----:B--2---:R-:W-:Y:S11]  /*3f2d0*/  HMMA.16816.F32.BF16 R8, R12, R4, R20 ;  /* 0x000000040c08723c */ /* 0x004ff60000041814 */
[----:B------:R-:W-:Y:S11]  /*3f2e0*/  @!UPT UIADD3 URZ, URZ, URZ, URZ ;  /* 0x0000003f3f3ff290 */ /* 0x000ff6000fffe03f */
[----:B------:R-:W-:Y:S01]  /*3f2f0*/  @!UPT UIADD3 URZ, URZ, URZ, URZ ;  /* 0x0000003f3f3ff290 */ /* 0x000fe2000fffe03f */
[----:B------:R0:W-:Y:S01]  /*3f300*/  STL [R1+0x70], R8 ;  /* 0x0000700801007387 */ /* 0x0001e20000100800 */
[----:B---3--:R-:W-:Y:S02]  /*3f310*/  STL.64 [R1+0x1ac0], R6 ;  /* 0x001ac00601007387 */ /* 0x008fe40000100a00 */
[----:B------:R-:W-:Y:S02]  /*3f320*/  IMAD.MOV.U32 R0, RZ, RZ, R9 ;  /* 0x000000ffff007224 */ /* 0x000fe400078e0009 */
[----:B------:R-:W-:Y:S02]  /*3f330*/  IMAD.MOV.U32 R3, RZ, RZ, R10 ;  /* 0x000000ffff037224 */ /* 0x000fe400078e000a */
[----:B------:R-:W-:Y:S02]  /*3f340*/  IMAD.MOV.U32 R2, RZ, RZ, R11 ;  /* 0x000000ffff027224 */ /* 0x000fe400078e000b */
[----:B------:R-:W-:Y:S02]  /*3f350*/  IMAD.MOV.U32 R10, RZ, RZ, R28 ;  /* 0x000000ffff0a7224 */ /* 0x000fe400078e001c */
[----:B------:R-:W-:Y:S01]  /*3f360*/  IMAD.MOV.U32 R11, RZ, RZ, R29 ;  /* 0x000000ffff0b7224 */ /* 0x000fe200078e001d */
[----:B0-----:R-:W2:Y:S01]  /*3f370*/  LDL.LU R8, [R1+0x250] ;  /* 0x0002500001087983 */ /* 0x001ea20000300800 */
[----:B------:R-:W2:Y:S02]  /*3f380*/  LDL.LU R9, [R1+0x254] ;  /* 0x0002540001097983 */ /* 0x000ea40000300800 */
[----:B------:R-:W3:Y:S02]  /*3f390*/  LDL.LU R28, [R1+0x1b34] ;  /* 0x001b3400011c7983 */ /* 0x000ee40000300800 */
[----:B------:R-:W2:Y:S01]  /*3f3a0*/  LDL.LU R29, [R1+0x1b30] ;  /* 0x001b3000011d7983 */ /* 0x000ea20000300800 */
[----:B------:R-:W2:Y:S04]  /*3f3b0*/  LDL.64 R26, [R1+0x48] ;  /* 0x00004800011a7983 */ /* 0x000ea80000100a00 */
[----:B--2---:R-:W-:Y:S01]  /*3f3c0*/  STL.64 [R1+0x1b00], R26 ;  /* 0x001b001a01007387 */ /* 0x004fe20000100a00 */
[----:B------:R-:W-:Y:S02]  /*3f3d0*/  STL.64 [R1+0x1ad0], R10 ;  /* 0x001ad00a01007387 */ /* 0x000fe40000100a00 */
[----:B------:R0:W-:Y:S02]  /*3f3e0*/  STL.64 [R1+0x1ac8], R8 ;  /* 0x001ac80801007387 */ /* 0x0001e40000100a00 */
[----:B0-----:R-:W2:Y:S01]  /*3f3f0*/  LDL.LU R8, [R1+0x310] ;  /* 0x0003100001087983 */ /* 0x001ea20000300800 */
[----:B------:R-:W2:Y:S02]  /*3f400*/  LDL.LU R9, [R1+0x314] ;  /* 0x0003140001097983 */ /* 0x000ea40000300800 */
[----:B------:R-:W2:Y:S02]  /*3f410*/  LDL.LU R10, [R1+0x318] ;  /* 0x00031800010a7983 */ /* 0x000ea40000300800 */
[----:B------:R-:W2:Y:S01]  /*3f420*/  LDL.LU R11, [R1+0x31c] ;  /* 0x00031c00010b7983 */ /* 0x000ea20000300800 */
[----:B------:R-:W2:Y:S04]  /*3f430*/  LDL R26, [R1+0x58] ;  /* 0x00005800011a7983 */ /* 0x000ea80000100800 */
[----:B------:R-:W2:Y:S04]  /*3f440*/  LDL R27, [R1+0x5c] ;  /* 0x00005c00011b7983 */ /* 0x000ea80000100800 */
[----:B--2---:R0:W-:Y:S04]  /*3f450*/  STL.64 [R1+0x1b18], R26 ;  /* 0x001b181a01007387 */ /* 0x0041e80000100a00 */
[----:B0-----:R-:W4:Y:S04]  /*3f460*/  LDL R26, [R1+0x68] ;  /* 0x00006800011a7983 */ /* 0x001f280000100800 */
[----:B------:R-:W4:Y:S01]  /*3f470*/  LDL R27, [R1+0x6c] ;  /* 0x00006c00011b7983 */ /* 0x000f220000100800 */
        /* <DEDUP_REMOVED lines=24> */
[----:B------:R-:W2:Y:S01]  /*3f600*/  LDL.LU R20, [R1+0x2f0] ;  /* 0x0002f00001147983 */ /* 0x000ea20000300800 */
[----:B------:R-:W2:Y:S02]  /*3f610*/  LDL.LU R21, [R1+0x2f4] ;  /* 0x0002f40001157983 */ /* 0x000ea40000300800 */
[----:B------:R-:W2:Y:S02]  /*3f620*/  LDL.LU R22, [R1+0x2f8] ;  /* 0x0002f80001167983 */ /* 0x000ea40000300800 */
[----:B------:R-:W2:Y:S01]  /*3f630*/  LDL.LU R23, [R1+0x2fc] ;  /* 0x0002fc0001177983 */ /* 0x000ea20000300800 */
[----:B------:R-:W2:Y:S01]  /*3f640*/  LDL.LU R4, [R1+0x300] ;  /* 0x0003000001047983 */ /* 0x000ea20000300800 */
[----:B------:R-:W2:Y:S02]  /*3f650*/  LDL.LU R5, [R1+0x304] ;  /* 0x0003040001057983 */ /* 0x000ea40000300800 */
[----:B------:R-:W2:Y:S02]  /*3f660*/  LDL.64 R14, [R1+0x18] ;  /* 0x00001800010e7983 */ /* 0x000ea40000100a00 */
[----:B------:R-:W-:Y:S01]  /*3f670*/  STL [R1+0x19dc], R2 ;  /* 0x0019dc0201007387 */ /* 0x000fe20000100800 */
[----:B------:R-:W-:Y:S01]  /*3f680*/  STL [R1+0x19d8], R3 ;  /* 0x0019d80301007387 */ /* 0x000fe20000100800 */
[----:B------:R0:W-:Y:S03]  /*3f690*/  STL [R1+0x19c0], R0 ;  /* 0x0019c00001007387 */ /* 0x0001e60000100800 */
[----:B0-----:R-:W2:Y:S01]  /*3f6a0*/  LDL R0, [R1+0x13dc] ;  /* 0x0013dc0001007983 */ /* 0x001ea20000100800 */
[----:B----4-:R-:W-:Y:S03]  /*3f6b0*/  HMMA.16816.F32.BF16 R24, R16, R26, R8 ;  /* 0x0000001a1018723c */ /* 0x010fe60000041808 */
[----:B------:R-:W4:Y:S01]  /*3f6c0*/  LDL.LU.64 R10, [R1+0x1b28] ;  /* 0x001b2800010a7983 */ /* 0x000f220000300a00 */
[----:B------:R-:W4:Y:S11]  /*3f6d0*/  LDL.LU.64 R8, [R1+0x1b20] ;  /* 0x001b200001087983 */ /* 0x000f360000300a00 */
[----:B------:R-:W-:Y:S08]  /*3f6e0*/  @!UPT UIADD3 URZ, URZ, URZ, URZ ;  /* 0x0000003f3f3ff290 */ /* 0x000ff0000fffe03f */
[----:B------:R-:W-:Y:S01]  /*3f6f0*/  STL.64 [R1+0x6f0], R24 ;  /* 0x0006f01801007387 */ /* 0x000fe20000100a00 */
[----:B------:R0:W-:Y:S03]  /*3f700*/  STL.64 [R1+0x6f8], R26 ;  /* 0x0006f81a01007387 */ /* 0x0001e60000100a00 */
[----:B0-----:R-:W4:Y:S01]  /*3f710*/  LDL.LU.64 R26, [R1+0x1b18] ;  /* 0x001b1800011a7983 */ /* 0x001f220000300a00 */
[----:B------:R-:W-:Y:S02]  /*3f720*/  IMAD.MOV.U32 R6, RZ, RZ, R29 ;  /* 0x000000ffff067224 */ /* 0x000fe400078e001d */
[----:B---3--:R-:W-:Y:S02]  /*3f730*/  IMAD.MOV.U32 R7, RZ, RZ, R28 ;  /* 0x000000ffff077224 */ /* 0x008fe400078e001c */
[----:B------:R-:W-:Y:S02]  /*3f740*/  IMAD.MOV.U32 R29, RZ, RZ, R25 ;  /* 0x000000ffff1d7224 */ /* 0x000fe400078e0019 */
[----:B------:R-:W-:-:S05]  /*3f750*/  IMAD.MOV.U32 R28, RZ, RZ, R24 ;  /* 0x000000ffff1c7224 */ /* 0x000fca00078e0018 */
[----:B------:R-:W-:Y:S01]  /*3f760*/  STL [R1+0x15e8], R28 ;  /* 0x0015e81c01007387 */ /* 0x000fe20000100800 */
[----:B------:R-:W-:Y:S01]  /*3f770*/  STL [R1+0x15e4], R29 ;  /* 0x0015e41d01007387 */ /* 0x000fe20000100800 */
[C---:B----4-:R-:W-:Y:S02]  /*3f780*/  HMMA.16816.F32.BF16 R24, R16.reuse, R26, R8 ;  /* 0x0000001a1018723c */ /* 0x050fe40000041808 */
[----:B------:R-:W3:Y:S01]  /*3f790*/  LDL.LU.64 R10, [R1+0x1b10] ;  /* 0x001b1000010a7983 */ /* 0x000ee20000300a00 */
[----:B------:R-:W3:Y:S11]  /*3f7a0*/  LDL.LU.64 R8, [R1+0x1b08] ;  /* 0x001b080001087983 */ /* 0x000ef60000300a00 */
[----:B------:R-:W-:Y:S09]  /*3f7b0*/  @!UPT UIADD3 URZ, URZ, URZ, URZ ;  /* 0x0000003f3f3ff290 */ /* 0x000ff2000fffe03f */
        /* <DEDUP_REMOVED lines=17> */
[----:B0-----:R-:W3:Y:S01]  /*3f8d0*/  LDL.LU.64 R10, [R1+0x1ae0] ;  /* 0x001ae000010a7983 */ /* 0x001ee20000300a00 */
[----:B------:R-:W3:Y:S02]  /*3f8e0*/  LDL.LU.64 R8, [R1+0x1ad8] ;  /* 0x001ad80001087983 */ /* 0x000ee40000300a00 */
[----:B------:R0:W-:Y:S02]  /*3f8f0*/  STL.64 [R1+0x1a78], R26 ;  /* 0x001a781a01007387 */ /* 0x0001e40000100a00 */
[----:B0-----:R-:W3:Y:S04]  /*3f900*/  LDL R26, [R1+0x28] ;  /* 0x00002800011a7983 */ /* 0x001ee80000100800 */
[----:B------:R-:W3:Y:S02]  /*3f910*/  LDL R27, [R1+0x2c] ;  /* 0x00002c00011b7983 */ /* 0x000ee40000100800 */
[C---:B---3--:R-:W-:Y:S02]  /*3f920*/  HMMA.16816.F32.BF16 R24, R16.reuse, R26, R8 ;  /* 0x0000001a1018723c */ /* 0x048fe40000041808 */
[----:B------:R-:W3:Y:S01]  /*3f930*/  LDL.LU.64 R10, [R1+0x1ad0] ;  /* 0x001ad000010a7983 */ /* 0x000ee20000300a00 */
[----:B------:R-:W3:Y:S11]  /*3f940*/  LDL.LU.64 R8, [R1+0x1ac8] ;  /* 0x001ac80001087983 */ /* 0x000ef60000300a00 */
[----:B------:R-:W-:Y:S09]  /*3f950*/  @!UPT UIADD3 URZ, URZ, URZ, URZ ;  /* 0x0000003f3f3ff290 */ /* 0x000ff2000fffe03f */
[----:B------:R0:W-:Y:S01]  /*3f960*/  STL.64 [R1+0x540], R24 ;  /* 0x0005401801007387 */ /* 0x0001e20000100a00 */
[----:B------:R1:W-:Y:S03]  /*3f970*/  STL.64 [R1+0x548], R26 ;  /* 0x0005481a01007387 */ /* 0x0003e60000100a00 */
[----:B0-----:R-:W4:Y:S01]  /*3f980*/  LDL.LU R24, [R1+0x220] ;  /* 0x0002200001187983 */ /* 0x001f220000300800 */
[----:B------:R-:W4:Y:S02]  /*3f990*/  LDL.LU R25, [R1+0x224] ;  /* 0x0002240001197983 */ /* 0x000f240000300800 */
[----:B-1----:R-:W3:Y:S02]  /*3f9a0*/  LDL.LU R26, [R1+0x228] ;  /* 0x00022800011a7983 */ /* 0x002ee40000300800 */
[----:B------:R-:W3:Y:S01]  /*3f9b0*/  LDL.LU R27, [R1+0x22c] ;  /* 0x00022c00011b7983 */ /* 0x000ee20000300800 */
[C---:B--2---:R-:W-:Y:S01]  /*3f9c0*/  HMMA.16816.F32.BF16 R4, R16.reuse, R14, R4 ;  /* 0x0000000e1004723c */ /* 0x044fe20000041804 */
[----:B---3--:R-:W-:Y:S01]  /*3f9d0*/  STL.64 [R1+0x1a88], R26 ;  /* 0x001a881a01007387 */ /* 0x008fe20000100a00 */
[----:B----4-:R0:W-:Y:S03]  /*3f9e0*/  STL.64 [R1+0x1a80], R24 ;  /* 0x001a801801007387 */ /* 0x0101e60000100a00 */
[----:B0-----:R-:W2:Y:S01]  /*3f9f0*/  LDL.LU R24, [R1+0x230] ;  /* 0x0002300001187983 */ /* 0x001ea20000300800 */
[----:B------:R-:W2:Y:S02]  /*3fa00*/  LDL.LU R25, [R1+0x234] ;  /* 0x0002340001197983 */ /* 0x000ea40000300800 */
[----:B------:R-:W3:Y:S02]  /*3fa10*/  LDL.LU R26, [R1+0x238] ;  /* 0x00023800011a7983 */ /* 0x000ee40000300800 */
[----:B------:R-:W3:Y:S02]  /*3fa20*/  LDL.LU R27, [R1+0x23c] ;  /* 0x00023c00011b7983 */ /* 0x000ee40000300800 */
[----:B---3--:R0:W-:Y:S01]  /*3fa30*/  STL.64 [R1+0x1a98], R26 ;  /* 0x001a981a01007387 */ /* 0x0081e20000100a00 */
[----:B--2---:R-:W-:Y:S03]  /*3fa40*/  STL.64 [R1+0x1a90], R24 ;  /* 0x001a901801007387 */ /* 0x004fe60000100a00 */
[----:B0-----:R-:W2:Y:S07]  /*3fa50*/  LDL.64 R26, [R1+0x68] ;  /* 0x00006800011a7983 */ /* 0x001eae0000100a00 */
[----:B------:R-:W-:Y:S02]  /*3fa60*/  STL.64 [R1+0x530], R4 ;  /* 0x0005300401007387 */ /* 0x000fe40000100a00 */
[----:B------:R0:W-:Y:S02]  /*3fa70*/  STL.64 [R1+0x538], R6 ;  /* 0x0005380601007387 */ /* 0x0001e40000100a00 */
[----:B0-----:R-:W3:Y:S01]  /*3fa80*/  LDL.LU.64 R6, [R1+0x1ac0] ;  /* 0x001ac00001067983 */ /* 0x001ee20000300a00 */
[----:B------:R0:W-:Y:S03]  /*3fa90*/  STL.64 [R1+0x1a70], R14 ;  /* 0x001a700e01007387 */ /* 0x0001e60000100a00 */
[----:B0-----:R-:W4:Y:S04]  /*3faa0*/  LDL R14, [R1+0x8] ;  /* 0x00000800010e7983 */ /* 0x001f280000100800 */
[----:B------:R-:W4:Y:S01]  /*3fab0*/  LDL R15, [R1+0xc] ;  /* 0x00000c00010f7983 */ /* 0x000f220000100800 */
[C---:B---3--:R-:W-:Y:S08]  /*3fac0*/  HMMA.16816.F32.BF16 R8, R16.reuse, R6, R8 ;  /* 0x000000061008723c */ /* 0x048ff00000041808 */
[----:B----4-:R-:W-:Y:S01]  /*3fad0*/  HMMA.16816.F32.BF16 R12, R16, R14, R20 ;  /* 0x0000000e100c723c */ /* 0x010fe20000041814 */
[----:B------:R-:W2:Y:S01]  /*3fae0*/  LDL.LU.64 R22, [R1+0x1ab8] ;  /* 0x001ab80001167983 */ /* 0x000ea20000300a00 */
[----:B------:R-:W2:Y:S11]  /*3faf0*/  LDL.LU.64 R20, [R1+0x1ab0] ;  /* 0x001ab00001147983 */ /* 0x000eb60000300a00 */
[----:B------:R-:W-:Y:S10]  /*3fb00*/  @!UPT UIADD3 URZ, URZ, URZ, URZ ;  /* 0x0000003f3f3ff290 */ /* 0x000ff4000fffe03f */
[----:B------:R0:W-:Y:S01]  /*3fb10*/  STL.64 [R1+0x570], R12 ;  /* 0x0005700c01007387 */ /* 0x0001e20000100a00 */
[----:B------:R1:W-:Y:S03]  /*3fb20*/  STL.64 [R1+0x578], R14 ;  /* 0x0005780e01007387 */ /* 0x0003e60000100a00 */
[----:B0-----:R-:W3:Y:S01]  /*3fb30*/  LDL.LU R12, [R1+0x200] ;  /* 0x00020000010c7983 */ /* 0x001ee20000300800 */
[----:B------:R-:W-:Y:S02]  /*3fb40*/  STL.64 [R1+0x560], R8 ;  /* 0x0005600801007387 */ /* 0x000fe40000100a00 */
[----:B------:R-:W-:Y:S02]  /*3fb50*/  STL.64 [R1+0x568], R10 ;  /* 0x0005680a01007387 */ /* 0x000fe40000100a00 */
[----:B------:R-:W3:Y:S01]  /*3fb60*/  LDL.LU R13, [R1+0x204] ;  /* 0x00020400010d7983 */ /* 0x000ee20000300800 */
[----:B-1----:R-:W4:Y:S01]  /*3fb70*/  LDL.LU R14, [R1+0x208] ;  /* 0x00020800010e7983 */ /* 0x002f220000300800 */
[----:B------:R-:W4:Y:S03]  /*3fb80*/  LDL.LU R15, [R1+0x20c] ;  /* 0x00020c00010f7983 */ /* 0x000f260000300800 */
[----:B----4-:R-:W-:Y:S01]  /*3fb90*/  STL.64 [R1+0x1aa8], R14 ;  /* 0x001aa80e01007387 */ /* 0x010fe20000100a00 */
[----:B---3--:R0:W-:Y:S03]  /*3fba0*/  STL.64 [R1+0x1aa0], R12 ;  /* 0x001aa00c01007387 */ /* 0x0081e60000100a00 */
[----:B0-----:R-:W2:Y:S01]  /*3fbb0*/  LDL.LU R12, [R1+0x240] ;  /* 0x00024000010c7983 */ /* 0x001ea20000300800 */
[----:B------:R-:W2:Y:S02]  /*3fbc0*/  LDL.LU R13, [R1+0x244] ;  /* 0x00024400010d7983 */ /* 0x000ea40000300800 */
[----:B------:R-:W2:Y:S02]  /*3fbd0*/  LDL.LU R14, [R1+0x248] ;  /* 0x00024800010e7983 */ /* 0x000ea40000300800 */
[----:B------:R-:W2:Y:S01]  /*3fbe0*/  LDL.LU R15, [R1+0x24c] ;  /* 0x00024c00010f7983 */ /* 0x000ea20000300800 */
[----:B------:R0:W-:Y:S01]  /*3fbf0*/  STL.64 [R1+0x1a58], R6 ;  /* 0x001a580601007387 */ /* 0x0001e20000100a00 */
[----:B------:R-:W3:Y:S02]  /*3fc00*/  LDL.LU R4, [R1+0x210] ;  /* 0x0002100001047983 */ /* 0x000ee40000300800 */
[----:B------:R-:W3:Y:S01]  /*3fc10*/  LDL.LU R5, [R1+0x214] ;  /* 0x0002140001057983 */ /* 0x000ee20000300800 */
[----:B0-----:R-:W3:Y:S01]  /*3fc20*/  LDL.LU R6, [R1+0x218] ;  /* 0x0002180001067983 */ /* 0x001ee20000300800 */
[----:B------:R-:W3:Y:S02]  /*3fc30*/  LDL.LU R7, [R1+0x21c] ;  /* 0x00021c0001077983 */ /* 0x000ee40000300800 */
[----:B------:R-:W4:Y:S02]  /*3fc40*/  LDL.LU R8, [R1+0x110] ;  /* 0x0001100001087983 */ /* 0x000f240000300800 */
[----:B------:R-:W4:Y:S01]  /*3fc50*/  LDL.LU R9, [R1+0x114] ;  /* 0x0001140001097983 */ /* 0x000f220000300800 */
[----:B------:R-:W3:Y:S01]  /*3fc60*/  LDL.LU R10, [R1+0x118] ;  /* 0x00011800010a7983 */ /* 0x000ee20000300800 */
[----:B------:R-:W3:Y:S01]  /*3fc70*/  LDL.LU R11, [R1+0x11c] ;  /* 0x00011c00010b7983 */ /* 0x000ee20000300800 */
[C---:B--2---:R-:W-:Y:S02]  /*3fc80*/  HMMA.16816.F32.BF16 R12, R20.reuse, R26, R12 ;  /* 0x0000001a140c723c */ /* 0x044fe4000004180c */
[----:B---3--:R0:W-:Y:S01]  /*3fc90*/  STL.64 [R1+0x1a18], R10 ;  /* 0x001a180a01007387 */ /* 0x0081e20000100a00 */
[----:B----4-:R1:W-:Y:S02]  /*3fca0*/  STL.64 [R1+0x1a10], R8 ;  /* 0x001a100801007387 */ /* 0x0103e40000100a00 */
[----:B------:R-:W2:Y:S02]  /*3fcb0*/  LDL R17, [R1+0x5d4] ;  /* 0x0005d40001117983 */ /* 0x000ea40000100800 */
[----:B------:R-:W3:Y:S01]  /*3fcc0*/  LDL.64 R18, [R1+0x28] ;  /* 0x0000280001127983 */ /* 0x000ee20000100a00 */
[----:B0-----:R-:W4:Y:S11]  /*3fcd0*/  LDL.64 R10, [R1+0x58] ;  /* 0x00005800010a7983 */ /* 0x001f360000100a00 */
[----:B------:R-:W-:Y:S04]  /*3fce0*/  @!UPT UIADD3 URZ, URZ, URZ, URZ ;  /* 0x0000003f3f3ff290 */ /* 0x000fe8000fffe03f */
[----:B------:R-:W-:Y:S02]  /*3fcf0*/  STL.64 [R1+0x760], R12 ;  /* 0x0007600c01007387 */ /* 0x000fe40000100a00 */
[----:B------:R0:W-:Y:S02]  /*3fd00*/  STL.64 [R1+0x768], R14 ;  /* 0x0007680e01007387 */ /* 0x0001e40000100a00 */
[----:B-1----:R-:W-:Y:S02]  /*3fd10*/  IMAD.MOV.U32 R9, RZ, RZ, R26 ;  /* 0x000000ffff097224 */ /* 0x002fe400078e001a */
[----:B------:R-:W-:Y:S01]  /*3fd20*/  IMAD.MOV.U32 R8, RZ, RZ, R27 ;  /* 0x000000ffff087224 */ /* 0x000fe200078e001b */
[----:B0-----:R-:W3:Y:S01]  /*3fd30*/  LDL.LU.64 R14, [R1+0x1aa8] ;  /* 0x001aa800010e7983 */ /* 0x001ee20000300a00 */
[----:B------:R-:W3:Y:S02]  /*3fd40*/  LDL.LU.64 R12, [R1+0x1aa0] ;  /* 0x001aa000010c7983 */ /* 0x000ee40000300a00 */
[----:B------:R-:W4:Y:S02]  /*3fd50*/  LDL.LU.64 R26, [R1+0x1a98] ;  /* 0x001a9800011a7983 */ /* 0x000f240000300a00 */
[----:B------:R-:W4:Y:S02]  /*3fd60*/  LDL.LU.64 R24, [R1+0x1a90] ;  /* 0x001a900001187983 */ /* 0x000f240000300a00 */
[----:B----4-:R-:W-:Y:S11]  /*3fd70*/  HMMA.16816.F32.BF16 R24, R20, R10, R24 ;  /* 0x0000000a1418723c */ /* 0x010ff60000041818 */
[----:B------:R-:W-:Y:S11]  /*3fd80*/  @!UPT UIADD3 URZ, URZ, URZ, URZ ;  /* 0x0000003f3f3ff290 */ /* 0x000ff6000fffe03f */
[----:B------:R-:W-:Y:S01]  /*3fd90*/  @!UPT UIADD3 URZ, URZ, URZ, URZ ;  /* 0x0000003f3f3ff290 */ /* 0x000fe2000fffe03f */
[----:B------:R-:W-:Y:S01]  /*3fda0*/  STL.64 [R1+0x720], R24 ;  /* 0x0007201801007387 */ /* 0x000fe20000100a00 */
[----:B------:R0:W-:Y:S03]  /*3fdb0*/  STL.64 [R1+0x728], R26 ;  /* 0x0007281a01007387 */ /* 0x0001e60000100a00 */
[----:B0-----:R-:W4:Y:S01]  /*3fdc0*/  LDL.LU.64 R26, [R1+0x1a88] ;  /* 0x001a8800011a7983 */ /* 0x001f220000300a00 */
[----:B------:R-:W4:Y:S02]  /*3fdd0*/  LDL.LU.64 R24, [R1+0x1a80] ;  /* 0x001a800001187983 */ /* 0x000f240000300a00 */
[----:B------:R0:W-:Y:S02]  /*3fde0*/  STL.64 [R1+0x1a28], R10 ;  /* 0x001a280a01007387 */ /* 0x0001e40000100a00 */
[----:B0-----:R-:W-:Y:S02]  /*3fdf0*/  IMAD.MOV.U32 R10, RZ, RZ, R9 ;  /* 0x000000ffff0a7224 */ /* 0x001fe400078e0009 */
[----:B------:R-:W-:-:S05]  /*3fe00*/  IMAD.MOV.U32 R11, RZ, RZ, R8 ;  /* 0x000000ffff0b7224 */ /* 0x000fca00078e0008 */
[----:B------:R0:W-:Y:S02]  /*3fe10*/  STL.64 [R1+0x1a50], R10 ;  /* 0x001a500a01007387 */ /* 0x0001e40000100a00 */
[----:B0-----:R-:W-:Y:S02]  /*3fe20*/  IMAD.MOV.U32 R10, RZ, RZ, R3 ;  /* 0x000000ffff0a7224 */ /* 0x001fe400078e0003 */
[----:B------:R-:W-:-:S07]  /*3fe30*/  IMAD.MOV.U32 R11, RZ, RZ, R2 ;  /* 0x000000ffff0b7224 */ /* 0x000fce00078e0002 */
[C---:B----4-:R-:W-:Y:S01]  /*3fe40*/  HMMA.16816.F32.BF16 R8, R20.reuse, R10, R24 ;  /* 0x0000000a1408723c */ /* 0x050fe20000041818 */
[----:B------:R-:W4:Y:S11]  /*3fe50*/  LDL.LU.64 R26, [R1+0x1a78] ;  /* 0x001a7800011a7983 */ /* 0x000f360000300a00 */
[----:B------:R-:W-:Y:S11]  /*3fe60*/  @!UPT UIADD3 URZ, URZ, URZ, URZ ;  /* 0x0000003f3f3ff290 */ /* 0x000ff6000fffe03f */
[----:B------:R-:W-:Y:S01]  /*3fe70*/  STL.64 [R1+0x710], R8 ;  /* 0x0007100801007387 */ /* 0x000fe20000100a00 */
[----:B------:R4:W-:Y:S02]  /*3fe80*/  STL.64 [R1+0x718], R10 ;  /* 0x0007180a01007387 */ /* 0x0009e40000100a00 */
[C---:B----4-:R-:W-:Y:S01]  /*3fe90*/  HMMA.16816.F32.BF16 R8, R20.reuse, R26, R4 ;  /* 0x0000001a1408723c */ /* 0x050fe20000041804 */
[----:B------:R-:W4:Y:S11]  /*3fea0*/  LDL.LU R4, [R1+0x1e0] ;  /* 0x0001e00001047983 */ /* 0x000f360000300800 */
[----:B------:R-:W-:Y:S11]  /*3feb0*/  @!UPT UIADD3 URZ, URZ, URZ, URZ ;  /* 0x0000003f3f3ff290 */ /* 0x000ff6000fffe03f */
[----:B------:R-:W-:Y:S01]  /*3fec0*/  STL.64 [R1+0x700], R8 ;  /* 0x0007000801007387 */ /* 0x000fe20000100a00 */
[----:B------:R-:W-:Y:S02]  /*3fed0*/  STL.64 [R1+0x708], R10 ;  /* 0x0007080a01007387 */ /* 0x000fe40000100a00 */
[----:B------:R-:W4:Y:S02]  /*3fee0*/  LDL.LU R5, [R1+0x1e4] ;  /* 0x0001e40001057983 */ /* 0x000f240000300800 */
[----:B------:R-:W2:Y:S01]  /*3fef0*/  LDL.LU R6, [R1+0x1e8] ;  /* 0x0001e80001067983 */ /* 0x000ea20000300800 */
[----:B------:R-:W2:Y:S01]  /*3ff00*/  LDL.LU R7, [R1+0x1ec] ;  /* 0x0001ec0001077983 */ /* 0x000ea20000300800 */
[C---:B---3--:R-:W-:Y:S03]  /*3ff10*/  HMMA.16816.F32.BF16 R12, R20.reuse, R18, R12 ;  /* 0x00000012140c723c */ /* 0x048fe6000004180c */
[----:B--2---:R-:W-:Y:S01]  /*3ff20*/  STL.64 [R1+0x1a68], R6 ;  /* 0x001a680601007387 */ /* 0x004fe20000100a00 */
[----:B----4-:R0:W-:Y:S03]  /*3ff30*/  STL.64 [R1+0x1a60], R4 ;  /* 0x001a600401007387 */ /* 0x0101e60000100a00 */
[----:B0-----:R-:W2:Y:S01]  /*3ff40*/  LDL.LU R4, [R1+0x1f0] ;  /* 0x0001f00001047983 */ /* 0x001ea20000300800 */
[----:B------:R-:W2:Y:S02]  /*3ff50*/  LDL.LU R5, [R1+0x1f4] ;  /* 0x0001f40001057983 */ /* 0x000ea40000300800 */
[----:B------:R-:W2:Y:S02]  /*3ff60*/  LDL.LU R6, [R1+0x1f8] ;  /* 0x0001f80001067983 */ /* 0x000ea40000300800 */
[----:B------:R-:W2:Y:S01]  /*3ff70*/  LDL.LU R7, [R1+0x1fc] ;  /* 0x0001fc0001077983 */ /* 0x000ea20000300800 */
[----:B------:R-:W3:Y:S01]  /*3ff80*/  LDL.64 R10, [R1+0x8] ;  /* 0x00000800010a7983 */ /* 0x000ee20000100a00 */
[----:B------:R-:W4:Y:S02]  /*3ff90*/  LDL.LU R24, [R1+0x140] ;  /* 0x0001400001187983 */ /* 0x000f240000300800 */
[----:B------:R-:W4:Y:S02]  /*3ffa0*/  LDL.LU R25, [R1+0x144] ;  /* 0x0001440001197983 */ /* 0x000f240000300800 */
[----:B------:R-:W4:Y:S01]  /*3ffb0*/  LDL.LU R26, [R1+0x148] ;  /* 0x00014800011a7983 */ /* 0x000f220000300800 */
[----:B------:R-:W4:Y:S04]  /*3ffc0*/  LDL.LU R27, [R1+0x14c] ;  /* 0x00014c00011b7983 */ /* 0x000f280000300800 */
[----:B------:R-:W-:Y:S02]  /*3ffd0*/  STL.64 [R1+0x510], R12 ;  /* 0x0005100c01007387 */ /* 0x000fe40000100a00 */
[----:B------:R0:W-:Y:S02]  /*3ffe0*/  STL.64 [R1+0x518], R14 ;  /* 0x0005180e01007387 */ /* 0x0001e40000100a00 */
[----:B0-----:R-:W2:Y:S01]  /*3fff0*/  LDL.LU.64 R14, [R1+0x1a70] ;  /* 0x001a7000010e7983 */ /* 0x001ea20000300a00 */
[----:B------:R-:W-:Y:S02]  /*40000*/  STL.64 [R1+0x19f8], R18 ;  /* 0x0019f81201007387 */ /* 0x000fe40000100a00 */
[----:B------:R0:W-:Y:S02]  /*40010*/  STL [R1+0x19f0], R17 ;  /* 0x0019f01101007387 */ /* 0x0001e40000100800 */
[----:B------:R-:W2:Y:S01]  /*40020*/  LDL.LU R16, [R1+0x100] ;  /* 0x0001000001107983 */ /* 0x000ea20000300800 */
[----:B0-----:R-:W2:Y:S01]  /*40030*/  LDL.LU R17, [R1+0x104] ;  /* 0x0001040001117983 */ /* 0x001ea20000300800 */
[----:B------:R-:W2:Y:S02]  /*40040*/  LDL.LU R18, [R1+0x108] ;  /* 0x0001080001127983 */ /* 0x000ea40000300800 */
[----:B------:R-:W2:Y:S02]  /*40050*/  LDL.LU R19, [R1+0x10c] ;  /* 0x00010c0001137983 */ /* 0x000ea40000300800 */
[----:B--2---:R0:W-:Y:S01]  /*40060*/  STL.64 [R1+0x1a08], R18 ;  /* 0x001a081201007387 */ /* 0x0041e20000100a00 */
[----:B------:R1:W-:Y:S03]  /*40070*/  STL.64 [R1+0x1a00], R16 ;  /* 0x001a001001007387 */ /* 0x0003e60000100a00 */
[----:B0-----:R-:W2:Y:S01]  /*40080*/  LDL.64 R18, [R1+0x48] ;  /* 0x0000480001127983 */ /* 0x001ea20000100a00 */
[C---:B------:R-:W-:Y:S03]  /*40090*/  HMMA.16816.F32.BF16 R4, R20.reuse, R14, R4 ;  /* 0x0000000e1404723c */ /* 0x040fe60000041804 */
        /* <DEDUP_REMOVED lines=10> */
[----:B------:R-:W2:Y:S03]  /*40140*/  LDL.LU R19, [R1+0x13c] ;  /* 0x00013c0001137983 */ /* 0x000ea60000300800 */
[----:B------:R-:W-:Y:S01]  /*40150*/  STL.64 [R1+0x4f0], R4 ;  /* 0x0004f00401007387 */ /* 0x000fe20000100a00 */
[----:B------:R0:W-:Y:S03]  /*40160*/  STL.64 [R1+0x4f8], R6 ;  /* 0x0004f80601007387 */ /* 0x0001e60000100a00 */
[----:B0-----:R-:W3:Y:S01]  /*40170*/  LDL.LU.64 R6, [R1+0x1a68] ;  /* 0x001a680001067983 */ /* 0x001ee20000300a00 */
[----:B------:R-:W3:Y:S02]  /*40180*/  LDL.LU.64 R4, [R1+0x1a60] ;  /* 0x001a600001047983 */ /* 0x000ee40000300a00 */
[----:B------:R0:W-:Y:S02]  /*40190*/  STL.64 [R1+0x19e8], R14 ;  /* 0x0019e80e01007387 */ /* 0x0001e40000100a00 */
[----:B------:R-:W2:Y:S01]  /*401a0*/  LDL.LU R12, [R1+0x1c0] ;  /* 0x0001c000010c7983 */ /* 0x000ea20000300800 */
[----:B------:R-:W2:Y:S04]  /*401b0*/  LDL.LU R13, [R1+0x1c4] ;  /* 0x0001c400010d7983 */ /* 0x000ea80000300800 */
[----:B0-----:R-:W2:Y:S01]  /*401c0*/  LDL.LU R14, [R1+0x1c8] ;  /* 0x0001c800010e7983 */ /* 0x001ea20000300800 */
[----:B------:R-:W2:Y:S01]  /*401d0*/  LDL.LU R15, [R1+0x1cc] ;  /* 0x0001cc00010f7983 */ /* 0x000ea20000300800 */
[C---:B---3--:R-:W-:Y:S11]  /*401e0*/  HMMA.16816.F32.BF16 R4, R20.reuse, R10, R4 ;  /* 0x0000000a1404723c */ /* 0x048ff60000041804 */
[----:B------:R-:W-:Y:S11]  /*401f0*/  @!UPT UIADD3 URZ, URZ, URZ, URZ ;  /* 0x0000003f3f3ff290 */ /* 0x000ff6000fffe03f */
[----:B------:R-:W-:Y:S01]  /*40200*/  @!UPT UIADD3 URZ, URZ, URZ, URZ ;  /* 0x0000003f3f3ff290 */ /* 0x000fe2000fffe03f */
[----:B------:R-:W-:Y:S01]  /*40210*/  STL.64 [R1+0x360], R4 ;  /* 0x0003600401007387 */ /* 0x000fe20000100a00 */
[----:B------:R0:W-:Y:S03]  /*40220*/  STL.64 [R1+0x368], R6 ;  /* 0x0003680601007387 */ /* 0x0001e60000100a00 */
[----:B0-----:R-:W4:Y:S01]  /*40230*/  LDL.LU.64 R6, [R1+0x1a58] ;  /* 0x001a580001067983 */ /* 0x001f220000300a00 */
[----:B------:R-:W-:Y:S02]  /*40240*/  IMAD.MOV.U32 R5, RZ, RZ, R10 ;  /* 0x000000ffff057224 */ /* 0x000fe400078e000a */
[----:B------:R-:W-:Y:S02]  /*40250*/  IMAD.MOV.U32 R4, RZ, RZ, R11 ;  /* 0x000000ffff047224 */ /* 0x000fe400078e000b */
[----:B------:R-:W2:Y:S01]  /*40260*/  LDL.LU.64 R10, [R1+0x1a50] ;  /* 0x001a5000010a7983 */ /* 0x000ea20000300a00 */
[----:B----4-:R-:W-:Y:S03]  /*40270*/  HMMA.16816.F32.BF16 R20, R20, R6, R24 ;  /* 0x000000061414723c */ /* 0x010fe60000041818 */
[----:B------:R-:W2:Y:S01]  /*40280*/  LDL.LU.64 R26, [R1+0x1a48] ;  /* 0x001a4800011a7983 */ /* 0x000ea20000300a00 */
[----:B------:R-:W2:Y:S11]  /*40290*/  LDL.LU.64 R24, [R1+0x1a40] ;  /* 0x001a400001187983 */ /* 0x000eb60000300a00 */
[----:B------:R-:W-:Y:S08]  /*402a0*/  @!UPT UIADD3 URZ, URZ, URZ, URZ ;  /* 0x0000003f3f3ff290 */ /* 0x000ff0000fffe03f */
[----:B------:R-:W-:Y:S01]  /*402b0*/  STL.64 [R1+0x350], R20 ;  /* 0x0003501401007387 */ /* 0x000fe20000100a00 */
[----:B------:R0:W-:Y:S03]  /*402c0*/  STL.64 [R1+0x358], R22 ;  /* 0x0003581601007387 */ /* 0x0001e60000100a00 */
[----:B0-----:R-:W3:Y:S01]  /*402d0*/  LDL.64 R22, [R1+0x38] ;  /* 0x0000380001167983 */ /* 0x001ee20000100a00 */
[C---:B--2---:R-:W-:Y:S03]  /*402e0*/  HMMA.16816.F32.BF16 R8, R24.reuse, R10, R16 ;  /* 0x0000000a1808723c */ /* 0x044fe60000041810 */
[----:B------:R-:W2:Y:S01]  /*402f0*/  LDL.LU.64 R18, [R1+0x1a38] ;  /* 0x001a380001127983 */ /* 0x000ea20000300a00 */
[----:B------:R-:W2:Y:S11]  /*40300*/  LDL.LU.64 R16, [R1+0x1a30] ;  /* 0x001a300001107983 */ /* 0x000eb60000300a00 */
[----:B------:R-:W-:Y:S08]  /*40310*/  @!UPT UIADD3 URZ, URZ, URZ, URZ ;  /* 0x0000003f3f3ff290 */ /* 0x000ff0000fffe03f */
[----:B------:R-:W-:Y:S01]  /*40320*/  STL.64 [R1+0x6a0], R8 ;  /* 0x0006a00801007387 */ /* 0x000fe20000100a00 */
[----:B------:R0:W-:Y:S03]  /*40330*/  STL.64 [R1+0x6a8], R10 ;  /* 0x0006a80a01007387 */ /* 0x0001e60000100a00 */
        /* <DEDUP_REMOVED lines=30> */
[----:B------:R-:W4:Y:S02]  /*40520*/  LDL.LU R17, [R1+0x19f0] ;  /* 0x0019f00001117983 */ /* 0x000f240000300800 */
[----:B------:R-:W-:Y:S02]  /*40530*/  IMAD.MOV.U32 R29, RZ, RZ, R22 ;  /* 0x000000ffff1d7224 */ /* 0x000fe400078e0016 */
[----:B------:R-:W-:Y:S02]  /*40540*/  IMAD.MOV.U32 R28, RZ, RZ, R23 ;  /* 0x000000ffff1c7224 */ /* 0x000fe400078e0017 */
[----:B----4-:R-:W0:Y:S01]  /*40550*/  LDSM.16.MT88.4 R20, [R17+0xe180] ;  /* 0x00e180001114783b */ /* 0x010e220000004200 */
[----:B---3--:R-:W-:Y:S03]  /*40560*/  HMMA.16816.F32.BF16 R12, R24, R18, R12 ;  /* 0x00000012180c723c */ /* 0x008fe6000004180c */
[----:B0-----:R-:W-:Y:S01]  /*40570*/  STL.64 [R1+0x19d0], R22 ;  /* 0x0019d01601007387 */ /* 0x001fe20000100a00 */
[----:B------:R-:W-:Y:S11]  /*40580*/  STL.64 [R1+0x19c8], R20 ;  /* 0x0019c81401007387 */ /* 0x000ff60000100a00 */
[----:B------:R-:W-:Y:S08]  /*40590*/  @!UPT UIADD3 URZ, URZ, URZ, URZ ;  /* 0x0000003f3f3ff290 */ /* 0x000ff0000fffe03f */
[----:B------:R-:W-:Y:S02]  /*405a0*/  STL.64 [R1+0x340], R12 ;  /* 0x0003400c01007387 */ /* 0x000fe40000100a00 */
[----:B------:R0:W-:Y:S02]  /*405b0*/  STL.64 [R1+0x348], R14 ;  /* 0x0003480e01007387 */ /* 0x0001e40000100a00 */
[----:B0-----:R-:W2:Y:S01]  /*405c0*/  LDL.LU.64 R14, [R1+0x19e8] ;  /* 0x0019e800010e7983 */ /* 0x001ea20000300a00 */
[----:B------:R-:W-:Y:S02]  /*405d0*/  IMAD.MOV.U32 R22, RZ, RZ, R5 ;  /* 0x000000ffff167224 */ /* 0x000fe400078e0005 */
[----:B------:R-:W-:Y:S02]  /*405e0*/  IMAD.MOV.U32 R23, RZ, RZ, R4 ;  /* 0x000000ffff177224 */ /* 0x000fe400078e0004 */
[----:B------:R-:W-:Y:S02]  /*405f0*/  IMAD.MOV.U32 R5, RZ, RZ, R18 ;  /* 0x000000ffff057224 */ /* 0x000fe400078e0012 */
[----:B------:R-:W-:-:S02]  /*40600*/  IMAD.MOV.U32 R4, RZ, RZ, R19 ;  /* 0x000000ffff047224 */ /* 0x000fc400078e0013 */
[----:B------:R-:W0:Y:S04]  /*40610*/  LDSM.16.MT88.4 R16, [R0+0xe000] ;  /* 0x00e000000010783b */ /* 0x000e280000004200 */
[----:B0-----:R-:W-:Y:S01]  /*40620*/  STL.64 [R1+0x1950], R18 ;  /* 0x0019501201007387 */ /* 0x001fe20000100a00 */
[----:B------:R0:W-:Y:S03]  /*40630*/  STL.64 [R1+0x1948], R16 ;  /* 0x0019481001007387 */ /* 0x0001e60000100a00 */
[----:B0-----:R-:W3:Y:S01]  /*40640*/  LDL.LU R16, [R1+0x390] ;  /* 0x0003900001107983 */ /* 0x001ee20000300800 */
[----:B------:R-:W3:Y:S02]  /*40650*/  LDL.LU R17, [R1+0x394] ;  /* 0x0003940001117983 */ /* 0x000ee40000300800 */
[----:B------:R-:W3:Y:S02]  /*40660*/  LDL.LU R18, [R1+0x398] ;  /* 0x0003980001127983 */ /* 0x000ee40000300800 */
[----:B------:R-:W3:Y:S01]  /*40670*/  LDL.LU R19, [R1+0x39c] ;  /* 0x00039c0001137983 */ /* 0x000ee20000300800 */
        /* <DEDUP_REMOVED lines=8> */
[----:B------:R-:W0:Y:S04]  /*40700*/  LDSM.16.MT88.4 R12, [R0+0xe080] ;  /* 0x00e08000000c783b */ /* 0x000e280000004200 */
[----:B0-----:R-:W-:Y:S01]  /*40710*/  STL.64 [R1+0x18d0], R14 ;  /* 0x0018d00e01007387 */ /* 0x001fe20000100a00 */
[----:B------:R3:W-:Y:S02]  /*40720*/  STL.64 [R1+0x18c8], R12 ;  /* 0x0018c80c01007387 */ /* 0x0007e40000100a00 */
[C---:B---3--:R-:W-:Y:S01]  /*40730*/  HMMA.16816.F32.BF16 R12, R24.reuse, R22, R16 ;  /* 0x00000016180c723c */ /* 0x048fe20000041810 */
[----:B------:R-:W3:Y:S11]  /*40740*/  LDL.LU R16, [R1+0x440] ;  /* 0x0004400001107983 */ /* 0x000ef60000300800 */
[----:B------:R-:W-:Y:S11]  /*40750*/  @!UPT UIADD3 URZ, URZ, URZ, URZ ;  /* 0x0000003f3f3ff290 */ /* 0x000ff6000fffe03f */
[----:B------:R-:W-:Y:S01]  /*40760*/  STL.64 [R1+0x250], R12 ;  /* 0x0002500c01007387 */ /* 0x000fe20000100a00 */
[----:B------:R-:W-:Y:S02]  /*40770*/  STL.64 [R1+0x258], R14 ;  /* 0x0002580e01007387 */ /* 0x000fe40000100a00 */
[----:B------:R-:W3:Y:S02]  /*40780*/  LDL.LU R17, [R1+0x444] ;  /* 0x0004440001117983 */ /* 0x000ee40000300800 */
[----:B------:R-:W4:Y:S01]  /*40790*/  LDL.LU R18, [R1+0x448] ;  /* 0x0004480001127983 */ /* 0x000f220000300800 */
[----:B------:R-:W4:Y:S01]  /*407a0*/  LDL.LU R19, [R1+0x44c] ;  /* 0x00044c0001137983 */ /* 0x000f220000300800 */
[----:B------:R-:W2:Y:S02]  /*407b0*/  LDL.LU R20, [R1+0x380] ;  /* 0x0003800001147983 */ /* 0x000ea40000300800 */
[----:B------:R-:W2:Y:S02]  /*407c0*/  LDL.LU R21, [R1+0x384] ;  /* 0x0003840001157983 */ /* 0x000ea40000300800 */
[----:B------:R-:W2:Y:S01]  /*407d0*/  LDL.LU R22, [R1+0x388] ;  /* 0x0003880001167983 */ /* 0x000ea20000300800 */
[----:B------:R-:W2:Y:S04]  /*407e0*/  LDL.LU R23, [R1+0x38c] ;  /* 0x00038c0001177983 */ /* 0x000ea80000300800 */
[----:B----4-:R-:W-:Y:S01]  /*407f0*/  STL.64 [R1+0x19a0], R18 ;  /* 0x0019a01201007387 */ /* 0x010fe20000100a00 */
[----:B---3--:R0:W-:Y:S03]  /*40800*/  STL.64 [R1+0x1998], R16 ;  /* 0x0019981001007387 */ /* 0x0081e60000100a00 */
[----:B0-----:R-:W3:Y:S01]  /*40810*/  LDL.LU R16, [R1+0x460] ;  /* 0x0004600001107983 */ /* 0x001ee20000300800 */
[----:B------:R-:W3:Y:S02]  /*40820*/  LDL.LU R17, [R1+0x464] ;  /* 0x0004640001117983 */ /* 0x000ee40000300800 */
[----:B------:R-:W4:Y:S02]  /*40830*/  LDL.LU R18, [R1+0x468] ;  /* 0x0004680001127983 */ /* 0x000f240000300800 */
[----:B------:R-:W4:Y:S02]  /*40840*/  LDL.LU R19, [R1+0x46c] ;  /* 0x00046c0001137983 */ /* 0x000f240000300800 */
[----:B----4-:R0:W-:Y:S01]  /*40850*/  STL.64 [R1+0x19b0], R18 ;  /* 0x0019b01201007387 */ /* 0x0101e20000100a00 */
[----:B---3--:R-:W-:Y:S03]  /*40860*/  STL.64 [R1+0x19a8], R16 ;  /* 0x0019a81001007387 */ /* 0x008fe60000100a00 */
[----:B0-----:R-:W3:Y:S04]  /*40870*/  LDL R18, [R1+0x68] ;  /* 0x0000680001127983 */ /* 0x001ee80000100800 */
[----:B------:R-:W3:Y:S01]  /*40880*/  LDL R19, [R1+0x6c] ;  /* 0x00006c0001137983 */ /* 0x000ee20000100800 */
[----:B------:R-:W4:Y:S02]  /*40890*/  LDL.LU R12, [R1+0x3a0] ;  /* 0x0003a000010c7983 */ /* 0x000f240000300800 */
[----:B------:R-:W4:Y:S02]  /*408a0*/  LDL.LU R13, [R1+0x3a4] ;  /* 0x0003a400010d7983 */ /* 0x000f240000300800 */
[----:B------:R-:W3:Y:S01]  /*408b0*/  LDL.LU R14, [R1+0x3a8] ;  /* 0x0003a800010e7983 */ /* 0x000ee20000300800 */
[----:B------:R-:W3:Y:S01]  /*408c0*/  LDL.LU R15, [R1+0x3ac] ;  /* 0x0003ac00010f7983 */ /* 0x000ee20000300800 */
[----:B--2---:R-:W-:Y:S03]  /*408d0*/  HMMA.16816.F32.BF16 R24, R24, R6, R20 ;  /* 0x000000061818723c */ /* 0x004fe60000041814 */
[----:B---3--:R0:W-:Y:S01]  /*408e0*/  STL.64 [R1+0x18e0], R14 ;  /* 0x0018e00e01007387 */ /* 0x0081e20000100a00 */
[----:B----4-:R-:W-:Y:S02]  /*408f0*/  STL.64 [R1+0x18d8], R12 ;  /* 0x0018d80c01007387 */ /* 0x010fe40000100a00 */
[----:B0-----:R-:W-:-:S02]  /*40900*/  IMAD.MOV.U32 R14, RZ, RZ, R11 ;  /* 0x000000ffff0e7224 */ /* 0x001fc400078e000b */
[----:B------:R-:W-:-:S05]  /*40910*/  IMAD.MOV.U32 R15, RZ, RZ, R10 ;  /* 0x000000ffff0f7224 */ /* 0x000fca00078e000a */
[----:B------:R0:W-:Y:S02]  /*40920*/  STL.64 [R1+0x1980], R14 ;  /* 0x0019800e01007387 */ /* 0x0001e40000100a00 */
[----:B0-----:R-:W-:Y:S02]  /*40930*/  IMAD.MOV.U32 R14, RZ, RZ, R9 ;  /* 0x000000ffff0e7224 */ /* 0x001fe400078e0009 */
[----:B------:R-:W-:Y:S02]  /*40940*/  IMAD.MOV.U32 R15, RZ, RZ, R8 ;  /* 0x000000ffff0f7224 */ /* 0x000fe400078e0008 */
[----:B------:R-:W0:Y:S04]  /*40950*/  LDSM.16.MT88.4 R8, [R0+0xe100] ;  /* 0x00e100000008783b */ /* 0x000e280000004200 */
[----:B------:R1:W-:Y:S01]  /*40960*/  STL.64 [R1+0x19b8], R14 ;  /* 0x0019b80e01007387 */ /* 0x0003e20000100a00 */
[----:B------:R-:W2:Y:S02]  /*40970*/  LDL.LU R12, [R1+0x470] ;  /* 0x00047000010c7983 */ /* 0x000ea40000300800 */
[----:B------:R-:W2:Y:S01]  /*40980*/  LDL.LU R13, [R1+0x474] ;  /* 0x00047400010d7983 */ /* 0x000ea20000300800 */
[----:B-1----:R-:W2:Y:S01]  /*40990*/  LDL.LU R14, [R1+0x478] ;  /* 0x00047800010e7983 */ /* 0x002ea20000300800 */
[----:B------:R-:W2:Y:S03]  /*409a0*/  LDL.LU R15, [R1+0x47c] ;  /* 0x00047c00010f7983 */ /* 0x000ea60000300800 */
[----:B0-----:R0:W-:Y:S01]  /*409b0*/  STL.64 [R1+0x1868], R10 ;  /* 0x0018680a01007387 */ /* 0x0011e20000100a00 */
[----:B------:R-:W-:Y:S02]  /*409c0*/  STL.64 [R1+0x1860], R8 ;  /* 0x0018600801007387 */ /* 0x000fe40000100a00 */
[----:B0-----:R-:W-:-:S02]  /*409d0*/  IMAD.MOV.U32 R10, RZ, RZ, R2 ;  /* 0x000000ffff0a7224 */ /* 0x001fc400078e0002 */
[----:B------:R-:W-:Y:S01]  /*409e0*/  IMAD.MOV.U32 R11, RZ, RZ, R3 ;  /* 0x000000ffff0b7224 */ /* 0x000fe200078e0003 */
[----:B------:R-:W3:Y:S01]  /*409f0*/  LDL.LU R2, [R1+0x19dc] ;  /* 0x0019dc0001027983 */ /* 0x000ee20000300800 */
[----:B------:R-:W4:Y:S02]  /*40a00*/  LDL.LU R3, [R1+0x19d8] ;  /* 0x0019d80001037983 */ /* 0x000f240000300800 */
[----:B------:R-:W2:Y:S02]  /*40a10*/  LDL.LU.64 R22, [R1+0x19d0] ;  /* 0x0019d00001167983 */ /* 0x000ea40000300a00 */
[----:B------:R-:W2:Y:S01]  /*40a20*/  LDL.LU.64 R20, [R1+0x19c8] ;  /* 0x0019c80001147983 */ /* 0x000ea20000300a00 */
[----:B------:R-:W-:Y:S01]  /*40a30*/  STL.64 [R1+0x1968], R6 ;  /* 0x0019680601007387 */ /* 0x000fe20000100a00 */
[----:B------:R-:W-:Y:S02]  /*40a40*/  STL.64 [R1+0x240], R24 ;  /* 0x0002401801007387 */ /* 0x000fe40000100a00 */
[----:B------:R-:W-:Y:S02]  /*40a50*/  STL.64 [R1+0x248], R26 ;  /* 0x0002481a01007387 */ /* 0x000fe40000100a00 */
[----:B------:R0:W1:Y:S04]  /*40a60*/  LDSM.16.MT88.4 R24, [R0+0xe180] ;  /* 0x00e180000018783b */ /* 0x0000680000004200 */
[----:B0-----:R-:W3:Y:S04]  /*40a70*/  LDL.LU R0, [R1+0x19c0] ;  /* 0x0019c00001007983 */ /* 0x001ee80000300800 */
[----:B-1----:R-:W-:Y:S01]  /*40a80*/  STL.64 [R1+0x17e8], R26 ;  /* 0x0017e81a01007387 */ /* 0x002fe20000100a00 */
[----:B------:R0:W-:Y:S03]  /*40a90*/  STL.64 [R1+0x17e0], R24 ;  /* 0x0017e01801007387 */ /* 0x0001e60000100a00 */
[----:B0-----:R-:W3:Y:S01]  /*40aa0*/  LDL.LU R24, [R1+0x3c0] ;  /* 0x0003c00001187983 */ /* 0x001ee20000300800 */
[----:B------:R-:W3:Y:S02]  /*40ab0*/  LDL.LU R25, [R1+0x3c4] ;  /* 0x0003c40001197983 */ /* 0x000ee40000300800 */
[----:B------:R-:W3:Y:S02]  /*40ac0*/  LDL.LU R26, [R1+0x3c8] ;  /* 0x0003c800011a7983 */ /* 0x000ee40000300800 */
[----:B------:R-:W3:Y:S01]  /*40ad0*/  LDL.LU R27, [R1+0x3cc] ;  /* 0x0003cc00011b7983 */ /* 0x000ee20000300800 */
[C---:B--2---:R-:W-:Y:S01]  /*40ae0*/  HMMA.16816.F32.BF16 R16, R20.reuse, R18, R12 ;  /* 0x000000121410723c */ /* 0x044fe2000004180c */
[----:B---3--:R-:W-:Y:S01]  /*40af0*/  STL.64 [R1+0x1900], R26 ;  /* 0x0019001a01007387 */ /* 0x008fe20000100a00 */
[----:B------:R-:W-:Y:S02]  /*40b00*/  STL.64 [R1+0x18f8], R24 ;  /* 0x0018f81801007387 */ /* 0x000fe40000100a00 */
[----:B------:R-:W2:Y:S11]  /*40b10*/  LDL.LU.64 R14, [R1+0x19b8] ;  /* 0x0019b800010e7983 */ /* 0x000eb60000300a00 */
[----:B------:R-:W-:Y:S08]  /*40b20*/  @!UPT UIADD3 URZ, URZ, URZ, URZ ;  /* 0x0000003f3f3ff290 */ /* 0x000ff0000fffe03f */
[----:B------:R-:W-:Y:S01]  /*40b30*/  STL.64 [R1+0x5c0], R16 ;  /* 0x0005c01001007387 */ /* 0x000fe20000100a00 */
[----:B------:R0:W-:Y:S04]  /*40b40*/  STL.64 [R1+0x5c8], R18 ;  /* 0x0005c81201007387 */ /* 0x0001e80000100a00 */
[----:B0-----:R-:W3:Y:S01]  /*40b50*/  LDL.LU.64 R18, [R1+0x19b0] ;  /* 0x0019b00001127983 */ /* 0x001ee20000300a00 */
        /* <DEDUP_REMOVED lines=12> */
[----:B------:R-:W2:Y:S02]  /*40c20*/  LDL.LU R11, [R1+0x45c] ;  /* 0x00045c00010b7983 */ /* 0x000ea40000300800 */
[----:B------:R-:W-:-:S02]  /*40c30*/  IMAD.MOV.U32 R26, RZ, RZ, R29 ;  /* 0x000000ffff1a7224 */ /* 0x000fc400078e001d */
[----:B------:R-:W-:Y:S01]  /*40c40*/  IMAD.MOV.U32 R27, RZ, RZ, R28 ;  /* 0x000000ffff1b7224 */ /* 0x000fe200078e001c */
[C---:B--2---:R-:W-:Y:S08]  /*40c50*/  HMMA.16816.F32.BF16 R12, R20.reuse, R14, R8 ;  /* 0x0000000e140c723c */ /* 0x044ff00000041808 */
[----:B---3--:R-:W-:Y:S11]  /*40c60*/  HMMA.16816.F32.BF16 R8, R20, R26, R16 ;  /* 0x0000001a1408723c */ /* 0x008ff60000041810 */
[----:B------:R-:W-:Y:S04]  /*40c70*/  @!UPT UIADD3 URZ, URZ, URZ, URZ ;  /* 0x0000003f3f3ff290 */ /* 0x000fe8000fffe03f */
[----:B------:R-:W-:Y:S01]  /*40c80*/  STL.64 [R1+0x5a0], R12 ;  /* 0x0005a00c01007387 */ /* 0x000fe20000100a00 */
[----:B------:R0:W-:Y:S07]  /*40c90*/  STL.64 [R1+0x5a8], R14 ;  /* 0x0005a80e01007387 */ /* 0x0001ee0000100a00 */
[----:B------:R-:W-:Y:S02]  /*40ca0*/  STL.64 [R1+0x590], R8 ;  /* 0x0005900801007387 */ /* 0x000fe40000100a00 */
[----:B------:R-:W-:Y:S01]  /*40cb0*/  STL.64 [R1+0x598], R10 ;  /* 0x0005980a01007387 */ /* 0x000fe20000100a00 */
[----:B------:R-:W2:Y:S01]  /*40cc0*/  LDL.LU R16, [R1+0x370] ;  /* 0x0003700001107983 */ /* 0x000ea20000300800 */
[----:B------:R-:W2:Y:S02]  /*40cd0*/  LDL.LU R17, [R1+0x374] ;  /* 0x0003740001117983 */ /* 0x000ea40000300800 */
[----:B------:R-:W3:Y:S02]  /*40ce0*/  LDL.LU R18, [R1+0x378] ;  /* 0x0003780001127983 */ /* 0x000ee40000300800 */
[----:B------:R-:W3:Y:S02]  /*40cf0*/  LDL.LU R19, [R1+0x37c] ;  /* 0x00037c0001137983 */ /* 0x000ee40000300800 */
[----:B0-----:R-:W-:-:S02]  /*40d00*/  IMAD.MOV.U32 R15, RZ, RZ, R4 ;  /* 0x000000ffff0f7224 */ /* 0x001fc400078e0004 */
[----:B------:R-:W-:Y:S01]  /*40d10*/  IMAD.MOV.U32 R14, RZ, RZ, R5 ;  /* 0x000000ffff0e7224 */ /* 0x000fe200078e0005 */
[----:B------:R-:W2:Y:S01]  /*40d20*/  LDL.LU R4, [R1+0x410] ;  /* 0x0004100001047983 */ /* 0x000ea20000300800 */
        /* <DEDUP_REMOVED lines=15> */
[----:B---3--:R0:W-:Y:S01]  /*40e20*/  STL.64 [R1+0x1960], R18 ;  /* 0x0019601201007387 */ /* 0x0081e20000100a00 */
[----:B------:R-:W-:Y:S03]  /*40e30*/  STL.64 [R1+0x1958], R16 ;  /* 0x0019581001007387 */ /* 0x000fe60000100a00 */
[----:B0-----:R-:W3:Y:S01]  /*40e40*/  LDL.LU.64 R18, [R1+0x8] ;  /* 0x0000080001127983 */ /* 0x001ee20000300a00 */
[----:B------:R-:W2:Y:S02]  /*40e50*/  LDL.LU R8, [R1+0x400] ;  /* 0x0004000001087983 */ /* 0x000ea40000300800 */
[----:B------:R-:W2:Y:S02]  /*40e60*/  LDL.LU R9, [R1+0x404] ;  /* 0x0004040001097983 */ /* 0x000ea40000300800 */
[----:B------:R-:W2:Y:S01]  /*40e70*/  LDL.LU R10, [R1+0x408] ;  /* 0x00040800010a7983 */ /* 0x000ea20000300800 */
[----:B------:R-:W2:Y:S01]  /*40e80*/  LDL.LU R11, [R1+0x40c] ;  /* 0x00040c00010b7983 */ /* 0x000ea20000300800 */
[----:B------:R0:W-:Y:S03]  /*40e90*/  STL.64 [R1+0x1910], R26 ;  /* 0x0019101a01007387 */ /* 0x0001e60000100a00 */
[----:B0-----:R-:W2:Y:S04]  /*40ea0*/  LDL.64 R26, [R1+0x48] ;  /* 0x00004800011a7983 */ /* 0x001ea80000100a00 */
[----:B--2---:R0:W-:Y:S01]  /*40eb0*/  STL.64 [R1+0x1928], R26 ;  /* 0x0019281a01007387 */ /* 0x0041e20000100a00 */
[----:B------:R-:W2:Y:S02]  /*40ec0*/  LDL.LU R24, [R1+0x3f0] ;  /* 0x0003f00001187983 */ /* 0x000ea40000300800 */
[----:B------:R-:W2:Y:S01]  /*40ed0*/  LDL.LU R25, [R1+0x3f4] ;  /* 0x0003f40001197983 */ /* 0x000ea20000300800 */
[----:B0-----:R-:W2:Y:S01]  /*40ee0*/  LDL.LU R26, [R1+0x3f8] ;  /* 0x0003f800011a7983 */ /* 0x001ea20000300800 */
[----:B------:R-:W2:Y:S01]  /*40ef0*/  LDL.LU R27, [R1+0x3fc] ;  /* 0x0003fc00011b7983 */ /* 0x000ea20000300800 */
[C---:B------:R-:W-:Y:S02]  /*40f00*/  HMMA.16816.F32.BF16 R12, R20.reuse, R14, R4 ;  /* 0x0000000e140c723c */ /* 0x040fe40000041804 */
[----:B--2---:R0:W-:Y:S01]  /*40f10*/  STL.64 [R1+0x1938], R26 ;  /* 0x0019381a01007387 */ /* 0x0041e20000100a00 */
[----:B------:R-:W-:Y:S03]  /*40f20*/  STL.64 [R1+0x1930], R24 ;  /* 0x0019301801007387 */ /* 0x000fe60000100a00 */
[----:B0-----:R-:W2:Y:S01]  /*40f30*/  LDL.64 R26, [R1+0x68] ;  /* 0x00006800011a7983 */ /* 0x001ea20000100a00 */
[----:B------:R-:W2:Y:S02]  /*40f40*/  LDL.LU.64 R6, [R1+0x1990] ;  /* 0x0019900001067983 */ /* 0x000ea40000300a00 */
[----:B------:R-:W2:Y:S11]  /*40f50*/  LDL.LU.64 R4, [R1+0x1988] ;  /* 0x0019880001047983 */ /* 0x000eb60000300a00 */
[----:B------:R-:W-:Y:S03]  /*40f60*/  @!UPT UIADD3 URZ, URZ, URZ, URZ ;  /* 0x0000003f3f3ff290 */ /* 0x000fe6000fffe03f */
        /* <DEDUP_REMOVED lines=11> */
[----:B0-----:R-:W2:Y:S04]  /*41020*/  LDL.LU.64 R14, [R1+0x28] ;  /* 0x00002800010e7983 */ /* 0x001ea80000300a00 */
[----:B--2---:R0:W-:Y:S01]  /*41030*/  STL.64 [R1+0x1908], R14 ;  /* 0x0019080e01007387 */ /* 0x0041e20000100a00 */
[----:B------:R-:W2:Y:S02]  /*41040*/  LDL.LU R12, [R1+0x3d0] ;  /* 0x0003d000010c7983 */ /* 0x000ea40000300800 */
[----:B------:R-:W2:Y:S01]  /*41050*/  LDL.LU R13, [R1+0x3d4] ;  /* 0x0003d400010d7983 */ /* 0x000ea20000300800 */
[----:B0-----:R-:W2:Y:S01]  /*41060*/  LDL.LU R14, [R1+0x3d8] ;  /* 0x0003d800010e7983 */ /* 0x001ea20000300800 */
[----:B------:R-:W2:Y:S01]  /*41070*/  LDL.LU R15, [R1+0x3dc] ;  /* 0x0003dc00010f7983 */ /* 0x000ea20000300800 */
[C---:B---3--:R-:W-:Y:S02]  /*41080*/  HMMA.16816.F32.BF16 R4, R20.reuse, R18, R4 ;  /* 0x000000121404723c */ /* 0x048fe40000041804 */
[----:B--2---:R-:W-:Y:S01]  /*41090*/  STL.64 [R1+0x1920], R14 ;  /* 0x0019200e01007387 */ /* 0x004fe20000100a00 */
[----:B------:R0:W-:Y:S03]  /*410a0*/  STL.64 [R1+0x1918], R12 ;  /* 0x0019180c01007387 */ /* 0x0001e60000100a00 */
        /* <DEDUP_REMOVED lines=10> */
[----:B------:R-:W3:Y:S02]  /*41150*/  LDL.LU.64 R18, [R1+0x1960] ;  /* 0x0019600001127983 */ /* 0x000ee40000300a00 */
[----:B------:R-:W3:Y:S02]  /*41160*/  LDL.LU.64 R16, [R1+0x1958] ;  /* 0x0019580001107983 */ /* 0x000ee40000300a00 */
[----:B---3--:R-:W-:Y:S01]  /*41170*/  HMMA.16816.F32.BF16 R20, R20, R6, R16 ;  /* 0x000000061414723c */ /* 0x008fe20000041810 */
[----:B------:R-:W3:Y:S01]  /*41180*/  LDL.LU.64 R18, [R1+0x1950] ;  /* 0x0019500001127983 */ /* 0x000ee20000300a00 */
[----:B------:R-:W3:Y:S11]  /*41190*/  LDL.LU.64 R16, [R1+0x1948] ;  /* 0x0019480001107983 */ /* 0x000ef60000300a00 */
[----:B------:R-:W-:Y:S10]  /*411a0*/  @!UPT UIADD3 URZ, URZ, URZ, URZ ;  /* 0x0000003f3f3ff290 */ /* 0x000ff4000fffe03f */
[----:B------:R-:W-:Y:S01]  /*411b0*/  STL.64 [R1+0x110], R20 ;  /* 0x0001101401007387 */ /* 0x000fe20000100a00 */
[----:B------:R0:W-:Y:S02]  /*411c0*/  STL.64 [R1+0x118], R22 ;  /* 0x0001181601007387 */ /* 0x0001e40000100a00 */
[----:B0-----:R-:W-:Y:S02]  /*411d0*/  IMAD.MOV.U32 R22, RZ, RZ, R5 ;  /* 0x000000ffff167224 */ /* 0x001fe400078e0005 */
[----:B------:R-:W-:-:S05]  /*411e0*/  IMAD.MOV.U32 R23, RZ, RZ, R4 ;  /* 0x000000ffff177224 */ /* 0x000fca00078e0004 */
[----:B------:R0:W-:Y:S01]  /*411f0*/  STL.64 [R1+0x18e8], R22 ;  /* 0x0018e81601007387 */ /* 0x0001e20000100a00 */
[----:B------:R-:W2:Y:S02]  /*41200*/  LDL.LU R20, [R1+0x3b0] ;  /* 0x0003b00001147983 */ /* 0x000ea40000300800 */
[----:B------:R-:W2:Y:S01]  /*41210*/  LDL.LU R21, [R1+0x3b4] ;  /* 0x0003b40001157983 */ /* 0x000ea20000300800 */
[----:B0-----:R-:W2:Y:S01]  /*41220*/  LDL.LU R22, [R1+0x3b8] ;  /* 0x0003b80001167983 */ /* 0x001ea20000300800 */
[----:B------:R-:W2:Y:S01]  /*41230*/  LDL.LU R23, [R1+0x3bc] ;  /* 0x0003bc0001177983 */ /* 0x000ea20000300800 */
        /* <DEDUP_REMOVED lines=46> */
[----:B0-----:R-:W2:Y:S01]  /*41520*/  LDL.LU.64 R14, [R1+0x18e0] ;  /* 0x0018e000010e7983 */ /* 0x001ea20000300a00 */
        /* <DEDUP_REMOVED lines=8> */
[----:B------:R0:W-:Y:S02]  /*415b0*/  STL.64 [R1+0x1880], R22 ;  /* 0x0018801601007387 */ /* 0x0001e40000100a00 */
[----:B------:R-:W3:Y:S01]  /*415c0*/  LDL.LU R20, [R1+0x2e0] ;  /* 0x0002e00001147983 */ /* 0x000ee20000300800 */
[----:B------:R-:W3:Y:S04]  /*415d0*/  LDL.LU R21, [R1+0x2e4] ;  /* 0x0002e40001157983 */ /* 0x000ee80000300800 */
[----:B0-----:R-:W3:Y:S01]  /*415e0*/  LDL.LU R22, [R1+0x2e8] ;  /* 0x0002e80001167983 */ /* 0x001ee20000300800 */
[----:B------:R-:W3:Y:S02]  /*415f0*/  LDL.LU R23, [R1+0x2ec] ;  /* 0x0002ec0001177983 */ /* 0x000ee40000300800 */
[----:B------:R0:W-:Y:S01]  /*41600*/  STL.64 [R1+0x1888], R6 ;  /* 0x0018880601007387 */ /* 0x0001e20000100a00 */
[----:B---3--:R-:W-:Y:S01]  /*41610*/  HMMA.16816.F32.BF16 R20, R16, R6, R20 ;  /* 0x000000061014723c */ /* 0x008fe20000041814 */
[----:B------:R-:W3:Y:S11]  /*41620*/  LDL.LU R16, [R1+0x80] ;  /* 0x0000800001107983 */ /* 0x000ef60000300800 */
[----:B------:R-:W-:Y:S11]  /*41630*/  @!UPT UIADD3 URZ, URZ, URZ, URZ ;  /* 0x0000003f3f3ff290 */ /* 0x000ff6000fffe03f */
[----:B------:R1:W-:Y:S01]  /*41640*/  STL.64 [R1+0x4e0], R20 ;  /* 0x0004e01401007387 */ /* 0x0003e20000100a00 */
[----:B------:R2:W-:Y:S02]  /*41650*/  STL.64 [R1+0x4e8], R22 ;  /* 0x0004e81601007387 */ /* 0x0005e40000100a00 */
[----:B------:R-:W3:Y:S02]  /*41660*/  LDL.LU R17, [R1+0x84] ;  /* 0x0000840001117983 */ /* 0x000ee40000300800 */
[----:B------:R-:W3:Y:S01]  /*41670*/  LDL.LU R18, [R1+0x88] ;  /* 0x0000880001127983 */ /* 0x000ee20000300800 */
[----:B------:R-:W3:Y:S01]  /*41680*/  LDL.LU R19, [R1+0x8c] ;  /* 0x00008c0001137983 */ /* 0x000ee20000300800 */
[----:B0-----:R-:W-:Y:S02]  /*41690*/  IMAD.MOV.U32 R7, RZ, RZ, R8 ;  /* 0x000000ffff077224 */ /* 0x001fe400078e0008 */
[----:B------:R-:W-:Y:S01]  /*416a0*/  IMAD.MOV.U32 R6, RZ, RZ, R9 ;  /* 0x000000ffff067224 */ /* 0x000fe200078e0009 */
[----:B-1----:R-:W4:Y:S01]  /*416b0*/  LDL.LU R20, [R1+0x2c0] ;  /* 0x0002c00001147983 */ /* 0x002f220000300800 */
[----:B------:R-:W4:Y:S02]  /*416c0*/  LDL.LU R21, [R1+0x2c4] ;  /* 0x0002c40001157983 */ /* 0x000f240000300800 */
[----:B--2---:R-:W4:Y:S02]  /*416d0*/  LDL.LU R22, [R1+0x2c8] ;  /* 0x0002c80001167983 */ /* 0x004f240000300800 */
[----:B------:R-:W4:Y:S01]  /*416e0*/  LDL.LU R23, [R1+0x2cc] ;  /* 0x0002cc0001177983 */ /* 0x000f220000300800 */
[----:B------:R-:W2:Y:S01]  /*416f0*/  LDL.LU R8, [R1+0x2d0] ;  /* 0x0002d00001087983 */ /* 0x000ea20000300800 */
        /* <DEDUP_REMOVED lines=9> */
[----:B--2---:R0:W-:Y:S01]  /*41790*/  STL.64 [R1+0x1780], R18 ;  /* 0x0017801201007387 */ /* 0x0041e20000100a00 */
[----:B---3--:R1:W-:Y:S02]  /*417a0*/  STL.64 [R1+0x1778], R16 ;  /* 0x0017781001007387 */ /* 0x0083e40000100a00 */
[----:B0-----:R-:W-:-:S02]  /*417b0*/  IMAD.MOV.U32 R18, RZ, RZ, R25 ;  /* 0x000000ffff127224 */ /* 0x001fc400078e0019 */
[----:B------:R-:W-:-:S05]  /*417c0*/  IMAD.MOV.U32 R19, RZ, RZ, R24 ;  /* 0x000000ffff137224 */ /* 0x000fca00078e0018 */
[----:B------:R0:W-:Y:S01]  /*417d0*/  STL.64 [R1+0x18a0], R18 ;  /* 0x0018a01201007387 */ /* 0x0001e20000100a00 */
[----:B-1----:R-:W2:Y:S02]  /*417e0*/  LDL.LU R16, [R1+0x2a0] ;  /* 0x0002a00001107983 */ /* 0x002ea40000300800 */
[----:B------:R-:W2:Y:S01]  /*417f0*/  LDL.LU R17, [R1+0x2a4] ;  /* 0x0002a40001117983 */ /* 0x000ea20000300800 */
[----:B0-----:R-:W3:Y:S01]  /*41800*/  LDL.LU R18, [R1+0x2a8] ;  /* 0x0002a80001127983 */ /* 0x001ee20000300800 */
[----:B------:R-:W3:Y:S03]  /*41810*/  LDL.LU R19, [R1+0x2ac] ;  /* 0x0002ac0001137983 */ /* 0x000ee60000300800 */
[----:B---3--:R-:W-:Y:S01]  /*41820*/  STL.64 [R1+0x18b0], R18 ;  /* 0x0018b01201007387 */ /* 0x008fe20000100a00 */
[----:B--2---:R-:W-:Y:S02]  /*41830*/  STL.64 [R1+0x18a8], R16 ;  /* 0x0018a81001007387 */ /* 0x004fe40000100a00 */
[----:B------:R-:W2:Y:S02]  /*41840*/  LDL.LU R24, [R1+0x170] ;  /* 0x0001700001187983 */ /* 0x000ea40000300800 */
[----:B------:R-:W2:Y:S01]  /*41850*/  LDL.LU R25, [R1+0x174] ;  /* 0x0001740001197983 */ /* 0x000ea20000300800 */
[----:B------:R-:W3:Y:S01]  /*41860*/  LDL.LU R26, [R1+0x178] ;  /* 0x00017800011a7983 */ /* 0x000ee20000300800 */
[----:B------:R-:W3:Y:S03]  /*41870*/  LDL.LU R27, [R1+0x17c] ;  /* 0x00017c00011b7983 */ /* 0x000ee60000300800 */
[----:B---3--:R0:W-:Y:S01]  /*41880*/  STL.64 [R1+0x1818], R26 ;  /* 0x0018181a01007387 */ /* 0x0081e20000100a00 */
[----:B--2---:R1:W-:Y:S03]  /*41890*/  STL.64 [R1+0x1810], R24 ;  /* 0x0018101801007387 */ /* 0x0043e60000100a00 */
[----:B0-----:R-:W2:Y:S01]  /*418a0*/  LDL.LU.64 R26, [R1+0x38] ;  /* 0x00003800011a7983 */ /* 0x001ea20000300a00 */
[----:B------:R-:W-:-:S02]  /*418b0*/  IMAD.MOV.U32 R18, RZ, RZ, R5 ;  /* 0x000000ffff127224 */ /* 0x000fc400078e0005 */
[----:B------:R-:W-:Y:S02]  /*418c0*/  IMAD.MOV.U32 R19, RZ, RZ, R4 ;  /* 0x000000ffff137224 */ /* 0x000fe400078e0004 */
[C---:B------:R-:W-:Y:S01]  /*418d0*/  HMMA.16816.F32.BF16 R4, R12.reuse, R6, R8 ;  /* 0x000000060c04723c */ /* 0x040fe20000041808 */
[----:B--2---:R0:W-:Y:S01]  /*418e0*/  STL.64 [R1+0x18b8], R26 ;  /* 0x0018b81a01007387 */ /* 0x0041e20000100a00 */
[----:B-1----:R-:W2:Y:S02]  /*418f0*/  LDL.LU R24, [R1+0x2b0] ;  /* 0x0002b00001187983 */ /* 0x002ea40000300800 */
[----:B------:R-:W2:Y:S01]  /*41900*/  LDL.LU R25, [R1+0x2b4] ;  /* 0x0002b40001197983 */ /* 0x000ea20000300800 */
[----:B0-----:R-:W2:Y:S01]  /*41910*/  LDL.LU R26, [R1+0x2b8] ;  /* 0x0002b800011a7983 */ /* 0x001ea20000300800 */
[----:B------:R-:W2:Y:S02]  /*41920*/  LDL.LU R27, [R1+0x2bc] ;  /* 0x0002bc00011b7983 */ /* 0x000ea40000300800 */
[----:B------:R-:W4:Y:S11]  /*41930*/  LDL.LU.64 R10, [R1+0x18c0] ;  /* 0x0018c000010a7983 */ /* 0x000f360000300a00 */
[----:B------:R-:W-:Y:S04]  /*41940*/  @!UPT UIADD3 URZ, URZ, URZ, URZ ;  /* 0x0000003f3f3ff290 */ /* 0x000fe8000fffe03f */
[----:B------:R-:W-:Y:S01]  /*41950*/  STL.64 [R1+0x690], R4 ;  /* 0x0006900401007387 */ /* 0x000fe20000100a00 */
[----:B------:R4:W-:Y:S01]  /*41960*/  STL.64 [R1+0x698], R6 ;  /* 0x0006980601007387 */ /* 0x0009e20000100a00 */
[----:B------:R-:W3:Y:S01]  /*41970*/  LDL.LU R8, [R1+0x1d0] ;  /* 0x0001d00001087983 */ /* 0x000ee20000300800 */
[C---:B----4-:R-:W-:Y:S11]  /*41980*/  HMMA.16816.F32.BF16 R4, R12.reuse, R10, R20 ;  /* 0x0000000a0c04723c */ /* 0x050ff60000041814 */
[----:B------:R-:W-:Y:S11]  /*41990*/  @!UPT UIADD3 URZ, URZ, URZ, URZ ;  /* 0x0000003f3f3ff290 */ /* 0x000ff6000fffe03f */
[----:B------:R-:W-:Y:S01]  /*419a0*/  @!UPT UIADD3 URZ, URZ, URZ, URZ ;  /* 0x0000003f3f3ff290 */ /* 0x000fe2000fffe03f */
[----:B------:R0:W-:Y:S01]  /*419b0*/  STL.64 [R1+0x640], R4 ;  /* 0x0006400401007387 */ /* 0x0001e20000100a00 */
[----:B------:R1:W-:Y:S02]  /*419c0*/  STL.64 [R1+0x648], R6 ;  /* 0x0006480601007387 */ /* 0x0003e40000100a00 */
[----:B------:R-:W3:Y:S02]  /*419d0*/  LDL.LU R9, [R1+0x1d4] ;  /* 0x0001d40001097983 */ /* 0x000ee40000300800 */
[----:B------:R-:W4:Y:S01]  /*419e0*/  LDL.LU R10, [R1+0x1d8] ;  /* 0x0001d800010a7983 */ /* 0x000f220000300800 */
[----:B------:R-:W4:Y:S04]  /*419f0*/  LDL.LU R11, [R1+0x1dc] ;  /* 0x0001dc00010b7983 */ /* 0x000f280000300800 */
[----:B0-----:R-:W3:Y:S01]  /*41a00*/  LDL.LU R4, [R1+0x280] ;  /* 0x0002800001047983 */ /* 0x001ee20000300800 */
[----:B------:R-:W3:Y:S02]  /*41a10*/  LDL.LU R5, [R1+0x284] ;  /* 0x0002840001057983 */ /* 0x000ee40000300800 */
[----:B-1----:R-:W3:Y:S02]  /*41a20*/  LDL.LU R6, [R1+0x288] ;  /* 0x0002880001067983 */ /* 0x002ee40000300800 */
[----:B------:R-:W3:Y:S01]  /*41a30*/  LDL.LU R7, [R1+0x28c] ;  /* 0x00028c0001077983 */ /* 0x000ee20000300800 */
[C---:B--2---:R-:W-:Y:S01]  /*41a40*/  HMMA.16816.F32.BF16 R16, R12.reuse, R18, R24 ;  /* 0x000000120c10723c */ /* 0x044fe20000041818 */
[----:B---3--:R-:W-:Y:S01]  /*41a50*/  STL.64 [R1+0x1898], R6 ;  /* 0x0018980601007387 */ /* 0x008fe20000100a00 */
[----:B------:R0:W-:Y:S03]  /*41a60*/  STL.64 [R1+0x1890], R4 ;  /* 0x0018900401007387 */ /* 0x0001e60000100a00 */
[----:B0-----:R-:W2:Y:S01]  /*41a70*/  LDL.LU R4, [R1+0x290] ;  /* 0x0002900001047983 */ /* 0x001ea20000300800 */
[----:B------:R-:W2:Y:S02]  /*41a80*/  LDL.LU R5, [R1+0x294] ;  /* 0x0002940001057983 */ /* 0x000ea40000300800 */
[----:B------:R-:W2:Y:S02]  /*41a90*/  LDL.LU R6, [R1+0x298] ;  /* 0x0002980001067983 */ /* 0x000ea40000300800 */
[----:B------:R-:W2:Y:S01]  /*41aa0*/  LDL.LU R7, [R1+0x29c] ;  /* 0x00029c0001077983 */ /* 0x000ea20000300800 */
[----:B------:R-:W3:Y:S01]  /*41ab0*/  LDL.LU.64 R22, [R1+0x18] ;  /* 0x0000180001167983 */ /* 0x000ee20000300a00 */
[----:B----4-:R-:W-:Y:S02]  /*41ac0*/  STL.64 [R1+0x1878], R10 ;  /* 0x0018780a01007387 */ /* 0x010fe40000100a00 */
[----:B------:R0:W-:Y:S02]  /*41ad0*/  STL.64 [R1+0x1870], R8 ;  /* 0x0018700801007387 */ /* 0x0001e40000100a00 */
[----:B0-----:R-:W4:Y:S01]  /*41ae0*/  LDL.LU R8, [R1+0x270] ;  /* 0x0002700001087983 */ /* 0x001f220000300800 */
[----:B------:R-:W4:Y:S02]  /*41af0*/  LDL.LU R9, [R1+0x274] ;  /* 0x0002740001097983 */ /* 0x000f240000300800 */
[----:B------:R-:W4:Y:S02]  /*41b00*/  LDL.LU R10, [R1+0x278] ;  /* 0x00027800010a7983 */ /* 0x000f240000300800 */
[----:B------:R-:W4:Y:S01]  /*41b10*/  LDL.LU R11, [R1+0x27c] ;  /* 0x00027c00010b7983 */ /* 0x000f220000300800 */
[----:B------:R-:W2:Y:S01]  /*41b20*/  LDL.LU.64 R26, [R1+0x18b8] ;  /* 0x0018b800011a7983 */ /* 0x000ea20000300a00 */
[----:B------:R-:W-:Y:S02]  /*41b30*/  STL.64 [R1+0x630], R16 ;  /* 0x0006301001007387 */ /* 0x000fe40000100a00 */
[----:B------:R0:W-:Y:S02]  /*41b40*/  STL.64 [R1+0x638], R18 ;  /* 0x0006381201007387 */ /* 0x0001e40000100a00 */
        /* <DEDUP_REMOVED lines=8> */
[----:B------:R0:W-:Y:S03]  /*41bd0*/  STL.64 [R1+0x1820], R26 ;  /* 0x0018201a01007387 */ /* 0x0001e60000100a00 */
[----:B0-----:R-:W2:Y:S04]  /*41be0*/  LDL.LU.64 R26, [R1+0x48] ;  /* 0x00004800011a7983 */ /* 0x001ea80000300a00 */
[----:B--2---:R0:W-:Y:S04]  /*41bf0*/  STL.64 [R1+0x1830], R26 ;  /* 0x0018301a01007387 */ /* 0x0041e80000100a00 */
[----:B0-----:R-:W2:Y:S01]  /*41c00*/  LDL.LU.64 R26, [R1+0x58] ;  /* 0x00005800011a7983 */ /* 0x001ea20000300a00 */
[C---:B------:R-:W-:Y:S03]  /*41c10*/  HMMA.16816.F32.BF16 R4, R12.reuse, R18, R4 ;  /* 0x000000120c04723c */ /* 0x040fe60000041804 */
[----:B--2---:R0:W-:Y:S04]  /*41c20*/  STL.64 [R1+0x1848], R26 ;  /* 0x0018481a01007387 */ /* 0x0041e80000100a00 */
[----:B0-----:R-:W2:Y:S11]  /*41c30*/  LDL.LU.64 R26, [R1+0x68] ;  /* 0x00006800011a7983 */ /* 0x001eb60000300a00 */
[----:B------:R-:W-:Y:S05]  /*41c40*/  @!UPT UIADD3 URZ, URZ, URZ, URZ ;  /* 0x0000003f3f3ff290 */ /* 0x000fea000fffe03f */
[----:B------:R-:W-:Y:S02]  /*41c50*/  STL.64 [R1+0x260], R4 ;  /* 0x0002600401007387 */ /* 0x000fe40000100a00 */
[----:B------:R0:W-:Y:S02]  /*41c60*/  STL.64 [R1+0x268], R6 ;  /* 0x0002680601007387 */ /* 0x0001e40000100a00 */
[----:B0-----:R-:W3:Y:S01]  /*41c70*/  LDL.LU.64 R6, [R1+0x1898] ;  /* 0x0018980001067983 */ /* 0x001ee20000300a00 */
[----:B------:R-:W3:Y:S02]  /*41c80*/  LDL.LU.64 R4, [R1+0x1890] ;  /* 0x0018900001047983 */ /* 0x000ee40000300a00 */
        /* <DEDUP_REMOVED lines=67> */
[----:B------:R-:W-:Y:S02]  /*420c0*/  STL.64 [R1+0x17f8], R6 ;  /* 0x0017f80601007387 */ /* 0x000fe40000100a00 */
[----:B------:R0:W-:Y:S02]  /*420d0*/  STL.64 [R1+0x17f0], R4 ;  /* 0x0017f00401007387 */ /* 0x0001e40000100a00 */
[----:B0-----:R-:W3:Y:S01]  /*420e0*/  LDL.LU R4, [R1+0x180] ;  /* 0x0001800001047983 */ /* 0x001ee20000300800 */
[----:B------:R-:W3:Y:S02]  /*420f0*/  LDL.LU R5, [R1+0x184] ;  /* 0x0001840001057983 */ /* 0x000ee40000300800 */
[----:B------:R-:W3:Y:S02]  /*42100*/  LDL.LU R6, [R1+0x188] ;  /* 0x0001880001067983 */ /* 0x000ee40000300800 */
[----:B------:R-:W3:Y:S02]  /*42110*/  LDL.LU R7, [R1+0x18c] ;  /* 0x00018c0001077983 */ /* 0x000ee40000300800 */
[----:B---3--:R-:W-:Y:S01]  /*42120*/  HMMA.16816.F32.BF16 R4, R8, R26, R4 ;  /* 0x0000001a0804723c */ /* 0x008fe20000041804 */
[----:B------:R-:W-:-:S02]  /*42130*/  IMAD.MOV.U32 R21, RZ, RZ, R26 ;  /* 0x000000ffff157224 */ /* 0x000fc400078e001a */
        /* <DEDUP_REMOVED lines=8> */
[----:B0-----:R-:W4:Y:S01]  /*421c0*/  LDL.LU R20, [R1+0x160] ;  /* 0x0001600001147983 */ /* 0x001f220000300800 */
[----:B------:R-:W4:Y:S02]  /*421d0*/  LDL.LU R21, [R1+0x164] ;  /* 0x0001640001157983 */ /* 0x000f240000300800 */
[----:B------:R-:W4:Y:S02]  /*421e0*/  LDL.LU R22, [R1+0x168] ;  /* 0x0001680001167983 */ /* 0x000f240000300800 */
[----:B------:R-:W4:Y:S01]  /*421f0*/  LDL.LU R23, [R1+0x16c] ;  /* 0x00016c0001177983 */ /* 0x000f220000300800 */
[----:B--2---:R0:W-:Y:S01]  /*42200*/  STL.64 [R1+0x1790], R18 ;  /* 0x0017901201007387 */ /* 0x0041e20000100a00 */
        /* <DEDUP_REMOVED lines=8> */
[----:B------:R-:W2:Y:S01]  /*42290*/  LDL.LU R19, [R1+0xbc] ;  /* 0x0000bc0001137983 */ /* 0x000ea20000300800 */
[----:B------:R-:W4:Y:S02]  /*422a0*/  LDL.LU R24, [R1+0xf0] ;  /* 0x0000f00001187983 */ /* 0x000f240000300800 */
[----:B------:R-:W4:Y:S02]  /*422b0*/  LDL.LU R25, [R1+0xf4] ;  /* 0x0000f40001197983 */ /* 0x000f240000300800 */
[----:B------:R-:W4:Y:S01]  /*422c0*/  LDL.LU R26, [R1+0xf8] ;  /* 0x0000f800011a7983 */ /* 0x000f220000300800 */
[----:B------:R-:W4:Y:S04]  /*422d0*/  LDL.LU R27, [R1+0xfc] ;  /* 0x0000fc00011b7983 */ /* 0x000f280000300800 */
        /* <DEDUP_REMOVED lines=10> */
[----:B----4-:R-:W-:Y:S01]  /*42380*/  HMMA.16816.F32.BF16 R20, R8, R14, R20 ;  /* 0x0000000e0814723c */ /* 0x010fe20000041814 */
[----:B--2---:R0:W-:Y:S01]  /*42390*/  STL.64 [R1+0x17b0], R18 ;  /* 0x0017b01201007387 */ /* 0x0041e20000100a00 */
[----:B------:R-:W-:Y:S02]  /*423a0*/  STL.64 [R1+0x17a8], R16 ;  /* 0x0017a81001007387 */ /* 0x000fe40000100a00 */
[----:B0-----:R-:W-:-:S02]  /*423b0*/  IMAD.MOV.U32 R18, RZ, RZ, R29 ;  /* 0x000000ffff127224 */ /* 0x001fc400078e001d */
[----:B------:R-:W-:-:S05]  /*423c0*/  IMAD.MOV.U32 R19, RZ, RZ, R28 ;  /* 0x000000ffff137224 */ /* 0x000fca00078e001c */
[----:B------:R0:W-:Y:S11]  /*423d0*/  STL.64 [R1+0x17c8], R18 ;  /* 0x0017c81201007387 */ /* 0x0001f60000100a00 */
[----:B------:R-:W-:Y:S01]  /*423e0*/  @!UPT UIADD3 URZ, URZ, URZ, URZ ;  /* 0x0000003f3f3ff290 */ /* 0x000fe2000fffe03f */
[----:B------:R-:W-:Y:S02]  /*423f0*/  STL.64 [R1+0x490], R20 ;  /* 0x0004901401007387 */ /* 0x000fe40000100a00 */
[----:B------:R1:W-:Y:S02]  /*42400*/  STL.64 [R1+0x498], R22 ;  /* 0x0004981601007387 */ /* 0x0003e40000100a00 */
[----:B0-----:R-:W-:Y:S01]  /*42410*/  IMAD.MOV.U32 R19, RZ, RZ, R12 ;  /* 0x000000ffff137224 */ /* 0x001fe200078e000c */
[----:B-1----:R-:W3:Y:S01]  /*42420*/  LDL.LU.64 R22, [R1+0x1808] ;  /* 0x0018080001167983 */ /* 0x002ee20000300a00 */
[----:B------:R-:W2:Y:S02]  /*42430*/  LDL.LU.64 R20, [R1+0x1800] ;  /* 0x0018000001147983 */ /* 0x000ea40000300a00 */
[----:B------:R0:W-:Y:S02]  /*42440*/  STL.64 [R1+0x1788], R14 ;  /* 0x0017880e01007387 */ /* 0x0001e40000100a00 */
[----:B------:R-:W-:Y:S01]  /*42450*/  IMAD.MOV.U32 R18, RZ, RZ, R13 ;  /* 0x000000ffff127224 */ /* 0x000fe200078e000d */
[----:B------:R-:W4:Y:S01]  /*42460*/  LDL.LU R12, [R1+0xa0] ;  /* 0x0000a000010c7983 */ /* 0x000f220000300800 */
[----:B------:R-:W4:Y:S03]  /*42470*/  LDL.LU R13, [R1+0xa4] ;  /* 0x0000a400010d7983 */ /* 0x000f260000300800 */
        /* <DEDUP_REMOVED lines=8> */
[C---:B---3--:R-:W-:Y:S01]  /*42500*/  HMMA.16816.F32.BF16 R4, R8.reuse, R22, R4 ;  /* 0x000000160804723c */ /* 0x048fe20000041804 */
        /* <DEDUP_REMOVED lines=10> */
[----:B------:R-:W4:Y:S01]  /*425b0*/  LDL.LU.64 R4, [R1+0x17f0] ;  /* 0x0017f00001047983 */ /* 0x000f220000300a00 */
[----:B---3--:R-:W-:Y:S02]  /*425c0*/  HMMA.16816.F32.BF16 R8, R8, R6, R24 ;  /* 0x000000060808723c */ /* 0x008fe40000041818 */
[----:B------:R-:W2:Y:S01]  /*425d0*/  LDL.LU.64 R26, [R1+0x17e8] ;  /* 0x0017e800011a7983 */ /* 0x000ea20000300a00 */
[----:B------:R-:W2:Y:S11]  /*425e0*/  LDL.LU.64 R24, [R1+0x17e0] ;  /* 0x0017e00001187983 */ /* 0x000eb60000300a00 */
[----:B------:R-:W-:Y:S09]  /*425f0*/  @!UPT UIADD3 URZ, URZ, URZ, URZ ;  /* 0x0000003f3f3ff290 */ /* 0x000ff2000fffe03f */
[----:B------:R-:W-:Y:S01]  /*42600*/  STL.64 [R1+0x470], R8 ;  /* 0x0004700801007387 */ /* 0x000fe20000100a00 */
[----:B------:R-:W-:Y:S02]  /*42610*/  STL.64 [R1+0x478], R10 ;  /* 0x0004780a01007387 */ /* 0x000fe40000100a00 */
[----:B------:R-:W-:Y:S01]  /*42620*/  STL.64 [R1+0x1758], R6 ;  /* 0x0017580601007387 */ /* 0x000fe20000100a00 */
[C---:B--2---:R-:W-:Y:S01]  /*42630*/  HMMA.16816.F32.BF16 R16, R24.reuse, R18, R12 ;  /* 0x000000121810723c */ /* 0x044fe2000004180c */
[----:B------:R-:W2:Y:S01]  /*42640*/  LDL.LU.64 R14, [R1+0x17d8] ;  /* 0x0017d800010e7983 */ /* 0x000ea20000300a00 */
[----:B------:R-:W2:Y:S11]  /*42650*/  LDL.LU.64 R12, [R1+0x17d0] ;  /* 0x0017d000010c7983 */ /* 0x000eb60000300a00 */
[----:B------:R-:W-:Y:S10]  /*42660*/  @!UPT UIADD3 URZ, URZ, URZ, URZ ;  /* 0x0000003f3f3ff290 */ /* 0x000ff4000fffe03f */
        /* <DEDUP_REMOVED lines=9> */
[----:B0-----:R-:W3:Y:S01]  /*42700*/  LDL.LU.64 R18, [R1+0x17b0] ;  /* 0x0017b00001127983 */ /* 0x001ee20000300a00 */
[----:B------:R-:W3:Y:S02]  /*42710*/  LDL.LU.64 R16, [R1+0x17a8] ;  /* 0x0017a80001107983 */ /* 0x000ee40000300a00 */
[----:B----4-:R-:W-:Y:S02]  /*42720*/  IMAD.MOV.U32 R6, RZ, RZ, R5 ;  /* 0x000000ffff067224 */ /* 0x010fe400078e0005 */
[----:B------:R-:W-:Y:S02]  /*42730*/  IMAD.MOV.U32 R7, RZ, RZ, R4 ;  /* 0x000000ffff077224 */ /* 0x000fe400078e0004 */
[----:B------:R-:W-:-:S02]  /*42740*/  IMAD.MOV.U32 R10, RZ, RZ, R21 ;  /* 0x000000ffff0a7224 */ /* 0x000fc400078e0015 */
[----:B------:R-:W-:-:S03]  /*42750*/  IMAD.MOV.U32 R11, RZ, RZ, R20 ;  /* 0x000000ffff0b7224 */ /* 0x000fc600078e0014 */
[C---:B---3--:R-:W-:Y:S01]  /*42760*/  HMMA.16816.F32.BF16 R4, R24.reuse, R6, R16 ;  /* 0x000000061804723c */ /* 0x048fe20000041810 */
[----:B------:R-:W3:Y:S01]  /*42770*/  LDL.LU.64 R18, [R1+0x17a0] ;  /* 0x0017a00001127983 */ /* 0x000ee20000300a00 */
[----:B------:R-:W3:Y:S11]  /*42780*/  LDL.LU.64 R16, [R1+0x1798] ;  /* 0x0017980001107983 */ /* 0x000ef60000300a00 */
[----:B------:R-:W-:Y:S10]  /*42790*/  @!UPT UIADD3 URZ, URZ, URZ, URZ ;  /* 0x0000003f3f3ff290 */ /* 0x000ff4000fffe03f */
[----:B------:R0:W-:Y:S01]  /*427a0*/  STL.64 [R1+0x520], R4 ;  /* 0x0005200401007387 */ /* 0x0001e20000100a00 */
[----:B------:R1:W-:Y:S03]  /*427b0*/  STL.64 [R1+0x528], R6 ;  /* 0x0005280601007387 */ /* 0x0003e60000100a00 */
[----:B0-----:R-:W4:Y:S01]  /*427c0*/  LDL.LU.64 R4, [R1+0x5e8] ;  /* 0x0005e80001047983 */ /* 0x001f220000300a00 */
[C---:B---3--:R-:W-:Y:S03]  /*427d0*/  HMMA.16816.F32.BF16 R8, R24.reuse, R10, R16 ;  /* 0x0000000a1808723c */ /* 0x048fe60000041810 */
[----:B------:R-:W2:Y:S11]  /*427e0*/  LDL.LU.64 R18, [R1+0x1790] ;  /* 0x0017900001127983 */ /* 0x000eb60000300a00 */
[----:B------:R-:W-:Y:S09]  /*427f0*/  @!UPT UIADD3 URZ, URZ, URZ, URZ ;  /* 0x0000003f3f3ff290 */ /* 0x000ff2000fffe03f */
[----:B------:R-:W-:Y:S01]  /*42800*/  STL.64 [R1+0x500], R8 ;  /* 0x0005000801007387 */ /* 0x000fe20000100a00 */
[----:B------:R-:W-:Y:S02]  /*42810*/  STL.64 [R1+0x508], R10 ;  /* 0x0005080a01007387 */ /* 0x000fe40000100a00 */
[----:B-1----:R-:W3:Y:S01]  /*42820*/  LDL.LU.64 R6, [R1+0x5e0] ;  /* 0x0005e00001067983 */ /* 0x002ee20000300a00 */
        /* <DEDUP_REMOVED lines=12> */
[----:B------:R2:W-:Y:S02]  /*428f0*/  STL.64 [R1+0x338], R14 ;  /* 0x0003380e01007387 */ /* 0x0005e40000100a00 */
[----:B------:R-:W3:Y:S02]  /*42900*/  LDL.LU R8, [R1+0xfa8] ;  /* 0x000fa80001087983 */ /* 0x000ee40000300800 */
[----:B------:R-:W3:Y:S01]  /*42910*/  LDL.LU R9, [R1+0xfa0] ;  /* 0x000fa00001097983 */ /* 0x000ee20000300800 */
[----:B--2---:R-:W-:Y:S11]  /*42920*/  HMMA.16816.F32.BF16 R12, R24, R22, R16 ;  /* 0x00000016180c723c */ /* 0x004ff60000041810 */
[----:B------:R-:W-:Y:S11]  /*42930*/  @!UPT UIADD3 URZ, URZ, URZ, URZ ;  /* 0x0000003f3f3ff290 */ /* 0x000ff6000fffe03f */
[----:B------:R-:W-:Y:S01]  /*42940*/  @!UPT UIADD3 URZ, URZ, URZ, URZ ;  /* 0x0000003f3f3ff290 */ /* 0x000fe2000fffe03f */
[----:B------:R0:W-:Y:S01]  /*42950*/  STL.64 [R1+0x450], R12 ;  /* 0x0004500c01007387 */ /* 0x0001e20000100a00 */
[----:B------:R1:W-:Y:S02]  /*42960*/  STL.64 [R1+0x458], R14 ;  /* 0x0004580e01007387 */ /* 0x0003e40000100a00 */
[----:B------:R-:W2:Y:S01]  /*42970*/  LDL.LU R11, [R1+0xf98] ;  /* 0x000f9800010b7983 */ /* 0x000ea20000300800 */
[----:B0-----:R-:W2:Y:S01]  /*42980*/  LDL.LU R12, [R1+0xfbc] ;  /* 0x000fbc00010c7983 */ /* 0x001ea20000300800 */
[----:B------:R-:W2:Y:S02]  /*42990*/  LDL.LU R13, [R1+0xf90] ;  /* 0x000f9000010d7983 */ /* 0x000ea40000300800 */
[----:B-1----:R-:W2:Y:S02]  /*429a0*/  LDL.LU R14, [R1+0xfb4] ;  /* 0x000fb400010e7983 */ /* 0x002ea40000300800 */
[----:B------:R-:W2:Y:S02]  /*429b0*/  LDL.LU R15, [R1+0xf88] ;  /* 0x000f8800010f7983 */ /* 0x000ea40000300800 */
[----:B------:R-:W-:-:S04]  /*429c0*/  IMAD.MOV.U32 R28, RZ, RZ, c[0x0][0x188] ;  /* 0x00006200ff1c7624 */ /* 0x000fc800078e00ff */
[----:B------:R-:W-:Y:S01]  /*429d0*/  IMAD.SHL.U32 R10, R28, 0x80, RZ ;  /* 0x000000801c0a7824 */ /* 0x000fe200078e00ff */
[----:B--2---:R-:W-:Y:S01]  /*429e0*/  STL.64 [R1+0x1750], R14 ;  /* 0x0017500e01007387 */ /* 0x004fe20000100a00 */
[----:B------:R0:W-:Y:S03]  /*429f0*/  STL.64 [R1+0x1748], R12 ;  /* 0x0017480c01007387 */ /* 0x0001e60000100a00 */
[----:B0-----:R-:W2:Y:S01]  /*42a00*/  LDL.LU R12, [R1+0x70] ;  /* 0x00007000010c7983 */ /* 0x001ea20000300800 */
[----:B------:R-:W-:Y:S02]  /*42a10*/  IMAD.MOV.U32 R13, RZ, RZ, R0 ;  /* 0x000000ffff0d7224 */ /* 0x000fe400078e0000 */
[----:B------:R-:W2:Y:S02]  /*42a20*/  LDL.LU R0, [R1+0x1764] ;  /* 0x0017640001007983 */ /* 0x000ea40000300800 */
[----:B------:R-:W-:Y:S01]  /*42a30*/  IMAD.SHL.U32 R10, R10, 0x2, RZ ;  /* 0x000000020a0a7824 */ /* 0x000fe200078e00ff */
[----:B------:R-:W2:Y:S01]  /*42a40*/  LDL.LU R16, [R1+0xfac] ;  /* 0x000fac0001107983 */ /* 0x000ea20000300800 */
[----:B------:R-:W2:Y:S02]  /*42a50*/  LDL.LU R17, [R1+0xf80] ;  /* 0x000f800001117983 */ /* 0x000ea40000300800 */
[----:B------:R-:W2:Y:S02]  /*42a60*/  LDL.LU R18, [R1+0xfa4] ;  /* 0x000fa40001127983 */ /* 0x000ea40000300800 */
[----:B------:R-:W2:Y:S02]  /*42a70*/  LDL.LU R19, [R1+0xf78] ;  /* 0x000f780001137983 */ /* 0x000ea40000300800 */
[----:B------:R-:W-:Y:S01]  /*42a80*/  IMAD.MOV.U32 R15, RZ, RZ, R2 ;  /* 0x000000ffff0f7224 */ /* 0x000fe200078e0002 */
[----:B------:R-:W2:Y:S01]  /*42a90*/  LDL.LU R20, [R1+0xf9c] ;  /* 0x000f9c0001147983 */ /* 0x000ea20000300800 */
[----:B------:R-:W2:Y:S01]  /*42aa0*/  LDL.LU R21, [R1+0xf70] ;  /* 0x000f700001157983 */ /* 0x000ea20000300800 */
[-C--:B----4-:R-:W-:Y:S01]  /*42ab0*/  IADD3 R2, P0, R4, R10.reuse, RZ ;  /* 0x0000000a04027210 */ /* 0x090fe20007f1e0ff */
[----:B------:R-:W-:Y:S01]  /*42ac0*/  IMAD.MOV.U32 R14, RZ, RZ, R3 ;  /* 0x000000ffff0e7224 */ /* 0x000fe200078e0003 */
[----:B------:R-:W4:Y:S01]  /*42ad0*/  LDL.LU R22, [R1+0xf94] ;  /* 0x000f940001167983 */ /* 0x000f220000300800 */
[----:B------:R-:W4:Y:S01]  /*42ae0*/  LDL.LU R23, [R1+0xf68] ;  /* 0x000f680001177983 */ /* 0x000f220000300800 */
[----:B---3--:R-:W-:Y:S01]  /*42af0*/  IADD3 R3, P1, R6, R10, RZ ;  /* 0x0000000a06037210 */ /* 0x008fe20007f3e0ff */
[----:B------:R-:W3:Y:S01]  /*42b00*/  LDL.LU R29, [R1+0xf8c] ;  /* 0x000f8c00011d7983 */ /* 0x000ee20000300800 */
[----:B------:R-:W3:Y:S01]  /*42b10*/  LDL.LU R28, [R1+0xf60] ;  /* 0x000f6000011c7983 */ /* 0x000ee20000300800 */
[----:B------:R0:W-:Y:S03]  /*42b20*/  STL [R1+0x15ec], R2 ;  /* 0x0015ec0201007387 */ /* 0x0001e60000100800 */
[----:B0-----:R-:W3:Y:S01]  /*42b30*/  LDL.LU R2, [R1+0xfb0] ;  /* 0x000fb00001027983 */ /* 0x001ee20000300800 */
[----:B------:R0:W-:Y:S03]  /*42b40*/  STL [R1+0x15f0], R3 ;  /* 0x0015f00301007387 */ /* 0x0001e60000100800 */
[----:B0-----:R-:W3:Y:S01]  /*42b50*/  LDL.LU R3, [R1+0xfb8] ;  /* 0x000fb80001037983 */ /* 0x001ee20000300800 */
[----:B--2---:R-:W-:-:S05]  /*42b60*/  IADD3 R0, R0, 0x1, RZ ;  /* 0x0000000100007810 */ /* 0x004fca0007ffe0ff */
[----:B------:R0:W-:Y:S04]  /*42b70*/  STL [R1+0x7cc], R0 ;  /* 0x0007cc0001007387 */ /* 0x0001e80000100800 */
[----:B0-----:R-:W2:Y:S02]  /*42b80*/  LDL.LU R0, [R1+0x1760] ;  /* 0x0017600001007983 */ /* 0x001ea40000300800 */
[--C-:B--2---:R-:W-:Y:S02]  /*42b90*/  IMAD.X R4, R5, 0x1, R0.reuse, P0 ;  /* 0x0000000105047824 */ /* 0x104fe400000e0600 */
[----:B------:R-:W-:-:S03]  /*42ba0*/  IMAD.X R5, R7, 0x1, R0, P1 ;  /* 0x0000000107057824 */ /* 0x000fc600008e0600 */
[----:B------:R0:W-:Y:S04]  /*42bb0*/  STL [R1+0x15f4], R4 ;  /* 0x0015f40401007387 */ /* 0x0001e80000100800 */
[----:B0-----:R-:W2:Y:S01]  /*42bc0*/  LDL.LU R4, [R1+0xfc0] ;  /* 0x000fc00001047983 */ /* 0x001ea20000300800 */
[----:B------:R-:W2:Y:S02]  /*42bd0*/  LDL.LU.64 R6, [R1+0x1758] ;  /* 0x0017580001067983 */ /* 0x000ea40000300a00 */
[----:B------:R0:W-:Y:S02]  /*42be0*/  STL [R1+0x15f8], R5 ;  /* 0x0015f80501007387 */ /* 0x0001e40000100800 */
[----:B0-----:R-:W4:Y:S01]  /*42bf0*/  LDL R5, [R1+0x7cc] ;  /* 0x0007cc0001057983 */ /* 0x001f220000100800 */
[----:B--2---:R-:W-:Y:S03]  /*42c00*/  HMMA.16816.F32.BF16 R24, R24, R6, R12 ;  /* 0x000000061818723c */ /* 0x004fe6000004180c */
[----:B------:R-:W2:Y:S01]  /*42c10*/  LDL.LU.64 R14, [R1+0x1750] ;  /* 0x00175000010e7983 */ /* 0x000ea20000300a00 */
[----:B------:R-:W2:Y:S01]  /*42c20*/  LDL.LU.64 R12, [R1+0x1748] ;  /* 0x00174800010c7983 */ /* 0x000ea20000300a00 */
[----:B------:R-:W-:-:S02]  /*42c30*/  IADD3 R4, P5, R4, R10, RZ ;  /* 0x0000000a04047210 */ /* 0x000fc40007fbe0ff */
[-C--:B---3--:R-:W-:Y:S02]  /*42c40*/  IADD3 R3, P6, R3, R10.reuse, RZ ;  /* 0x0000000a03037210 */ /* 0x088fe40007fde0ff */
[-C--:B------:R-:W-:Y:S02]  /*42c50*/  IADD3 R2, P1, R2, R10.reuse, RZ ;  /* 0x0000000a02027210 */ /* 0x080fe40007f3e0ff */
[-C--:B------:R-:W-:Y:S02]  /*42c60*/  IADD3 R8, P2, R8, R10.reuse, RZ ;  /* 0x0000000a08087210 */ /* 0x080fe40007f5e0ff */
[-C--:B------:R-:W-:Y:S02]  /*42c70*/  IADD3 R9, P3, R9, R10.reuse, RZ ;  /* 0x0000000a09097210 */ /* 0x080fe40007f7e0ff */
[-C--:B------:R-:W-:Y:S01]  /*42c80*/  IADD3 R11, P4, R11, R10.reuse, RZ ;  /* 0x0000000a0b0b7210 */ /* 0x080fe20007f9e0ff */
[----:B------:R-:W-:Y:S01]  /*42c90*/  IMAD.X R16, R16, 0x1, R0, P1 ;  /* 0x0000000110107824 */ /* 0x000fe200008e0600 */
[----:B------:R-:W-:-:S07]  /*42ca0*/  IADD3 R17, P1, R17, R10, RZ ;  /* 0x0000000a11117210 */ /* 0x000fce0007f3e0ff */
[----:B------:R-:W-:Y:S02]  /*42cb0*/  IMAD.MOV.U32 R6, RZ, RZ, R27 ;  /* 0x000000ffff067224 */ /* 0x000fe400078e001b */
[----:B------:R-:W-:Y:S01]  /*42cc0*/  IMAD.MOV.U32 R7, RZ, RZ, R26 ;  /* 0x000000ffff077224 */ /* 0x000fe200078e001a */
[----:B------:R-:W-:Y:S01]  /*42cd0*/  STL.64 [R1+0x460], R24 ;  /* 0x0004601801007387 */ /* 0x000fe20000100a00 */
[----:B------:R0:W-:Y:S02]  /*42ce0*/  STL.64 [R1+0x468], R26 ;  /* 0x0004681a01007387 */ /* 0x0001e40000100a00 */
[--C-:B------:R-:W-:Y:S01]  /*42cf0*/  IMAD.X R18, R18, 0x1, R0.reuse, P2 ;  /* 0x0000000112127824 */ /* 0x100fe200010e0600 */
[----:B0-----:R-:W3:Y:S01]  /*42d00*/  LDL R27, [R1+0x13e0] ;  /* 0x0013e000011b7983 */ /* 0x001ee20000100800 */
        /* <DEDUP_REMOVED lines=8> */
[-C--:B------:R-:W-:Y:S01]  /*42d90*/  IADD3 R19, P2, R19, R10.reuse, RZ ;  /* 0x0000000a13137210 */ /* 0x080fe20007f5e0ff */
[--C-:B------:R-:W-:Y:S01]  /*42da0*/  IMAD.X R20, R20, 0x1, R0.reuse, P3 ;  /* 0x0000000114147824 */ /* 0x100fe200018e0600 */
[-C--:B------:R-:W-:Y:S01]  /*42db0*/  IADD3 R21, P3, R21, R10.reuse, RZ ;  /* 0x0000000a15157210 */ /* 0x080fe20007f7e0ff */
[--C-:B----4-:R-:W-:Y:S01]  /*42dc0*/  IMAD.X R22, R22, 0x1, R0.reuse, P4 ;  /* 0x0000000116167824 */ /* 0x110fe200020e0600 */
[-C--:B------:R-:W-:Y:S01]  /*42dd0*/  IADD3 R23, P4, R23, R10.reuse, RZ ;  /* 0x0000000a17177210 */ /* 0x080fe20007f9e0ff */
[--C-:B--2---:R-:W-:Y:S01]  /*42de0*/  IMAD.X R12, R12, 0x1, R0.reuse, P5 ;  /* 0x000000010c0c7824 */ /* 0x104fe200028e0600 */
[-C--:B------:R-:W-:Y:S01]  /*42df0*/  IADD3 R13, P5, R13, R10.reuse, RZ ;  /* 0x0000000a0d0d7210 */ /* 0x080fe20007fbe0ff */
[----:B------:R-:W-:Y:S01]  /*42e00*/  IMAD.X R14, R14, 0x1, R0, P6 ;  /* 0x000000010e0e7824 */ /* 0x000fe200030e0600 */
[----:B------:R-:W-:-:S02]  /*42e10*/  IADD3 R15, P6, R15, R10, RZ ;  /* 0x0000000a0f0f7210 */ /* 0x000fc40007fde0ff */
        /* <DEDUP_REMOVED lines=9> */
[----:B------:R-:W-:-:S02]  /*42eb0*/  IMAD.X R29, R29, 0x1, R0, P5 ;  /* 0x000000011d1d7824 */ /* 0x000fc400028e0600 */
[----:B------:R-:W-:Y:S02]  /*42ec0*/  STL [R1+0xf70], R21 ;  /* 0x000f701501007387 */ /* 0x000fe40000100800 */
[----:B------:R-:W-:Y:S01]  /*42ed0*/  STL [R1+0xf94], R22 ;  /* 0x000f941601007387 */ /* 0x000fe20000100800 */
[----:B------:R0:W-:Y:S01]  /*42ee0*/  STL [R1+0x1740], R10 ;  /* 0x0017400a01007387 */ /* 0x0001e20000100800 */
[----:B------:R-:W-:Y:S01]  /*42ef0*/  IADD3 R28, P5, R28, R10, RZ ;  /* 0x0000000a1c1c7210 */ /* 0x000fe20007fbe0ff */
[----:B------:R-:W-:Y:S02]  /*42f00*/  STL [R1+0xf68], R23 ;  /* 0x000f681701007387 */ /* 0x000fe40000100800 */
[----:B0-----:R-:W2:Y:S01]  /*42f10*/  LDL.LU R10, [R1+0xf84] ;  /* 0x000f8400010a7983 */ /* 0x001ea20000300800 */
[----:B------:R-:W-:Y:S02]  /*42f20*/  STL [R1+0xf8c], R29 ;  /* 0x000f8c1d01007387 */ /* 0x000fe40000100800 */
[----:B------:R-:W4:Y:S02]  /*42f30*/  LDL.LU R7, [R1+0xf74] ;  /* 0x000f740001077983 */ /* 0x000f240000300800 */
[----:B------:R-:W-:Y:S01]  /*42f40*/  STL [R1+0xf60], R28 ;  /* 0x000f601c01007387 */ /* 0x000fe20000100800 */
[----:B----4-:R0:W-:Y:S04]  /*42f50*/  STL [R1+0x1734], R7 ;  /* 0x0017340701007387 */ /* 0x0101e80000100800 */
[----:B0-----:R-:W4:Y:S04]  /*42f60*/  LDL.LU R7, [R1+0xf50] ;  /* 0x000f500001077983 */ /* 0x001f280000300800 */
[----:B----4-:R0:W-:Y:S04]  /*42f70*/  STL [R1+0x1738], R7 ;  /* 0x0017380701007387 */ /* 0x0101e80000100800 */
[----:B0-----:R-:W4:Y:S01]  /*42f80*/  LDL.LU R7, [R1+0xf7c] ;  /* 0x000f7c0001077983 */ /* 0x001f220000300800 */
[----:B---3--:R-:W-:Y:S01]  /*42f90*/  ISETP.NE.U32.AND P0, PT, R5, R27, PT ;  /* 0x0000001b0500720c */ /* 0x008fe20003f05070 */
[----:B--2---:R-:W-:-:S02]  /*42fa0*/  IMAD.X R10, R10, 0x1, R0, P6 ;  /* 0x000000010a0a7824 */ /* 0x004fc400030e0600 */
[----:B----4-:R0:W-:Y:S04]  /*42fb0*/  STL [R1+0x173c], R7 ;  /* 0x00173c0701007387 */ /* 0x0101e80000100800 */
        /* <DEDUP_REMOVED lines=27> */
[----:B------:R0:W-:Y:S02]  /*43170*/  STL [R1+0xf84], R10 ;  /* 0x000f840a01007387 */ /* 0x0001e40000100800 */
[----:B0-----:R-:W2:Y:S02]  /*43180*/  LDL.LU R10, [R1+0x1740] ;  /* 0x00174000010a7983 */ /* 0x001ea40000300800 */
[----:B--2---:R-:W-:-:S05]  /*43190*/  IADD3 R7, P6, R7, R10, RZ ;  /* 0x0000000a07077210 */ /* 0x004fca0007fde0ff */
[----:B------:R0:W-:Y:S04]  /*431a0*/  STL [R1+0xf58], R7 ;  /* 0x000f580701007387 */ /* 0x0001e80000100800 */
[----:B0-----:R-:W2:Y:S02]  /*431b0*/  LDL.LU R7, [R1+0x173c] ;  /* 0x00173c0001077983 */ /* 0x001ea40000300800 */
[----:B--2---:R-:W-:-:S05]  /*431c0*/  IMAD.X R7, R7, 0x1, R0, P1 ;  /* 0x0000000107077824 */ /* 0x004fca00008e0600 */
[----:B------:R0:W-:Y:S04]  /*431d0*/  STL [R1+0xf7c], R7 ;  /* 0x000f7c0701007387 */ /* 0x0001e80000100800 */
[----:B0-----:R-:W2:Y:S02]  /*431e0*/  LDL.LU R7, [R1+0x1738] ;  /* 0x0017380001077983 */ /* 0x001ea40000300800 */
[----:B--2---:R-:W-:-:S05]  /*431f0*/  IADD3 R7, P1, R7, R10, RZ ;  /* 0x0000000a07077210 */ /* 0x004fca0007f3e0ff */
[----:B------:R0:W-:Y:S04]  /*43200*/  STL [R1+0xf50], R7 ;  /* 0x000f500701007387 */ /* 0x0001e80000100800 */
[----:B0-----:R-:W2:Y:S01]  /*43210*/  LDL.LU R7, [R1+0x1734] ;  /* 0x0017340001077983 */ /* 0x001ea20000300800 */
[--C-:B----4-:R-:W-:Y:S01]  /*43220*/  IMAD.X R24, R24, 0x1, R0.reuse, P3 ;  /* 0x0000000118187824 */ /* 0x110fe200018e0600 */
[-C--:B------:R-:W-:Y:S01]  /*43230*/  IADD3 R25, P3, R25, R10.reuse, RZ ;  /* 0x0000000a19197210 */ /* 0x080fe20007f7e0ff */
[--C-:B------:R-:W-:Y:S01]  /*43240*/  IMAD.X R26, R26, 0x1, R0.reuse, P4 ;  /* 0x000000011a1a7824 */ /* 0x100fe200020e0600 */
        /* <DEDUP_REMOVED lines=16> */
[----:B------:R-:W-:Y:S01]  /*43350*/  IADD3 R22, P1, R22, R10, RZ ;  /* 0x0000000a16167210 */ /* 0x000fe20007f3e0ff */
[----:B------:R-:W-:-:S02]  /*43360*/  IMAD.X R28, R28, 0x1, R0, P3 ;  /* 0x000000011c1c7824 */ /* 0x000fc400018e0600 */
[----:B--2---:R-:W-:Y:S01]  /*43370*/  IMAD.X R7, R7, 0x1, R0, P2 ;  /* 0x0000000107077824 */ /* 0x004fe200010e0600 */
[----:B---3--:R-:W-:-:S04]  /*43380*/  IADD3 R6, P2, R6, R10, RZ ;  /* 0x0000000a06067210 */ /* 0x008fc80007f5e0ff */
[----:B------:R-:W-:Y:S01]  /*43390*/  STL [R1+0xf74], R7 ;  /* 0x000f740701007387 */ /* 0x000fe20000100800 */
[----:B------:R-:W-:Y:S02]  /*433a0*/  STL [R1+0xf48], R6 ;  /* 0x000f480601007387 */ /* 0x000fe40000100800 */
[----:B------:R-:W-:Y:S02]  /*433b0*/  STL [R1+0xf6c], R24 ;  /* 0x000f6c1801007387 */ /* 0x000fe40000100800 */
[----:B------:R-:W-:Y:S01]  /*433c0*/  STL [R1+0xf40], R25 ;  /* 0x000f401901007387 */ /* 0x000fe20000100800 */
[----:B------:R-:W-:Y:S01]  /*433d0*/  STL [R1+0xf64], R26 ;  /* 0x000f641a01007387 */ /* 0x000fe20000100800 */
[----:B------:R-:W-:Y:S02]  /*433e0*/  STL [R1+0xf38], R27 ;  /* 0x000f381b01007387 */ /* 0x000fe40000100800 */
[----:B------:R-:W-:Y:S02]  /*433f0*/  STL [R1+0xf5c], R5 ;  /* 0x000f5c0501007387 */ /* 0x000fe40000100800 */
[----:B------:R-:W-:Y:S02]  /*43400*/  STL [R1+0xf30], R4 ;  /* 0x000f300401007387 */ /* 0x000fe40000100800 */
[--C-:B------:R-:W-:Y:S01]  /*43410*/  IMAD.X R11, R11, 0x1, R0.reuse, P2 ;  /* 0x000000010b0b7824 */ /* 0x100fe200010e0600 */
[----:B------:R-:W-:Y:S01]  /*43420*/  STL [R1+0xf54], R3 ;  /* 0x000f540301007387 */ /* 0x000fe20000100800 */
[----:B------:R-:W-:Y:S01]  /*43430*/  IADD3 R12, P2, R12, R10, RZ ;  /* 0x0000000a0c0c7210 */ /* 0x000fe20007f5e0ff */
        /* <DEDUP_REMOVED lines=12> */
[----:B------:R-:W-:-:S02]  /*43500*/  IMAD.X R23, R23, 0x1, R0, P2 ;  /* 0x0000000117177824 */ /* 0x000fc400010e0600 */
[----:B------:R-:W-:Y:S01]  /*43510*/  STL [R1+0xef8], R20 ;  /* 0x000ef81401007387 */ /* 0x000fe20000100800 */
[-C--:B------:R-:W-:Y:S01]  /*43520*/  IADD3 R29, P2, R29, R10.reuse, RZ ;  /* 0x0000000a1d1d7210 */ /* 0x080fe20007f5e0ff */
[----:B------:R-:W-:Y:S01]  /*43530*/  STL [R1+0xf1c], R21 ;  /* 0x000f1c1501007387 */ /* 0x000fe20000100800 */
[----:B------:R-:W-:Y:S02]  /*43540*/  STL [R1+0xef0], R22 ;  /* 0x000ef01601007387 */ /* 0x000fe40000100800 */
[----:B------:R0:W-:Y:S02]  /*43550*/  STL [R1+0x1730], R0 ;  /* 0x0017300001007387 */ /* 0x0001e40000100800 */
[----:B------:R-:W-:Y:S01]  /*43560*/  STL [R1+0xf14], R23 ;  /* 0x000f141701007387 */ /* 0x000fe20000100800 */
[----:B0-----:R-:W2:Y:S01]  /*43570*/  LDL.LU R0, [R1+0xee0] ;  /* 0x000ee00001007983 */ /* 0x001ea20000300800 */
[----:B------:R-:W-:Y:S02]  /*43580*/  STL [R1+0xee8], R29 ;  /* 0x000ee81d01007387 */ /* 0x000fe40000100800 */
[----:B------:R-:W3:Y:S02]  /*43590*/  LDL.LU R7, [R1+0xed0] ;  /* 0x000ed00001077983 */ /* 0x000ee40000300800 */
[----:B------:R-:W-:Y:S01]  /*435a0*/  STL [R1+0xf0c], R28 ;  /* 0x000f0c1c01007387 */ /* 0x000fe20000100800 */
[----:B---3--:R0:W-:Y:S04]  /*435b0*/  STL [R1+0x1724], R7 ;  /* 0x0017240701007387 */ /* 0x0081e80000100800 */
[----:B0-----:R-:W3:Y:S04]  /*435c0*/  LDL.LU R7, [R1+0xefc] ;  /* 0x000efc0001077983 */ /* 0x001ee80000300800 */
[----:B---3--:R0:W-:Y:S04]  /*435d0*/  STL [R1+0x1728], R7 ;  /* 0x0017280701007387 */ /* 0x0081e80000100800 */
[----:B0-----:R-:W3:Y:S01]  /*435e0*/  LDL.LU R7, [R1+0xed8] ;  /* 0x000ed80001077983 */ /* 0x001ee20000300800 */
[----:B--2---:R-:W-:-:S03]  /*435f0*/  IADD3 R0, P3, R0, R10, RZ ;  /* 0x0000000a00007210 */ /* 0x004fc60007f7e0ff */
[----:B---3--:R0:W-:Y:S04]  /*43600*/  STL [R1+0x172c], R7 ;  /* 0x00172c0701007387 */ /* 0x0081e80000100800 */
        /* <DEDUP_REMOVED lines=29> */
[----:B--2---:R-:W-:-:S05]  /*437e0*/  IMAD.X R7, R7, 0x1, R0, P4 ;  /* 0x0000000107077824 */ /* 0x004fca00020e0600 */
[----:B------:R0:W-:Y:S04]  /*437f0*/  STL [R1+0xf04], R7 ;  /* 0x000f040701007387 */ /* 0x0001e80000100800 */
[----:B0-----:R-:W2:Y:S02]  /*43800*/  LDL.LU R7, [R1+0x172c] ;  /* 0x00172c0001077983 */ /* 0x001ea40000300800 */
[----:B--2---:R-:W-:-:S05]  /*43810*/  IADD3 R7, P4, R7, R10, RZ ;  /* 0x0000000a07077210 */ /* 0x004fca0007f9e0ff */
[----:B------:R0:W-:Y:S04]  /*43820*/  STL [R1+0xed8], R7 ;  /* 0x000ed80701007387 */ /* 0x0001e80000100800 */
[----:B0-----:R-:W2:Y:S02]  /*43830*/  LDL.LU R7, [R1+0x1728] ;  /* 0x0017280001077983 */ /* 0x001ea40000300800 */
[----:B--2---:R-:W-:-:S05]  /*43840*/  IMAD.X R7, R7, 0x1, R0, P5 ;  /* 0x0000000107077824 */ /* 0x004fca00028e0600 */
[----:B------:R0:W-:Y:S04]  /*43850*/  STL [R1+0xefc], R7 ;  /* 0x000efc0701007387 */ /* 0x0001e80000100800 */
[----:B0-----:R-:W2:Y:S01]  /*43860*/  LDL.LU R7, [R1+0x1724] ;  /* 0x0017240001077983 */ /* 0x001ea20000300800 */
[--C-:B---3--:R-:W-:Y:S01]  /*43870*/  IMAD.X R6, R6, 0x1, R0.reuse, P6 ;  /* 0x0000000106067824 */ /* 0x108fe200030e0600 */
[-C--:B----4-:R-:W-:Y:S01]  /*43880*/  IADD3 R24, P6, R24, R10.reuse, RZ ;  /* 0x0000000a18187210 */ /* 0x090fe20007fde0ff */
        /* <DEDUP_REMOVED lines=18> */
[----:B------:R-:W-:Y:S01]  /*439b0*/  IMAD.X R29, R29, 0x1, R0, P6 ;  /* 0x000000011d1d7824 */ /* 0x000fe200030e0600 */
[----:B------:R-:W-:-:S02]  /*439c0*/  IADD3 R28, P6, R28, R10, RZ ;  /* 0x0000000a1c1c7210 */ /* 0x000fc40007fde0ff */
[----:B--2---:R-:W-:-:S05]  /*439d0*/  IADD3 R7, P5, R7, R10, RZ ;  /* 0x0000000a07077210 */ /* 0x004fca0007fbe0ff */
[----:B------:R-:W-:Y:S01]  /*439e0*/  STL [R1+0xed0], R7 ;  /* 0x000ed00701007387 */ /* 0x000fe20000100800 */
[----:B------:R-:W-:Y:S02]  /*439f0*/  STL [R1+0xef4], R6 ;  /* 0x000ef40601007387 */ /* 0x000fe40000100800 */
[----:B------:R-:W-:Y:S02]  /*43a00*/  STL [R1+0xec8], R24 ;  /* 0x000ec81801007387 */ /* 0x000fe40000100800 */
[----:B------:R-:W-:Y:S01]  /*43a10*/  STL [R1+0xeec], R25 ;  /* 0x000eec1901007387 */ /* 0x000fe20000100800 */
[----:B------:R-:W-:Y:S01]  /*43a20*/  STL [R1+0xec0], R26 ;  /* 0x000ec01a01007387 */ /* 0x000fe20000100800 */
        /* <DEDUP_REMOVED lines=19> */
[----:B------:R-:W-:Y:S01]  /*43b60*/  IADD3 R23, P5, R23, R10, RZ ;  /* 0x0000000a17177210 */ /* 0x000fe20007fbe0ff */
[----:B------:R-:W-:Y:S01]  /*43b70*/  STL [R1+0xea4], R20 ;  /* 0x000ea41401007387 */ /* 0x000fe20000100800 */
[----:B------:R-:W-:Y:S02]  /*43b80*/  STL [R1+0xe78], R21 ;  /* 0x000e781501007387 */ /* 0x000fe40000100800 */
[----:B------:R-:W-:Y:S02]  /*43b90*/  STL [R1+0xe9c], R22 ;  /* 0x000e9c1601007387 */ /* 0x000fe40000100800 */
[----:B------:R0:W-:Y:S01]  /*43ba0*/  STL [R1+0x1720], R10 ;  /* 0x0017200a01007387 */ /* 0x0001e20000100800 */
[----:B------:R-:W-:Y:S04]  /*43bb0*/  STL [R1+0xe70], R23 ;  /* 0x000e701701007387 */ /* 0x000fe80000100800 */
        /* <DEDUP_REMOVED lines=8> */
[----:B--2---:R-:W-:-:S03]  /*43c40*/  IMAD.X R10, R10, 0x1, R0, P1 ;  /* 0x000000010a0a7824 */ /* 0x004fc600008e0600 */
        /* <DEDUP_REMOVED lines=1316> */
[----:B------:R-:W3:Y:S01]  /*48e90*/  LDL.LU R25, [R1+0x824] ;  /* 0x0008240001197983 */ /* 0x000ee20000300800 */
[----:B------:R-:W3:Y:S01]  /*48ea0*/  LDL.LU R26, [R1+0x7f8] ;  /* 0x0007f800011a7983 */ /* 0x000ee20000300800 */
[----:B------:R-:W3:Y:S02]  /*48eb0*/  LDL.LU R27, [R1+0x81c] ;  /* 0x00081c00011b7983 */ /* 0x000ee40000300800 */
[----:B------:R-:W3:Y:S02]  /*48ec0*/  LDL.LU R5, [R1+0x7f0] ;  /* 0x0007f00001057983 */ /* 0x000ee40000300800 */
        /* <DEDUP_REMOVED lines=19> */
[----:B------:R0:W-:Y:S02]  /*49000*/  STL [R1+0x818], R28 ;  /* 0x0008181c01007387 */ /* 0x0001e40000100800 */
[----:B0-----:R-:W3:Y:S01]  /*49010*/  LDL.LU R28, [R1+0x132c] ;  /* 0x00132c00011c7983 */ /* 0x001ee20000300800 */
        /* <DEDUP_REMOVED lines=19> */
[--C-:B------:R-:W-:Y:S01]  /*49150*/  IMAD.X R12, R12, 0x1, R0.reuse, P1 ;  /* 0x000000010c0c7824 */ /* 0x100fe200008e0600 */
[----:B------:R-:W-:Y:S01]  /*49160*/  IADD3 R13, P1, R13, UR8, RZ ;  /* 0x000000080d0d7c10 */ /* 0x000fe2000ff3e0ff */
[--C-:B------:R-:W-:Y:S01]  /*49170*/  IMAD.X R14, R14, 0x1, R0.reuse, P2 ;  /* 0x000000010e0e7824 */ /* 0x100fe200010e0600 */
[----:B------:R-:W-:Y:S01]  /*49180*/  IADD3 R15, P2, R15, UR8, RZ ;  /* 0x000000080f0f7c10 */ /* 0x000fe2000ff5e0ff */
[--C-:B------:R-:W-:Y:S01]  /*49190*/  IMAD.X R16, R16, 0x1, R0.reuse, P3 ;  /* 0x0000000110107824 */ /* 0x100fe200018e0600 */
[----:B------:R-:W-:Y:S01]  /*491a0*/  IADD3 R17, P3, R17, UR8, RZ ;  /* 0x0000000811117c10 */ /* 0x000fe2000ff7e0ff */
[--C-:B------:R-:W-:Y:S01]  /*491b0*/  IMAD.X R18, R18, 0x1, R0.reuse, P4 ;  /* 0x0000000112127824 */ /* 0x100fe200020e0600 */
[----:B------:R-:W-:Y:S01]  /*491c0*/  IADD3 R19, P4, R19, UR8, RZ ;  /* 0x0000000813137c10 */ /* 0x000fe2000ff9e0ff */
[----:B------:R-:W-:Y:S01]  /*491d0*/  IMAD.X R20, R20, 0x1, R0, P5 ;  /* 0x0000000114147824 */ /* 0x000fe200028e0600 */
[----:B------:R-:W-:-:S02]  /*491e0*/  IADD3 R21, P5, R21, UR8, RZ ;  /* 0x0000000815157c10 */ /* 0x000fc4000ffbe0ff */
        /* <DEDUP_REMOVED lines=25> */
[----:B------:R0:W-:Y:S01]  /*49380*/  STL [R1+0x1604], R0 ;  /* 0x0016040001007387 */ /* 0x0001e20000100800 */
[----:B------:R-:W-:Y:S02]  /*49390*/  STL [R1+0x7dc], R20 ;  /* 0x0007dc1401007387 */ /* 0x000fe40000100800 */
[----:B------:R-:W-:Y:S02]  /*493a0*/  STL [R1+0x1334], R21 ;  /* 0x0013341501007387 */ /* 0x000fe40000100800 */
[----:B------:R-:W-:Y:S01]  /*493b0*/  STL [R1+0x7d4], R22 ;  /* 0x0007d41601007387 */ /* 0x000fe20000100800 */
[----:B0-----:R-:W2:Y:S01]  /*493c0*/  LDL.LU R0, [R1+0xfd4] ;  /* 0x000fd40001007983 */ /* 0x001ea20000300800 */
[----:B------:R-:W-:Y:S02]  /*493d0*/  IADD3 R23, P6, R23, UR8, RZ ;  /* 0x0000000817177c10 */ /* 0x000fe4000ffde0ff */
[----:B------:R-:W-:-:S03]  /*493e0*/  IADD3.X R29, R29, UR5, RZ, P1, !PT ;  /* 0x000000051d1d7c10 */ /* 0x000fc60008ffe4ff */
[----:B------:R-:W-:Y:S04]  /*493f0*/  STL [R1+0x1330], R23 ;  /* 0x0013301701007387 */ /* 0x000fe80000100800 */
[----:B--2---:R0:W-:Y:S01]  /*49400*/  STL [R1+0x1640], R0 ;  /* 0x0016400001007387 */ /* 0x0041e20000100800 */
[----:B------:R-:W-:Y:S03]  /*49410*/  STL [R1+0xfdc], R29 ;  /* 0x000fdc1d01007387 */ /* 0x000fe60000100800 */
[----:B0-----:R-:W2:Y:S01]  /*49420*/  LDL.LU R0, [R1+0x1328] ;  /* 0x0013280001007983 */ /* 0x001ea20000300800 */
[----:B------:R-:W-:-:S05]  /*49430*/  IADD3 R28, P1, R28, UR8, RZ ;  /* 0x000000081c1c7c10 */ /* 0x000fca000ff3e0ff */
[----:B------:R-:W-:Y:S04]  /*49440*/  STL [R1+0x132c], R28 ;  /* 0x00132c1c01007387 */ /* 0x000fe80000100800 */
[----:B--2---:R0:W-:Y:S04]  /*49450*/  STL [R1+0x1644], R0 ;  /* 0x0016440001007387 */ /* 0x0041e80000100800 */
        /* <DEDUP_REMOVED lines=29> */
[----:B--2---:R-:W-:-:S05]  /*49630*/  IADD3.X R0, R0, UR5, RZ, P2, !PT ;  /* 0x0000000500007c10 */ /* 0x004fca00097fe4ff */
[----:B------:R0:W-:Y:S04]  /*49640*/  STL [R1+0x7d0], R0 ;  /* 0x0007d00001007387 */ /* 0x0001e80000100800 */
[----:B0-----:R-:W2:Y:S02]  /*49650*/  LDL.LU R0, [R1+0x1644] ;  /* 0x0016440001007983 */ /* 0x001ea40000300800 */
[----:B--2---:R-:W-:-:S05]  /*49660*/  IADD3 R0, P2, R0, UR8, RZ ;  /* 0x0000000800007c10 */ /* 0x004fca000ff5e0ff */
[----:B------:R0:W-:Y:S04]  /*49670*/  STL [R1+0x1328], R0 ;  /* 0x0013280001007387 */ /* 0x0001e80000100800 */
[----:B0-----:R-:W2:Y:S01]  /*49680*/  LDL.LU R0, [R1+0x1640] ;  /* 0x0016400001007983 */ /* 0x001ea20000300800 */
[----:B----4-:R-:W-:Y:S01]  /*49690*/  IADD3.X R6, R6, UR5, RZ, P4, !PT ;  /* 0x0000000506067c10 */ /* 0x010fe2000a7fe4ff */
[----:B---3--:R-:W-:Y:S01]  /*496a0*/  IADD3 R24, P4, R24, UR8, RZ ;  /* 0x0000000818187c10 */ /* 0x008fe2000ff9e0ff */
[----:B------:R-:W-:Y:S01]  /*496b0*/  IADD3.X R25, R25, UR5, RZ, P5, !PT ;  /* 0x0000000519197c10 */ /* 0x000fe2000affe4ff */
[----:B------:R-:W-:Y:S01]  /*496c0*/  IADD3 R26, P5, R26, UR8, RZ ;  /* 0x000000081a1a7c10 */ /* 0x000fe2000ffbe0ff */
        /* <DEDUP_REMOVED lines=16> */
[----:B--2---:R-:W-:Y:S01]  /*497d0*/  IADD3.X R0, R0, UR5, RZ, P3, !PT ;  /* 0x0000000500007c10 */ /* 0x004fe20009ffe4ff */
[----:B------:R-:W-:-:S04]  /*497e0*/  IADD3 R7, P3, R7, UR8, RZ ;  /* 0x0000000807077c10 */ /* 0x000fc8000ff7e0ff */
[----:B------:R0:W-:Y:S01]  /*497f0*/  STL [R1+0xfd4], R0 ;  /* 0x000fd40001007387 */ /* 0x0001e20000100800 */
[----:B------:R-:W-:Y:S02]  /*49800*/  STL [R1+0x1320], R7 ;  /* 0x0013200701007387 */ /* 0x000fe40000100800 */
[----:B------:R-:W-:Y:S02]  /*49810*/  STL [R1+0xfd0], R6 ;  /* 0x000fd00601007387 */ /* 0x000fe40000100800 */
[----:B------:R-:W-:Y:S01]  /*49820*/  STL [R1+0x1318], R24 ;  /* 0x0013181801007387 */ /* 0x000fe20000100800 */
[----:B------:R-:W-:Y:S01]  /*49830*/  STL [R1+0xfcc], R25 ;  /* 0x000fcc1901007387 */ /* 0x000fe20000100800 */
[----:B------:R-:W-:Y:S02]  /*49840*/  STL [R1+0x1310], R26 ;  /* 0x0013101a01007387 */ /* 0x000fe40000100800 */
[----:B------:R-:W-:Y:S02]  /*49850*/  STL [R1+0xfc8], R27 ;  /* 0x000fc81b01007387 */ /* 0x000fe40000100800 */
[----:B------:R-:W-:Y:S01]  /*49860*/  STL [R1+0x1308], R5 ;  /* 0x0013080501007387 */ /* 0x000fe20000100800 */
[----:B------:R-:W-:Y:S01]  /*49870*/  IADD3.X R9, R9, UR5, RZ, P3, !PT ;  /* 0x0000000509097c10 */ /* 0x000fe20009ffe4ff */
[----:B------:R-:W-:Y:S01]  /*49880*/  STL [R1+0xfc4], R4 ;  /* 0x000fc40401007387 */ /* 0x000fe20000100800 */
[----:B------:R-:W-:Y:S01]  /*49890*/  IADD3 R10, P3, R10, UR8, RZ ;  /* 0x000000080a0a7c10 */ /* 0x000fe2000ff7e0ff */
        /* <DEDUP_REMOVED lines=11> */
[----:B------:R-:W-:Y:S01]  /*49950*/  IADD3.X R21, R21, UR5, RZ, P3, !PT ;  /* 0x0000000515157c10 */ /* 0x000fe20009ffe4ff */
[----:B------:R-:W-:Y:S01]  /*49960*/  STL [R1+0x12fc], R17 ;  /* 0x0012fc1101007387 */ /* 0x000fe20000100800 */
[----:B------:R-:W-:Y:S01]  /*49970*/  IADD3 R22, P3, R22, UR8, RZ ;  /* 0x0000000816167c10 */ /* 0x000fe2000ff7e0ff */
[----:B------:R-:W-:Y:S01]  /*49980*/  STL [R1+0x12d0], R18 ;  /* 0x0012d01201007387 */ /* 0x000fe20000100800 */
[----:B------:R-:W-:Y:S02]  /*49990*/  STL [R1+0x12f4], R19 ;  /* 0x0012f41301007387 */ /* 0x000fe40000100800 */
[----:B------:R-:W-:Y:S02]  /*499a0*/  STL [R1+0x12c8], R20 ;  /* 0x0012c81401007387 */ /* 0x000fe40000100800 */
[----:B------:R-:W-:Y:S01]  /*499b0*/  STL [R1+0x12ec], R21 ;  /* 0x0012ec1501007387 */ /* 0x000fe20000100800 */
[----:B------:R-:W-:Y:S01]  /*499c0*/  STL [R1+0x12c0], R22 ;  /* 0x0012c01601007387 */ /* 0x000fe20000100800 */
[----:B0-----:R-:W2:Y:S01]  /*499d0*/  LDL.LU R0, [R1+0x12a8] ;  /* 0x0012a80001007983 */ /* 0x001ea20000300800 */
[----:B------:R-:W-:Y:S01]  /*499e0*/  IADD3.X R23, R23, UR5, RZ, P4, !PT ;  /* 0x0000000517177c10 */ /* 0x000fe2000a7fe4ff */
[----:B------:R-:W-:-:S04]  /*499f0*/  IADD3 R29, P4, R29, UR8, RZ ;  /* 0x000000081d1d7c10 */ /* 0x000fc8000ff9e0ff */
[----:B------:R-:W-:Y:S04]  /*49a00*/  STL [R1+0x12e4], R23 ;  /* 0x0012e41701007387 */ /* 0x000fe80000100800 */
[----:B--2---:R0:W-:Y:S01]  /*49a10*/  STL [R1+0x1638], R0 ;  /* 0x0016380001007387 */ /* 0x0041e20000100800 */
[----:B------:R-:W-:Y:S03]  /*49a20*/  STL [R1+0x12b8], R29 ;  /* 0x0012b81d01007387 */ /* 0x000fe60000100800 */
[----:B0-----:R-:W2:Y:S01]  /*49a30*/  LDL.LU R0, [R1+0x12d4] ;  /* 0x0012d40001007983 */ /* 0x001ea20000300800 */
[----:B------:R-:W-:-:S05]  /*49a40*/  IADD3.X R28, R28, UR5, RZ, P5, !PT ;  /* 0x000000051c1c7c10 */ /* 0x000fca000affe4ff */
        /* <DEDUP_REMOVED lines=31> */
[----:B--2---:R-:W-:-:S05]  /*49c40*/  IADD3 R0, P5, R0, UR8, RZ ;  /* 0x0000000800007c10 */ /* 0x004fca000ffbe0ff */
[----:B------:R0:W-:Y:S04]  /*49c50*/  STL [R1+0x12b0], R0 ;  /* 0x0012b00001007387 */ /* 0x0001e80000100800 */
[----:B0-----:R-:W2:Y:S02]  /*49c60*/  LDL.LU R0, [R1+0x163c] ;  /* 0x00163c0001007983 */ /* 0x001ea40000300800 */
[----:B--2---:R-:W-:-:S05]  /*49c70*/  IADD3.X R0, R0, UR5, RZ, P6, !PT ;  /* 0x0000000500007c10 */ /* 0x004fca000b7fe4ff */
[----:B------:R0:W-:Y:S04]  /*49c80*/  STL [R1+0x12d4], R0 ;  /* 0x0012d40001007387 */ /* 0x0001e80000100800 */
[----:B0-----:R-:W2:Y:S01]  /*49c90*/  LDL.LU R0, [R1+0x1638] ;  /* 0x0016380001007983 */ /* 0x001ea20000300800 */
[----:B---3--:R-:W-:Y:S01]  /*49ca0*/  IADD3.X R7, R7, UR5, RZ, P1, !PT ;  /* 0x0000000507077c10 */ /* 0x008fe20008ffe4ff */
[----:B----4-:R-:W-:Y:S01]  /*49cb0*/  IADD3 R6, P1, R6, UR8, RZ ;  /* 0x0000000806067c10 */ /* 0x010fe2000ff3e0ff */
        /* <DEDUP_REMOVED lines=18> */
[----:B------:R-:W-:-:S02]  /*49de0*/  IADD3.X R22, R22, UR5, RZ, P1, !PT ;  /* 0x0000000516167c10 */ /* 0x000fc40008ffe4ff */
[----:B--2---:R-:W-:-:S05]  /*49df0*/  IADD3 R0, P6, R0, UR8, RZ ;  /* 0x0000000800007c10 */ /* 0x004fca000ffde0ff */
[----:B------:R0:W-:Y:S01]  /*49e00*/  STL [R1+0x12a8], R0 ;  /* 0x0012a80001007387 */ /* 0x0001e20000100800 */
[----:B------:R-:W-:Y:S02]  /*49e10*/  STL [R1+0x12cc], R7 ;  /* 0x0012cc0701007387 */ /* 0x000fe40000100800 */
[----:B------:R-:W-:Y:S02]  /*49e20*/  STL [R1+0x12a0], R6 ;  /* 0x0012a00601007387 */ /* 0x000fe40000100800 */
[----:B------:R-:W-:Y:S01]  /*49e30*/  STL [R1+0x12c4], R24 ;  /* 0x0012c41801007387 */ /* 0x000fe20000100800 */
[----:B------:R-:W-:Y:S01]  /*49e40*/  STL [R1+0x1298], R25 ;  /* 0x0012981901007387 */ /* 0x000fe20000100800 */
        /* <DEDUP_REMOVED lines=24> */
[----:B------:R-:W-:Y:S02]  /*49fd0*/  STL [R1+0x126c], R22 ;  /* 0x00126c1601007387 */ /* 0x000fe40000100800 */
[----:B0-----:R-:W2:Y:S01]  /*49fe0*/  LDL.LU R0, [R1+0x1254] ;  /* 0x0012540001007983 */ /* 0x001ea20000300800 */
[----:B------:R-:W-:-:S02]  /*49ff0*/  IADD3 R23, P1, R23, UR8, RZ ;  /* 0x0000000817177c10 */ /* 0x000fc4000ff3e0ff */
        /* <DEDUP_REMOVED lines=534> */
[----:B--2---:R-:W-:-:S05]  /*4c160*/  IADD3 R0, P3, R0, UR8, RZ ;  /* 0x0000000800007c10 */ /* 0x004fca000ff7e0ff */
[----:B------:R0:W-:Y:S04]  /*4c170*/  STL [R1+0x1380], R0 ;  /* 0x0013800001007387 */ /* 0x0001e80000100800 */
[----:B0-----:R0:W5:Y:S01]  /*4c180*/  LDL.LU R0, [R1+0x1604] ;  /* 0x0016040001007983 */ /* 0x0011620000300800 */
[----:B------:R1:W-:Y:S03]  /*4c190*/  STL [R1+0xff0], R6 ;  /* 0x000ff00601007387 */ /* 0x0003e60000100800 */
[----:B-1----:R0:W5:Y:S01]  /*4c1a0*/  LDL.LU R6, [R1+0x1600] ;  /* 0x0016000001067983 */ /* 0x0021620000300800 */
[----:B------:R1:W-:Y:S03]  /*4c1b0*/  STL [R1+0x1388], R7 ;  /* 0x0013880701007387 */ /* 0x0003e60000100800 */
[----:B-1----:R0:W5:Y:S01]  /*4c1c0*/  LDL.LU R7, [R1+0x15fc] ;  /* 0x0015fc0001077983 */ /* 0x0021620000300800 */
[----:B------:R1:W-:Y:S03]  /*4c1d0*/  STL [R1+0xfec], R5 ;  /* 0x000fec0501007387 */ /* 0x0003e60000100800 */
[----:B-1----:R-:W2:Y:S01]  /*4c1e0*/  LDL.LU R5, [R1+0x15f8] ;  /* 0x0015f80001057983 */ /* 0x002ea20000300800 */
[----:B------:R1:W-:Y:S03]  /*4c1f0*/  STL [R1+0x1390], R4 ;  /* 0x0013900401007387 */ /* 0x0003e60000100800 */
[----:B-1----:R-:W3:Y:S01]  /*4c200*/  LDL.LU R4, [R1+0x15f4] ;  /* 0x0015f40001047983 */ /* 0x002ee20000300800 */
[----:B------:R1:W-:Y:S03]  /*4c210*/  STL [R1+0xfe8], R3 ;  /* 0x000fe80301007387 */ /* 0x0003e60000100800 */
[----:B-1----:R-:W4:Y:S01]  /*4c220*/  LDL.LU R3, [R1+0x15f0] ;  /* 0x0015f00001037983 */ /* 0x002f220000300800 */
[----:B------:R1:W-:Y:S03]  /*4c230*/  STL [R1+0x1398], R2 ;  /* 0x0013980201007387 */ /* 0x0003e60000100800 */
[----:B-1----:R-:W2:Y:S01]  /*4c240*/  LDL.LU R2, [R1+0x15ec] ;  /* 0x0015ec0001027983 */ /* 0x002ea20000300800 */
[----:B------:R-:W-:Y:S01]  /*4c250*/  IADD3.X R28, R28, UR5, RZ, P1, !PT ;  /* 0x000000051c1c7c10 */ /* 0x000fe20008ffe4ff */
[----:B------:R-:W-:Y:S01]  /*4c260*/  IADD3 R29, P1, R29, UR8, RZ ;  /* 0x000000081d1d7c10 */ /* 0x000fe2000ff3e0ff */
[----:B------:R-:W-:Y:S01]  /*4c270*/  IADD3.X R24, R24, UR5, RZ, P2, !PT ;  /* 0x0000000518187c10 */ /* 0x000fe200097fe4ff */
[----:B------:R-:W-:Y:S01]  /*4c280*/  IADD3 R25, P2, R25, UR8, RZ ;  /* 0x0000000819197c10 */ /* 0x000fe2000ff5e0ff */
[----:B------:R-:W-:Y:S01]  /*4c290*/  IADD3.X R26, R26, UR5, RZ, P3, !PT ;  /* 0x000000051a1a7c10 */ /* 0x000fe20009ffe4ff */
[----:B------:R1:W-:Y:S01]  /*4c2a0*/  STL [R1+0xfe4], R28 ;  /* 0x000fe41c01007387 */ /* 0x0003e20000100800 */
[----:B------:R-:W-:-:S02]  /*4c2b0*/  IADD3 R27, P3, R27, UR8, RZ ;  /* 0x000000081b1b7c10 */ /* 0x000fc4000ff7e0ff */
[----:B------:R-:W-:Y:S01]  /*4c2c0*/  IADD3.X R8, R8, UR5, RZ, P4, !PT ;  /* 0x0000000508087c10 */ /* 0x000fe2000a7fe4ff */
[----:B------:R-:W-:Y:S01]  /*4c2d0*/  IADD3 R9, P4, R9, UR8, RZ ;  /* 0x0000000809097c10 */ /* 0x000fe2000ff9e0ff */
[----:B------:R-:W-:Y:S01]  /*4c2e0*/  IADD3.X R10, R10, UR5, RZ, P5, !PT ;  /* 0x000000050a0a7c10 */ /* 0x000fe2000affe4ff */
[----:B------:R-:W-:Y:S01]  /*4c2f0*/  IADD3 R11, P5, R11, UR8, RZ ;  /* 0x000000080b0b7c10 */ /* 0x000fe2000ffbe0ff */
[----:B-1----:R0:W5:Y:S01]  /*4c300*/  LDL.LU R28, [R1+0x15e8] ;  /* 0x0015e800011c7983 */ /* 0x0021620000300800 */
[----:B------:R1:W-:Y:S01]  /*4c310*/  STL [R1+0x13a0], R29 ;  /* 0x0013a01d01007387 */ /* 0x0003e20000100800 */
[----:B------:R-:W-:Y:S01]  /*4c320*/  IADD3.X R12, R12, UR5, RZ, P6, !PT ;  /* 0x000000050c0c7c10 */ /* 0x000fe2000b7fe4ff */
[----:B------:R-:W-:Y:S01]  /*4c330*/  IADD3 R13, P6, R13, UR8, RZ ;  /* 0x000000080d0d7c10 */ /* 0x000fe2000ffde0ff */
[----:B------:R-:W-:Y:S01]  /*4c340*/  IADD3.X R14, R14, UR5, RZ, P1, !PT ;  /* 0x000000050e0e7c10 */ /* 0x000fe20008ffe4ff */
[----:B-1----:R0:W5:Y:S01]  /*4c350*/  LDL.LU R29, [R1+0x15e4] ;  /* 0x0015e400011d7983 */ /* 0x0021620000300800 */
[----:B------:R-:W-:Y:S02]  /*4c360*/  STL [R1+0xfe0], R24 ;  /* 0x000fe01801007387 */ /* 0x000fe40000100800 */
[----:B------:R-:W-:Y:S02]  /*4c370*/  STL [R1+0x13a8], R25 ;  /* 0x0013a81901007387 */ /* 0x000fe40000100800 */
[----:B------:R-:W-:Y:S01]  /*4c380*/  STL [R1+0x1344], R26 ;  /* 0x0013441a01007387 */ /* 0x000fe20000100800 */
[----:B------:R-:W-:Y:S01]  /*4c390*/  STL [R1+0x13a4], R27 ;  /* 0x0013a41b01007387 */ /* 0x000fe20000100800 */
[----:B------:R-:W-:Y:S02]  /*4c3a0*/  STL [R1+0x134c], R8 ;  /* 0x00134c0801007387 */ /* 0x000fe40000100800 */
[----:B------:R3:W-:Y:S02]  /*4c3b0*/  STL [R1+0x13ac], R9 ;  /* 0x0013ac0901007387 */ /* 0x0007e40000100800 */
[----:B------:R0:W-:Y:S01]  /*4c3c0*/  STL [R1+0x1354], R10 ;  /* 0x0013540a01007387 */ /* 0x0001e20000100800 */
[----:B------:R-:W-:Y:S01]  /*4c3d0*/  IADD3 R15, P1, R15, UR8, RZ ;  /* 0x000000080f0f7c10 */ /* 0x000fe2000ff3e0ff */
[----:B------:R0:W-:Y:S01]  /*4c3e0*/  STL [R1+0x13bc], R11 ;  /* 0x0013bc0b01007387 */ /* 0x0001e20000100800 */
[----:B------:R-:W-:Y:S01]  /*4c3f0*/  IADD3.X R16, R16, UR5, RZ, P2, !PT ;  /* 0x0000000510107c10 */ /* 0x000fe200097fe4ff */
[----:B------:R0:W-:Y:S01]  /*4c400*/  STL [R1+0x135c], R12 ;  /* 0x00135c0c01007387 */ /* 0x0001e20000100800 */
[----:B------:R-:W-:Y:S01]  /*4c410*/  IADD3 R17, P2, R17, UR8, RZ ;  /* 0x0000000811117c10 */ /* 0x000fe2000ff5e0ff */
[----:B------:R0:W-:Y:S01]  /*4c420*/  STL [R1+0x13b8], R13 ;  /* 0x0013b80d01007387 */ /* 0x0001e20000100800 */
[----:B------:R-:W-:Y:S01]  /*4c430*/  IADD3.X R18, R18, UR5, RZ, P3, !PT ;  /* 0x0000000512127c10 */ /* 0x000fe20009ffe4ff */
        /* <DEDUP_REMOVED lines=8> */
[----:B------:R0:W-:Y:S02]  /*4c4c0*/  STL [R1+0x1374], R18 ;  /* 0x0013741201007387 */ /* 0x0001e40000100800 */
[----:B------:R0:W-:Y:S01]  /*4c4d0*/  STL [R1+0x137c], R19 ;  /* 0x00137c1301007387 */ /* 0x0001e20000100800 */
[----:B------:R-:W-:Y:S01]  /*4c4e0*/  IADD3.X R23, R23, UR5, RZ, P2, !PT ;  /* 0x0000000517177c10 */ /* 0x000fe200097fe4ff */
[----:B------:R0:W-:Y:S01]  /*4c4f0*/  STL [R1+0x1384], R20 ;  /* 0x0013841401007387 */ /* 0x0001e20000100800 */
[----:B------:R0:W-:Y:S02]  /*4c500*/  STL [R1+0x138c], R21 ;  /* 0x00138c1501007387 */ /* 0x0001e40000100800 */
[----:B------:R0:W-:Y:S02]  /*4c510*/  STL [R1+0x1394], R22 ;  /* 0x0013941601007387 */ /* 0x0001e40000100800 */
[----:B---3--:R-:W-:-:S02]  /*4c520*/  IMAD.MOV.U32 R9, RZ, RZ, R4 ;  /* 0x000000ffff097224 */ /* 0x008fc400078e0004 */
[----:B--2---:R-:W-:Y:S02]  /*4c530*/  IMAD.MOV.U32 R8, RZ, RZ, R2 ;  /* 0x000000ffff087224 */ /* 0x004fe400078e0002 */
[----:B----4-:R-:W-:Y:S02]  /*4c540*/  IMAD.MOV.U32 R2, RZ, RZ, R3 ;  /* 0x000000ffff027224 */ /* 0x010fe400078e0003 */
[----:B------:R-:W-:-:S05]  /*4c550*/  IMAD.MOV.U32 R3, RZ, RZ, R5 ;  /* 0x000000ffff037224 */ /* 0x000fca00078e0005 */
[----:B------:R0:W-:Y:S01]  /*4c560*/  STL.64 [R1+0x5e0], R2 ;  /* 0x0005e00201007387 */ /* 0x0001e20000100a00 */
[----:B------:R0:W-:Y:S02]  /*4c570*/  STL [R1+0x139c], R23 ;  /* 0x00139c1701007387 */ /* 0x0001e40000100800 */
[----:B------:R0:W-:Y:S01]  /*4c580*/  STL.64 [R1+0x5e8], R8 ;  /* 0x0005e80801007387 */ /* 0x0001e20000100a00 */
[----:B------:R-:W-:Y:S01]  /*4c590*/  @!P0 CALL.REL.NOINC `(.L_x_2) ;  /* 0x0000001000008944 */ /* 0x000fe20003c00000 */
[----:B------:R-:W-:Y:S05]  /*4c5a0*/  BRA `(.L_x_3) ;  /* 0xfffc87f000007947 */ /* 0x000fea000383ffff */
.L_x_2:
[----:B-----5:R-:W2:Y:S04]  /*4c5b0*/  LDL.LU R0, [R1+0x498] ;  /* 0x0004980001007983 */ /* 0x020ea80000300800 */
[----:B--2---:R1:W-:Y:S04]  /*4c5c0*/  STL [R1+0x1788], R0 ;  /* 0x0017880001007387 */ /* 0x0043e80000100800 */
[----:B-1----:R-:W2:Y:S04]  /*4c5d0*/  LDL.LU R0, [R1+0x48c] ;  /* 0x00048c0001007983 */ /* 0x002ea80000300800 */
        /* <DEDUP_REMOVED lines=33> */
[----:B0-----:R-:W2:Y:S01]  /*4c7f0*/  LDL.LU R3, [R1+0x4ac] ;  /* 0x0004ac0001037983 */ /* 0x001ea20000300800 */
[----:B-1----:R-:W-:-:S03]  /*4c800*/  IMAD.MOV.U32 R0, RZ, RZ, R7 ;  /* 0x000000ffff007224 */ /* 0x002fc600078e0007 */
[----:B--2---:R0:W-:Y:S04]  /*4c810*/  STL [R1+0x1790], R3 ;  /* 0x0017900301007387 */ /* 0x0041e80000100800 */
[----:B0-----:R-:W2:Y:S04]  /*4c820*/  LDL.LU R3, [R1+0x47c] ;  /* 0x00047c0001037983 */ /* 0x001ea80000300800 */
        /* <DEDUP_REMOVED lines=31> */
[----:B------:R-:W2:Y:S04]  /*4ca20*/  LDL.LU R5, [R1+0x4a8] ;  /* 0x0004a80001057983 */ /* 0x000ea80000300800 */
[----:B------:R-:W3:Y:S04]  /*4ca30*/  LDL.LU R2, [R1+0x474] ;  /* 0x0004740001027983 */ /* 0x000ee80000300800 */
[----:B------:R-:W3:Y:S01]  /*4ca40*/  LDL.LU R4, [R1+0x470] ;  /* 0x0004700001047983 */ /* 0x000ee20000300800 */
[----:B0-----:R-:W-:-:S03]  /*4ca50*/  IMAD.MOV.U32 R3, RZ, RZ, R6 ;  /* 0x000000ffff037224 */ /* 0x001fc600078e0006 */
[----:B------:R-:W4:Y:S04]  /*4ca60*/  LDL.LU R24, [R1+0x484] ;  /* 0x0004840001187983 */ /* 0x000f280000300800 */
[----:B------:R-:W4:Y:S04]  /*4ca70*/  LDL.LU R25, [R1+0x480] ;  /* 0x0004800001197983 */ /* 0x000f280000300800 */
[----:B------:R-:W2:Y:S04]  /*4ca80*/  LDL.LU R26, [R1+0x494] ;  /* 0x00049400011a7983 */ /* 0x000ea80000300800 */
        /* <DEDUP_REMOVED lines=15> */
[----:B------:R-:W2:Y:S01]  /*4cb80*/  LDL.LU R20, [R1+0x234] ;  /* 0x0002340001147983 */ /* 0x000ea20000300800 */
[----:B------:R-:W-:-:S03]  /*4cb90*/  F2FP.BF16.PACK_AB R0, R3, R0 ;  /* 0x000000000300723e */ /* 0x000fc600000010ff */
[----:B------:R-:W2:Y:S04]  /*4cba0*/  LDL.LU R21, [R1+0x230] ;  /* 0x0002300001157983 */ /* 0x000ea80000300800 */
[----:B------:R-:W2:Y:S04]  /*4cbb0*/  LDL.LU R22, [R1+0x344] ;  /* 0x0003440001167983 */ /* 0x000ea80000300800 */
[----:B------:R-:W2:Y:S04]  /*4cbc0*/  LDL.LU R23, [R1+0x340] ;  /* 0x0003400001177983 */ /* 0x000ea80000300800 */
[----:B------:R0:W-:Y:S04]  /*4cbd0*/  STL [R1+0x15e8], R28 ;  /* 0x0015e81c01007387 */ /* 0x0001e80000100800 */
[----:B0-----:R-:W2:Y:S04]  /*4cbe0*/  LDL.LU R28, [R1+0x49c] ;  /* 0x00049c00011c7983 */ /* 0x001ea80000300800 */
[----:B------:R0:W-:Y:S04]  /*4cbf0*/  STL [R1+0x15e4], R29 ;  /* 0x0015e41d01007387 */ /* 0x0001e80000100800 */
[----:B0-----:R-:W2:Y:S04]  /*4cc00*/  LDL.LU R29, [R1+0x488] ;  /* 0x00048800011d7983 */ /* 0x001ea80000300800 */
[----:B------:R-:W2:Y:S04]  /*4cc10*/  LDL.LU R3, [R1+0x1810] ;  /* 0x0018100001037983 */ /* 0x000ea80000300800 */
[----:B------:R0:W-:Y:S04]  /*4cc20*/  STL [R1+0x19c], R0 ;  /* 0x00019c0001007387 */ /* 0x0001e80000100800 */
[----:B0-----:R-:W2:Y:S02]  /*4cc30*/  LDL.LU R0, [R1+0x180c] ;  /* 0x00180c0001007983 */ /* 0x001ea40000300800 */
[----:B--2---:R-:W-:-:S02]  /*4cc40*/  F2FP.BF16.PACK_AB R0, R3, R0 ;  /* 0x000000000300723e */ /* 0x004fc400000010ff */
        /* <DEDUP_REMOVED lines=65> */
[----:B------:R-:W-:Y:S01]  /*4d060*/  STL [R1+0x158], R29 ;  /* 0x0001581d01007387 */ /* 0x000fe20000100800 */
[----:B--2---:R-:W-:Y:S02]  /*4d070*/  F2FP.BF16.PACK_AB R28, R28, R0 ;  /* 0x000000001c1c723e */ /* 0x004fe400000010ff */
[----:B------:R-:W-:Y:S02]  /*4d080*/  F2FP.BF16.PACK_AB R0, R3, R5 ;  /* 0x000000050300723e */ /* 0x000fe400000010ff */
[----:B---3--:R-:W-:Y:S01]  /*4d090*/  F2FP.BF16.PACK_AB R3, R2, R4 ;  /* 0x000000040203723e */ /* 0x008fe200000010ff */
[----:B------:R-:W-:Y:S01]  /*4d0a0*/  STL [R1+0x154], R28 ;  /* 0x0001541c01007387 */ /* 0x000fe20000100800 */
[----:B----4-:R-:W-:-:S03]  /*4d0b0*/  F2FP.BF16.PACK_AB R2, R24, R25 ;  /* 0x000000191802723e */ /* 0x010fc600000010ff */
[----:B------:R0:W-:Y:S04]  /*4d0c0*/  STL [R1+0x150], R0 ;  /* 0x0001500001007387 */ /* 0x0001e80000100800 */
[----:B------:R1:W-:Y:S01]  /*4d0d0*/  STL [R1+0x14c], R3 ;  /* 0x00014c0301007387 */ /* 0x0003e20000100800 */
[----:B0-----:R-:W-:-:S03]  /*4d0e0*/  F2FP.BF16.PACK_AB R0, R26, R27 ;  /* 0x0000001b1a00723e */ /* 0x001fc600000010ff */
[----:B------:R0:W-:Y:S01]  /*4d0f0*/  STL [R1+0x148], R2 ;  /* 0x0001480201007387 */ /* 0x0001e20000100800 */
[----:B-1----:R-:W-:-:S03]  /*4d100*/  F2FP.BF16.PACK_AB R3, R6, R7 ;  /* 0x000000070603723e */ /* 0x002fc600000010ff */
[----:B------:R1:W-:Y:S04]  /*4d110*/  STL [R1+0x144], R0 ;  /* 0x0001440001007387 */ /* 0x0003e80000100800 */
[----:B------:R2:W-:Y:S01]  /*4d120*/  STL [R1+0x140], R3 ;  /* 0x0001400301007387 */ /* 0x0005e20000100800 */
[----:B0-----:R-:W-:Y:S02]  /*4d130*/  F2FP.BF16.PACK_AB R2, R8, R9 ;  /* 0x000000090802723e */ /* 0x001fe400000010ff */
[----:B-1----:R-:W-:-:S03]  /*4d140*/  F2FP.BF16.PACK_AB R0, R10, R11 ;  /* 0x0000000b0a00723e */ /* 0x002fc600000010ff */
[----:B------:R0:W-:Y:S01]  /*4d150*/  STL [R1+0x13c], R2 ;  /* 0x00013c0201007387 */ /* 0x0001e20000100800 */
[----:B--2---:R-:W-:-:S03]  /*4d160*/  F2FP.BF16.PACK_AB R3, R12, R13 ;  /* 0x0000000d0c03723e */ /* 0x004fc600000010ff */
[----:B------:R1:W-:Y:S04]  /*4d170*/  STL [R1+0x138], R0 ;  /* 0x0001380001007387 */ /* 0x0003e80000100800 */
[----:B------:R2:W-:Y:S01]  /*4d180*/  STL [R1+0x134], R3 ;  /* 0x0001340301007387 */ /* 0x0005e20000100800 */
[----:B0-----:R-:W-:Y:S02]  /*4d190*/  F2FP.BF16.PACK_AB R2, R14, R15 ;  /* 0x0000000f0e02723e */ /* 0x001fe400000010ff */
[----:B-1----:R-:W-:-:S03]  /*4d1a0*/  F2FP.BF16.PACK_AB R0, R16, R17 ;  /* 0x000000111000723e */ /* 0x002fc600000010ff */
[----:B------:R0:W-:Y:S01]  /*4d1b0*/  STL [R1+0x130], R2 ;  /* 0x0001300201007387 */ /* 0x0001e20000100800 */
[----:B--2---:R-:W-:-:S03]  /*4d1c0*/  F2FP.BF16.PACK_AB R3, R18, R19 ;  /* 0x000000131203723e */ /* 0x004fc600000010ff */
[----:B------:R1:W-:Y:S04]  /*4d1d0*/  STL [R1+0x12c], R0 ;  /* 0x00012c0001007387 */ /* 0x0003e80000100800 */
[----:B------:R-:W-:Y:S04]  /*4d1e0*/  STL [R1+0x128], R3 ;  /* 0x0001280301007387 */ /* 0x000fe80000100800 */
[----:B------:R-:W2:Y:S01]  /*4d1f0*/  LDL.LU R29, [R1+0x378] ;  /* 0x00037800011d7983 */ /* 0x000ea20000300800 */
[----:B0-----:R-:W-:Y:S02]  /*4d200*/  F2FP.BF16.PACK_AB R2, R20, R21 ;  /* 0x000000151402723e */ /* 0x001fe400000010ff */
[----:B-1----:R-:W-:-:S03]  /*4d210*/  F2FP.BF16.PACK_AB R0, R22, R23 ;  /* 0x000000171600723e */ /* 0x002fc600000010ff */
        /* <DEDUP_REMOVED lines=36> */
[----:B------:R-:W3:Y:S04]  /*4d460*/  LDL.LU R28, [R1+0x38c] ;  /* 0x00038c00011c7983 */ /* 0x000ee80000300800 */
[----:B---3--:R0:W-:Y:S04]  /*4d470*/  STL [R1+0x16fc], R28 ;  /* 0x0016fc1c01007387 */ /* 0x0081e80000100800 */
[----:B0-----:R-:W3:Y:S04]  /*4d480*/  LDL.LU R28, [R1+0x37c] ;  /* 0x00037c00011c7983 */ /* 0x001ee80000300800 */
        /* <DEDUP_REMOVED lines=33> */
[----:B0-----:R-:W2:Y:S04]  /*4d6a0*/  LDL.LU R28, [R1+0x4cc] ;  /* 0x0004cc00011c7983 */ /* 0x001ea80000300800 */
[----:B------:R-:W3:Y:S04]  /*4d6b0*/  LDL.LU R0, [R1+0x388] ;  /* 0x0003880001007983 */ /* 0x000ee80000300800 */
[----:B------:R-:W4:Y:S04]  /*4d6c0*/  LDL.LU R3, [R1+0x39c] ;  /* 0x00039c0001037983 */ /* 0x000f280000300800 */
[----:B------:R-:W4:Y:S04]  /*4d6d0*/  LDL.LU R5, [R1+0x398] ;  /* 0x0003980001057983 */ /* 0x000f280000300800 */
        /* <DEDUP_REMOVED lines=24> */
[----:B--2---:R-:W-:-:S03]  /*4d860*/  F2FP.BF16.PACK_AB R29, R28, R29 ;  /* 0x0000001d1c1d723e */ /* 0x004fc600000010ff */
        /* <DEDUP_REMOVED lines=68> */
[----:B------:R-:W3:Y:S04]  /*4dcb0*/  LDL.LU R28, [R1+0x16fc] ;  /* 0x0016fc00011c7983 */ /* 0x000ee80000300800 */
[----:B------:R-:W-:Y:S01]  /*4dcc0*/  STL [R1+0xd8], R29 ;  /* 0x0000d81d01007387 */ /* 0x000fe20000100800 */
[----:B---3--:R-:W-:Y:S02]  /*4dcd0*/  F2FP.BF16.PACK_AB R28, R28, R0 ;  /* 0x000000001c1c723e */ /* 0x008fe400000010ff */
[----:B----4-:R-:W-:Y:S02]  /*4dce0*/  F2FP.BF16.PACK_AB R0, R3, R5 ;  /* 0x000000050300723e */ /* 0x010fe400000010ff */
[----:B------:R-:W-:Y:S01]  /*4dcf0*/  F2FP.BF16.PACK_AB R3, R2, R4 ;  /* 0x000000040203723e */ /* 0x000fe200000010ff */
[----:B------:R-:W-:Y:S01]  /*4dd00*/  STL [R1+0xd4], R28 ;  /* 0x0000d41c01007387 */ /* 0x000fe20000100800 */
[----:B------:R-:W-:-:S03]  /*4dd10*/  F2FP.BF16.PACK_AB R2, R24, R25 ;  /* 0x000000191802723e */ /* 0x000fc600000010ff */
        /* <DEDUP_REMOVED lines=258> */
[----:B---3--:R0:W-:Y:S04]  /*4ed40*/  STL [R1+0x1628], R5 ;  /* 0x0016280501007387 */ /* 0x0081e80000100800 */
[----:B0-----:R-:W3:Y:S04]  /*4ed50*/  LDL.LU R5, [R1+0x71c] ;  /* 0x00071c0001057983 */ /* 0x001ee80000300800 */
[----:B------:R-:W4:Y:S04]  /*4ed60*/  LDL.LU R4, [R1+0x768] ;  /* 0x0007680001047983 */ /* 0x000f280000300800 */
[----:B----4-:R0:W-:Y:S04]  /*4ed70*/  STL [R1+0x1624], R4 ;  /* 0x0016240401007387 */ /* 0x0101e80000100800 */
[----:B0-----:R-:W4:Y:S04]  /*4ed80*/  LDL.LU R4, [R1+0x72c] ;  /* 0x00072c0001047983 */ /* 0x001f280000300800 */
[----:B------:R-:W2:Y:S04]  /*4ed90*/  LDL.LU R11, [R1+0x700] ;  /* 0x00070000010b7983 */ /* 0x000ea80000300800 */
[----:B--2---:R0:W-:Y:S04]  /*4eda0*/  STL [R1+0x1620], R11 ;  /* 0x0016200b01007387 */ /* 0x0041e80000100800 */
[----:B0-----:R-:W2:Y:S04]  /*4edb0*/  LDL.LU R11, [R1+0x76c] ;  /* 0x00076c00010b7983 */ /* 0x001ea80000300800 */
        /* <DEDUP_REMOVED lines=36> */
[----:B------:R-:W2:Y:S01]  /*4f000*/  LDL.LU R28, [R1+0x75c] ;  /* 0x00075c00011c7983 */ /* 0x000ea20000300800 */
[----:B------:R-:W-:-:S03]  /*4f010*/  F2FP.BF16.PACK_AB R7, R6, R7 ;  /* 0x000000070607723e */ /* 0x000fc600000010ff */
[----:B--2---:R0:W-:Y:S04]  /*4f020*/  STL [R1+0x15ec], R28 ;  /* 0x0015ec1c01007387 */ /* 0x0041e80000100800 */
[----:B0-----:R-:W2:Y:S04]  /*4f030*/  LDL.LU R28, [R1+0x74c] ;  /* 0x00074c00011c7983 */ /* 0x001ea80000300800 */
        /* <DEDUP_REMOVED lines=40> */
[----:B------:R0:W-:Y:S04]  /*4f2c0*/  STL [R1], R7 ;  /* 0x0000000701007387 */ /* 0x0001e80000100800 */
[----:B0-----:R-:W2:Y:S02]  /*4f2d0*/  LDL.LU R7, [R1+0x1630] ;  /* 0x0016300001077983 */ /* 0x001ea40000300800 */
[----:B--2---:R-:W-:-:S02]  /*4f2e0*/  F2FP.BF16.PACK_AB R7, R6, R7 ;  /* 0x000000070607723e */ /* 0x004fc400000010ff */
[----:B------:R-:W3:Y:S02]  /*4f2f0*/  LDL.LU R6, [R1+0x162c] ;  /* 0x00162c0001067983 */ /* 0x000ee40000300800 */
[----:B---3--:R-:W-:Y:S02]  /*4f300*/  F2FP.BF16.PACK_AB R6, R5, R6 ;  /* 0x000000060506723e */ /* 0x008fe400000010ff */
[----:B------:R-:W4:Y:S02]  /*4f310*/  LDL.LU R5, [R1+0x1628] ;  /* 0x0016280001057983 */ /* 0x000f240000300800 */
[----:B----4-:R-:W-:Y:S02]  /*4f320*/  F2FP.BF16.PACK_AB R5, R4, R5 ;  /* 0x000000050405723e */ /* 0x010fe400000010ff */
[----:B------:R-:W2:Y:S02]  /*4f330*/  LDL.LU R4, [R1+0x1624] ;  /* 0x0016240001047983 */ /* 0x000ea40000300800 */
[----:B--2---:R-:W-:-:S02]  /*4f340*/  F2FP.BF16.PACK_AB R4, R11, R4 ;  /* 0x000000040b04723e */ /* 0x004fc400000010ff */
[----:B------:R-:W2:Y:S02]  /*4f350*/  LDL.LU R11, [R1+0x1620] ;  /* 0x00162000010b7983 */ /* 0x000ea40000300800 */
[----:B--2---:R-:W-:Y:S02]  /*4f360*/  F2FP.BF16.PACK_AB R11, R10, R11 ;  /* 0x0000000b0a0b723e */ /* 0x004fe400000010ff */
[----:B------:R-:W2:Y:S02]  /*4f370*/  LDL.LU R10, [R1+0x161c] ;  /* 0x00161c00010a7983 */ /* 0x000ea40000300800 */
[----:B--2---:R-:W-:Y:S02]  /*4f380*/  F2FP.BF16.PACK_AB R10, R9, R10 ;  /* 0x0000000a090a723e */ /* 0x004fe400000010ff */
        /* <DEDUP_REMOVED lines=22> */
[----:B------:R-:W2:Y:S01]  /*4f4f0*/  LDL.LU R28, [R1+0x15ec] ;  /* 0x0015ec00011c7983 */ /* 0x000ea20000300800 */
[----:B------:R-:W-:Y:S02]  /*4f500*/  F2FP.BF16.PACK_AB R21, R29, R21 ;  /* 0x000000151d15723e */ /* 0x000fe400000010ff */
[----:B--2---:R-:W-:Y:S02]  /*4f510*/  F2FP.BF16.PACK_AB R22, R28, R22 ;  /* 0x000000161c16723e */ /* 0x004fe400000010ff */
[----:B------:R-:W2:Y:S04]  /*4f520*/  LDL.LU R28, [R1+0x15e8] ;  /* 0x0015e800011c7983 */ /* 0x000ea80000300800 */
[----:B------:R-:W2:Y:S01]  /*4f530*/  LDL.LU R29, [R1+0x15e4] ;  /* 0x0015e400011d7983 */ /* 0x000ea20000300800 */
[----:B------:R-:W-:-:S02]  /*4f540*/  F2FP.BF16.PACK_AB R25, R24, R25 ;  /* 0x000000191819723e */ /* 0x000fc400000010ff */
[----:B------:R-:W-:Y:S02]  /*4f550*/  F2FP.BF16.PACK_AB R20, R0, R20 ;  /* 0x000000140014723e */ /* 0x000fe400000010ff */
[----:B------:R-:W-:Y:S02]  /*4f560*/  F2FP.BF16.PACK_AB R27, R3, R27 ;  /* 0x0000001b031b723e */ /* 0x000fe400000010ff */
[----:B------:R-:W-:Y:S02]  /*4f570*/  F2FP.BF16.PACK_AB R26, R2, R26 ;  /* 0x0000001a021a723e */ /* 0x000fe400000010ff */
[----:B--2---:R-:W-:Y:S02]  /*4f580*/  F2FP.BF16.PACK_AB R24, R29, R28 ;  /* 0x0000001c1d18723e */ /* 0x004fe400000010ff */
.L_x_1:
[----:B------:R1:W-:Y:S04]  /*4f590*/  STL [R1+0x178c], R6 ;  /* 0x00178c0601007387 */ /* 0x0003e80000100800 */
[----:B-1----:R-:W2:Y:S04]  /*4f5a0*/  LDL.LU R6, [R1+0x13fc] ;  /* 0x0013fc0001067983 */ /* 0x002ea80000300800 */
[----:B------:R1:W-:Y:S04]  /*4f5b0*/  STL [R1+0x1788], R7 ;  /* 0x0017880701007387 */ /* 0x0003e80000100800 */
[----:B-1----:R-:W3:Y:S04]  /*4f5c0*/  LDL.LU R7, [R1+0x13f8] ;  /* 0x0013f80001077983 */ /* 0x002ee80000300800 */
[----:B------:R-:W4:Y:S04]  /*4f5d0*/  LDL.LU R3, [R1+0x13f4] ;  /* 0x0013f40001037983 */ /* 0x000f280000300800 */
[----:B------:R-:W5:Y:S04]  /*4f5e0*/  LDL.LU R29, [R1+0x13f0] ;  /* 0x0013f000011d7983 */ /* 0x000f680000300800 */
[----:B------:R-:W5:Y:S04]  /*4f5f0*/  LDL.LU R2, [R1+0x13ec] ;  /* 0x0013ec0001027983 */ /* 0x000f680000300800 */
[----:B0-----:R-:W5:Y:S04]  /*4f600*/  LDL.LU R0, [R1+0x13e8] ;  /* 0x0013e80001007983 */ /* 0x001f680000300800 */
[----:B------:R-:W5:Y:S04]  /*4f610*/  LDL.LU R28, [R1+0x13e4] ;  /* 0x0013e400011c7983 */ /* 0x000f680000300800 */
[----:B------:R-:W-:Y:S01]  /*4f620*/  BAR.SYNC.DEFER_BLOCKING 0x0 ;  /* 0x0000000000007b1d */ /* 0x000fe20000010000 */
[----:B--2---:R-:W-:-:S05]  /*4f630*/  ISETP.GE.AND P1, PT, R6, c[0x0][0x17c], PT ;  /* 0x00005f0006007a0c */ /* 0x004fca0003f26270 */
[----:B------:R-:W2:Y:S01]  /*4f640*/  LDL.LU R6, [R1+0x178c] ;  /* 0x00178c0001067983 */ /* 0x000ea20000300800 */
[----:B---3--:R-:W-:-:S03]  /*4f650*/  ISETP.GE.AND P3, PT, R7, c[0x0][0x17c], PT ;  /* 0x00005f0007007a0c */ /* 0x008fc60003f66270 */
[----:B------:R-:W2:Y:S01]  /*4f660*/  LDL.LU R7, [R1+0x1788] ;  /* 0x0017880001077983 */ /* 0x000ea20000300800 */
[----:B----4-:R-:W-:-:S03]  /*4f670*/  ISETP.GE.AND P4, PT, R3, c[0x0][0x17c], PT ;  /* 0x00005f0003007a0c */ /* 0x010fc60003f86270 */
[----:B------:R-:W0:Y:S01]  /*4f680*/  S2R R3, SR_TID.X ;  /* 0x0000000000037919 */ /* 0x000e220000002100 */
[----:B-----5:R-:W-:Y:S02]  /*4f690*/  ISETP.GE.AND P0, PT, R29, c[0x0][0x17c], PT ;  /* 0x00005f001d007a0c */ /* 0x020fe40003f06270 */
[----:B------:R-:W-:Y:S02]  /*4f6a0*/  ISETP.GE.AND P5, PT, R2, c[0x0][0x17c], PT ;  /* 0x00005f0002007a0c */ /* 0x000fe40003fa6270 */
[----:B------:R-:W-:Y:S01]  /*4f6b0*/  ISETP.GE.AND P2, PT, R0, c[0x0][0x17c], PT ;  /* 0x00005f0000007a0c */ /* 0x000fe20003f46270 */
[C---:B0-----:R-:W-:Y:S02]  /*4f6c0*/  IMAD.SHL.U32 R0, R3.reuse, 0x200, RZ ;  /* 0x0000020003007824 */ /* 0x041fe400078e00ff */
[----:B------:R-:W-:-:S03]  /*4f6d0*/  IMAD.SHL.U32 R2, R3, 0x20, RZ ;  /* 0x0000002003027824 */ /* 0x000fc600078e00ff */
[----:B------:R-:W-:-:S04]  /*4f6e0*/  LOP3.LUT R0, R0, 0x3000, RZ, 0xc0, !PT ;  /* 0x0000300000007812 */ /* 0x000fc800078ec0ff */
[----:B------:R-:W-:Y:S01]  /*4f6f0*/  LOP3.LUT R0, R0, 0x60, R2, 0xf8, !PT ;  /* 0x0000006000007812 */ /* 0x000fe200078ef802 */
[----:B------:R-:W-:-:S05]  /*4f700*/  IMAD.SHL.U32 R2, R3, 0x4, RZ ;  /* 0x0000000403027824 */ /* 0x000fca00078e00ff */
[----:B------:R-:W-:-:S05]  /*4f710*/  LOP3.LUT R0, R0, 0x170, R2, 0x78, !PT ;  /* 0x0000017000007812 */ /* 0x000fca00078e7802 */
[----:B------:R-:W-:-:S05]  /*4f720*/  IMAD.IADD R0, R0, 0x1, R28 ;  /* 0x0000000100007824 */ /* 0x000fca00078e021c */
[----:B------:R0:W-:Y:S04]  /*4f730*/  STS.128 [R0], R24 ;  /* 0x0000001800007388 */ /* 0x0001e80000000c00 */
[----:B0-----:R-:W3:Y:S04]  /*4f740*/  LDL.LU R24, [R1+0x90] ;  /* 0x0000900001187983 */ /* 0x001ee80000300800 */
[----:B------:R-:W3:Y:S04]  /*4f750*/  LDL.LU R25, [R1+0x94] ;  /* 0x0000940001197983 */ /* 0x000ee80000300800 */
[----:B------:R-:W4:Y:S04]  /*4f760*/  LDL.LU R26, [R1+0x98] ;  /* 0x00009800011a7983 */ /* 0x000f280000300800 */
[----:B------:R-:W4:Y:S04]  /*4f770*/  LDL.LU R27, [R1+0x9c] ;  /* 0x00009c00011b7983 */ /* 0x000f280000300800 */
[----:B------:R0:W-:Y:S04]  /*4f780*/  STS.128 [R0+0x80], R20 ;  /* 0x0000801400007388 */ /* 0x0001e80000000c00 */
[----:B----4-:R-:W-:Y:S04]  /*4f790*/  STL.64 [R1+0x1740], R26 ;  /* 0x0017401a01007387 */ /* 0x010fe80000100a00 */
[----:B---3--:R-:W-:Y:S04]  /*4f7a0*/  STL.64 [R1+0x1738], R24 ;  /* 0x0017381801007387 */ /* 0x008fe80000100a00 */
[----:B0-----:R-:W3:Y:S04]  /*4f7b0*/  LDL.LU R20, [R1+0x80] ;  /* 0x0000800001147983 */ /* 0x001ee80000300800 */
[----:B------:R-:W3:Y:S04]  /*4f7c0*/  LDL.LU R21, [R1+0x84] ;  /* 0x0000840001157983 */ /* 0x000ee80000300800 */
[----:B------:R-:W4:Y:S04]  /*4f7d0*/  LDL.LU R22, [R1+0x88] ;  /* 0x0000880001167983 */ /* 0x000f280000300800 */
[----:B------:R-:W4:Y:S04]  /*4f7e0*/  LDL.LU R23, [R1+0x8c] ;  /* 0x00008c0001177983 */ /* 0x000f280000300800 */
[----:B------:R0:W-:Y:S04]  /*4f7f0*/  STS.128 [R0+0x200], R16 ;  /* 0x0002001000007388 */ /* 0x0001e80000000c00 */
[----:B----4-:R-:W-:Y:S04]  /*4f800*/  STL.64 [R1+0x1750], R22 ;  /* 0x0017501601007387 */ /* 0x010fe80000100a00 */
[----:B---3--:R1:W-:Y:S04]  /*4f810*/  STL.64 [R1+0x1748], R20 ;  /* 0x0017481401007387 */ /* 0x0083e80000100a00 */
[----:B0-----:R-:W3:Y:S04]  /*4f820*/  LDL.LU R16, [R1+0x70] ;  /* 0x0000700001107983 */ /* 0x001ee80000300800 */
[----:B------:R-:W3:Y:S04]  /*4f830*/  LDL.LU R17, [R1+0x74] ;  /* 0x0000740001117983 */ /* 0x000ee80000300800 */
[----:B------:R-:W4:Y:S04]  /*4f840*/  LDL.LU R18, [R1+0x78] ;  /* 0x0000780001127983 */ /* 0x000f280000300800 */
[----:B------:R-:W4:Y:S01]  /*4f850*/  LDL.LU R19, [R1+0x7c] ;  /* 0x00007c0001137983 */ /* 0x000f220000300800 */
[----:B------:R-:W-:-:S03]  /*4f860*/  IMAD.SHL.U32 R2, R3, 0x800, RZ ;  /* 0x0000080003027824 */ /* 0x000fc600078e00ff */
[----:B------:R-:W-:Y:S04]  /*4f870*/  STS.128 [R0+0x400], R8 ;  /* 0x0004000800007388 */ /* 0x000fe80000000c00 */
[----:B--2---:R-:W-:Y:S04]  /*4f880*/  STS.128 [R0+0x480], R4 ;  /* 0x0004800400007388 */ /* 0x004fe80000000c00 */
[----:B------:R-:W-:Y:S04]  /*4f890*/  STS.128 [R0+0x280], R12 ;  /* 0x0002800c00007388 */ /* 0x000fe80000000c00 */
[----:B----4-:R-:W-:Y:S04]  /*4f8a0*/  STL.64 [R1+0x1760], R18 ;  /* 0x0017601201007387 */ /* 0x010fe80000100a00 */
[----:B---3--:R-:W-:Y:S04]  /*4f8b0*/  STL.64 [R1+0x1758], R16 ;  /* 0x0017581001007387 */ /* 0x008fe80000100a00 */
[----:B-1----:R-:W2:Y:S04]  /*4f8c0*/  LDL.LU R20, [R1+0x30] ;  /* 0x0000300001147983 */ /* 0x002ea80000300800 */
[----:B------:R-:W2:Y:S04]  /*4f8d0*/  LDL.LU R21, [R1+0x34] ;  /* 0x0000340001157983 */ /* 0x000ea80000300800 */
[----:B------:R-:W3:Y:S04]  /*4f8e0*/  LDL.LU R22, [R1+0x38] ;  /* 0x0000380001167983 */ /* 0x000ee80000300800 */
[----:B------:R-:W3:Y:S04]  /*4f8f0*/  LDL.LU R23, [R1+0x3c] ;  /* 0x00003c0001177983 */ /* 0x000ee80000300800 */
[----:B---3--:R-:W-:Y:S04]  /*4f900*/  STL.64 [R1+0x1770], R22 ;  /* 0x0017701601007387 */ /* 0x008fe80000100a00 */
[----:B--2---:R0:W-:Y:S04]  /*4f910*/  STL.64 [R1+0x1768], R20 ;  /* 0x0017681401007387 */ /* 0x0041e80000100a00 */
[----:B0-----:R-:W2:Y:S04]  /*4f920*/  LDL.LU R20, [R1+0x10] ;  /* 0x0000100001147983 */ /* 0x001ea80000300800 */
[----:B------:R-:W2:Y:S04]  /*4f930*/  LDL.LU R21, [R1+0x14] ;  /* 0x0000140001157983 */ /* 0x000ea80000300800 */
[----:B------:R-:W3:Y:S04]  /*4f940*/  LDL.LU R22, [R1+0x18] ;  /* 0x0000180001167983 */ /* 0x000ee80000300800 */
[----:B------:R-:W3:Y:S04]  /*4f950*/  LDL.LU R23, [R1+0x1c] ;  /* 0x00001c0001177983 */ /* 0x000ee80000300800 */
[----:B---3--:R-:W-:Y:S04]  /*4f960*/  STL.64 [R1+0x1780], R22 ;  /* 0x0017801601007387 */ /* 0x008fe80000100a00 */
[----:B--2---:R0:W-:Y:S04]  /*4f970*/  STL.64 [R1+0x1778], R20 ;  /* 0x0017781401007387 */ /* 0x0041e80000100a00 */
[----:B0-----:R-:W2:Y:S04]  /*4f980*/  LDL.LU R20, [R1] ;  /* 0x0000000001147983 */ /* 0x001ea80000300800 */
[----:B------:R-:W2:Y:S04]  /*4f990*/  LDL.LU R21, [R1+0x4] ;  /* 0x0000040001157983 */ /* 0x000ea80000300800 */
[----:B------:R-:W2:Y:S04]  /*4f9a0*/  LDL.LU R22, [R1+0x8] ;  /* 0x0000080001167983 */ /* 0x000ea80000300800 */
[----:B------:R-:W2:Y:S04]  /*4f9b0*/  LDL.LU R23, [R1+0xc] ;  /* 0x00000c0001177983 */ /* 0x000ea80000300800 */
[----:B------:R-:W3:Y:S04]  /*4f9c0*/  LDL.LU R16, [R1+0x20] ;  /* 0x0000200001107983 */ /* 0x000ee80000300800 */
[----:B------:R-:W3:Y:S04]  /*4f9d0*/  LDL.LU R17, [R1+0x24] ;  /* 0x0000240001117983 */ /* 0x000ee80000300800 */
[----:B------:R-:W3:Y:S04]  /*4f9e0*/  LDL.LU R18, [R1+0x28] ;  /* 0x0000280001127983 */ /* 0x000ee80000300800 */
[----:B------:R-:W3:Y:S04]  /*4f9f0*/  LDL.LU R19, [R1+0x2c] ;  /* 0x00002c0001137983 */ /* 0x000ee80000300800 */
[----:B------:R-:W4:Y:S04]  /*4fa00*/  LDL.LU R24, [R1+0x40] ;  /* 0x0000400001187983 */ /* 0x000f280000300800 */
[----:B------:R-:W4:Y:S01]  /*4fa10*/  LDL.LU R25, [R1+0x44] ;  /* 0x0000440001197983 */ /* 0x000f220000300800 */
[----:B------:R-:W-:-:S03]  /*4fa20*/  LOP3.LUT R3, R3, 0x7f, RZ, 0xc0, !PT ;  /* 0x0000007f03037812 */ /* 0x000fc600078ec0ff */
[----:B------:R-:W4:Y:S04]  /*4fa30*/  LDL.LU R26, [R1+0x48] ;  /* 0x00004800011a7983 */ /* 0x000f280000300800 */
[----:B------:R-:W4:Y:S01]  /*4fa40*/  LDL.LU R27, [R1+0x4c] ;  /* 0x00004c00011b7983 */ /* 0x000f220000300800 */
[----:B------:R-:W-:-:S03]  /*4fa50*/  LOP3.LUT R2, R2, 0x3000, RZ, 0xc0, !PT ;  /* 0x0000300002027812 */ /* 0x000fc600078ec0ff */
[----:B------:R-:W5:Y:S02]  /*4fa60*/  LDL.LU R8, [R1+0x60] ;  /* 0x0000600001087983 */ /* 0x000f640000300800 */
[----:B------:R-:W-:Y:S02]  /*4fa70*/  IMAD R12, R3, 0x10, R2 ;  /* 0x00000010030c7824 */ /* 0x000fe400078e0202 */
[----:B------:R-:W5:Y:S04]  /*4fa80*/  LDL.LU R9, [R1+0x64] ;  /* 0x0000640001097983 */ /* 0x000f680000300800 */
[----:B------:R-:W5:Y:S04]  /*4fa90*/  LDL.LU R10, [R1+0x68] ;  /* 0x00006800010a7983 */ /* 0x000f680000300800 */
[----:B------:R-:W5:Y:S04]  /*4faa0*/  LDL.LU R11, [R1+0x6c] ;  /* 0x00006c00010b7983 */ /* 0x000f680000300800 */
[----:B------:R-:W3:Y:S04]  /*4fab0*/  LDL.LU R4, [R1+0x50] ;  /* 0x0000500001047983 */ /* 0x000ee80000300800 */
[----:B------:R-:W3:Y:S04]  /*4fac0*/  LDL.LU R5, [R1+0x54] ;  /* 0x0000540001057983 */ /* 0x000ee80000300800 */
[----:B------:R-:W3:Y:S04]  /*4fad0*/  LDL.LU R6, [R1+0x58] ;  /* 0x0000580001067983 */ /* 0x000ee80000300800 */
[----:B------:R-:W3:Y:S04]  /*4fae0*/  LDL.LU R7, [R1+0x5c] ;  /* 0x00005c0001077983 */ /* 0x000ee80000300800 */
[----:B--2---:R0:W-:Y:S04]  /*4faf0*/  STS.128 [R0+0x600], R20 ;  /* 0x0006001400007388 */ /* 0x0041e80000000c00 */
[----:B0-----:R-:W2:Y:S04]  /*4fb00*/  LDL.LU.64 R22, [R1+0x1780] ;  /* 0x0017800001167983 */ /* 0x001ea80000300a00 */
[----:B------:R-:W2:Y:S01]  /*4fb10*/  LDL.LU.64 R20, [R1+0x1778] ;  /* 0x0017780001147983 */ /* 0x000ea20000300a00 */
[----:B------:R-:W-:-:S02]  /*4fb20*/  LOP3.LUT R28, R12, 0x20, RZ, 0x3c, !PT ;  /* 0x000000200c1c7812 */ /* 0x000fc400078e3cff */
[C---:B------:R-:W-:Y:S02]  /*4fb30*/  LOP3.LUT R3, R12.reuse, 0x40, RZ, 0x3c, !PT ;  /* 0x000000400c037812 */ /* 0x040fe400078e3cff */
[----:B------:R-:W-:Y:S01]  /*4fb40*/  LOP3.LUT R2, R12, 0x60, RZ, 0x3c, !PT ;  /* 0x000000600c027812 */ /* 0x000fe200078e3cff */
[----:B--2---:R-:W-:Y:S04]  /*4fb50*/  STS.128 [R0+0x680], R20 ;  /* 0x0006801400007388 */ /* 0x004fe80000000c00 */
[----:B------:R-:W-:Y:S06]  /*4fb60*/  BAR.SYNC.DEFER_BLOCKING 0x0 ;  /* 0x0000000000007b1d */ /* 0x000fec0000010000 */
[----:B------:R-:W0:Y:S04]  /*4fb70*/  LDS.128 R20, [R12] ;  /* 0x000000000c147984 */ /* 0x000e280000000c00 */
[----:B0-----:R-:W-:Y:S01]  /*4fb80*/  STL [R1+0x1c4], R21 ;  /* 0x0001c41501007387 */ /* 0x001fe20000100800 */
[----:B------:R-:W-:-:S03]  /*4fb90*/  IMAD.MOV.U32 R29, RZ, RZ, R20 ;  /* 0x000000ffff1d7224 */ /* 0x000fc600078e0014 */
[----:B------:R-:W-:Y:S04]  /*4fba0*/  STL.64 [R1+0x1c8], R22 ;  /* 0x0001c81601007387 */ /* 0x000fe80000100a00 */
[----:B------:R-:W0:Y:S04]  /*4fbb0*/  LDS.128 R20, [R12+0x800] ;  /* 0x000800000c147984 */ /* 0x000e280000000c00 */
[----:B0-----:R-:W-:Y:S04]  /*4fbc0*/  STL.64 [R1+0x210], R20 ;  /* 0x0002101401007387 */ /* 0x001fe80000100a00 */
[----:B------:R-:W-:Y:S04]  /*4fbd0*/  STL.64 [R1+0x218], R22 ;  /* 0x0002181601007387 */ /* 0x000fe80000100a00 */
[----:B------:R-:W0:Y:S04]  /*4fbe0*/  LDS.128 R20, [R28] ;  /* 0x000000001c147984 */ /* 0x000e280000000c00 */
[----:B0-----:R-:W-:Y:S04]  /*4fbf0*/  STL.64 [R1+0x1b0], R20 ;  /* 0x0001b01401007387 */ /* 0x001fe80000100a00 */
        /* <DEDUP_REMOVED lines=14> */
[----:B------:R-:W-:Y:S06]  /*4fce0*/  BAR.SYNC.DEFER_BLOCKING 0x0 ;  /* 0x0000000000007b1d */ /* 0x000fec0000010000 */
[----:B0-----:R-:W-:Y:S04]  /*4fcf0*/  STL.64 [R1+0x220], R20 ;  /* 0x0002201401007387 */ /* 0x001fe80000100a00 */
[----:B------:R0:W-:Y:S04]  /*4fd00*/  STL.64 [R1+0x228], R22 ;  /* 0x0002281601007387 */ /* 0x0001e80000100a00 */
[----:B0-----:R-:W2:Y:S04]  /*4fd10*/  LDL.LU.64 R22, [R1+0x1770] ;  /* 0x0017700001167983 */ /* 0x001ea80000300a00 */
[----:B------:R-:W2:Y:S04]  /*4fd20*/  LDL.LU.64 R20, [R1+0x1768] ;  /* 0x0017680001147983 */ /* 0x000ea80000300a00 */
[----:B---3--:R0:W-:Y:S04]  /*4fd30*/  STS.128 [R0], R16 ;  /* 0x0000001000007388 */ /* 0x0081e80000000c00 */
[----:B----4-:R-:W-:Y:S04]  /*4fd40*/  STS.128 [R0+0x200], R24 ;  /* 0x0002001800007388 */ /* 0x010fe80000000c00 */
[----:B0-----:R-:W3:Y:S04]  /*4fd50*/  LDL.LU.64 R18, [R1+0x1760] ;  /* 0x0017600001127983 */ /* 0x001ee80000300a00 */
[----:B------:R-:W3:Y:S04]  /*4fd60*/  LDL.LU.64 R16, [R1+0x1758] ;  /* 0x0017580001107983 */ /* 0x000ee80000300a00 */
[----:B--2---:R0:W-:Y:S04]  /*4fd70*/  STS.128 [R0+0x80], R20 ;  /* 0x0000801400007388 */ /* 0x0041e80000000c00 */
[----:B0-----:R-:W2:Y:S04]  /*4fd80*/  LDL.LU.64 R22, [R1+0x1750] ;  /* 0x0017500001167983 */ /* 0x001ea80000300a00 */
[----:B------:R-:W2:Y:S04]  /*4fd90*/  LDL.LU.64 R20, [R1+0x1748] ;  /* 0x0017480001147983 */ /* 0x000ea80000300a00 */
[----:B------:R-:W4:Y:S04]  /*4fda0*/  LDL.LU.64 R26, [R1+0x1740] ;  /* 0x00174000011a7983 */ /* 0x000f280000300a00 */
[----:B------:R-:W4:Y:S04]  /*4fdb0*/  LDL.LU.64 R24, [R1+0x1738] ;  /* 0x0017380001187983 */ /* 0x000f280000300a00 */
[----:B------:R-:W-:Y:S04]  /*4fdc0*/  STS.128 [R0+0x280], R4 ;  /* 0x0002800400007388 */ /* 0x000fe80000000c00 */
[----:B-----5:R-:W-:Y:S04]  /*4fdd0*/  STS.128 [R0+0x400], R8 ;  /* 0x0004000800007388 */ /* 0x020fe80000000c00 */
[----:B---3--:R-:W-:Y:S04]  /*4fde0*/  STS.128 [R0+0x480], R16 ;  /* 0x0004801000007388 */ /* 0x008fe80000000c00 */
[----:B--2---:R-:W-:Y:S04]  /*4fdf0*/  STS.128 [R0+0x600], R20 ;  /* 0x0006001400007388 */ /* 0x004fe80000000c00 */
[----:B----4-:R0:W-:Y:S04]  /*4fe00*/  STS.128 [R0+0x680], R24 ;  /* 0x0006801800007388 */ /* 0x0101e80000000c00 */
[----:B------:R-:W-:Y:S06]  /*4fe10*/  BAR.SYNC.DEFER_BLOCKING 0x0 ;  /* 0x0000000000007b1d */ /* 0x000fec0000010000 */
[----:B0-----:R-:W2:Y:S04]  /*4fe20*/  LDL.LU R24, [R1+0x110] ;  /* 0x0001100001187983 */ /* 0x001ea80000300800 */
[----:B------:R-:W0:Y:S04]  /*4fe30*/  LDS.128 R4, [R12] ;  /* 0x000000000c047984 */ /* 0x000e280000000c00 */
[----:B------:R-:W-:Y:S04]  /*4fe40*/  LDS.128 R20, [R28] ;  /* 0x000000001c147984 */ /* 0x000fe80000000c00 */
[----:B------:R-:W-:Y:S04]  /*4fe50*/  LDS.128 R8, [R3] ;  /* 0x0000000003087984 */ /* 0x000fe80000000c00 */
[----:B------:R-:W-:Y:S04]  /*4fe60*/  LDS.128 R16, [R2] ;  /* 0x0000000002107984 */ /* 0x000fe80000000c00 */
[----:B0-----:R-:W-:Y:S04]  /*4fe70*/  STL.64 [R1+0x20], R4 ;  /* 0x0000200401007387 */ /* 0x001fe80000100a00 */
[----:B------:R-:W-:Y:S04]  /*4fe80*/  STL.64 [R1+0x28], R6 ;  /* 0x0000280601007387 */ /* 0x000fe80000100a00 */
[----:B------:R-:W2:Y:S04]  /*4fe90*/  LDL.LU R25, [R1+0x114] ;  /* 0x0001140001197983 */ /* 0x000ea80000300800 */
[----:B------:R-:W3:Y:S04]  /*4fea0*/  LDL.LU R26, [R1+0x118] ;  /* 0x00011800011a7983 */ /* 0x000ee80000300800 */
[----:B------:R-:W3:Y:S04]  /*4feb0*/  LDL.LU R27, [R1+0x11c] ;  /* 0x00011c00011b7983 */ /* 0x000ee80000300800 */
[----:B------:R-:W0:Y:S04]  /*4fec0*/  LDS.128 R4, [R12+0x800] ;  /* 0x000800000c047984 */ /* 0x000e280000000c00 */
[----:B------:R-:W-:Y:S04]  /*4fed0*/  LDS.128 R12, [R3+0x800] ;  /* 0x00080000030c7984 */ /* 0x000fe80000000c00 */
[----:B---3--:R-:W-:Y:S04]  /*4fee0*/  STL.64 [R1+0x16f0], R26 ;  /* 0x0016f01a01007387 */ /* 0x008fe80000100a00 */
[----:B--2---:R1:W-:Y:S04]  /*4fef0*/  STL.64 [R1+0x16e8], R24 ;  /* 0x0016e81801007387 */ /* 0x0043e80000100a00 */
[----:B-1----:R-:W2:Y:S04]  /*4ff00*/  LDL.LU R24, [R1+0xe0] ;  /* 0x0000e00001187983 */ /* 0x002ea80000300800 */
[----:B0-----:R-:W-:Y:S04]  /*4ff10*/  STL.64 [R1+0x10], R4 ;  /* 0x0000100401007387 */ /* 0x001fe80000100a00 */
[----:B------:R-:W-:Y:S04]  /*4ff20*/  STL.64 [R1+0x18], R6 ;  /* 0x0000180601007387 */ /* 0x000fe80000100a00 */
[----:B------:R-:W2:Y:S04]  /*4ff30*/  LDL.LU R25, [R1+0xe4] ;  /* 0x0000e40001197983 */ /* 0x000ea80000300800 */
[----:B------:R-:W3:Y:S04]  /*4ff40*/  LDL.LU R26, [R1+0xe8] ;  /* 0x0000e800011a7983 */ /* 0x000ee80000300800 */
[----:B------:R-:W3:Y:S04]  /*4ff50*/  LDL.LU R27, [R1+0xec] ;  /* 0x0000ec00011b7983 */ /* 0x000ee80000300800 */
[----:B------:R-:W0:Y:S04]  /*4ff60*/  LDS.128 R4, [R28+0x800] ;  /* 0x000800001c047984 */ /* 0x000e280000000c00 */
[----:B---3--:R-:W-:Y:S04]  /*4ff70*/  STL.64 [R1+0x1700], R26 ;  /* 0x0017001a01007387 */ /* 0x008fe80000100a00 */
[----:B--2---:R1:W-:Y:S04]  /*4ff80*/  STL.64 [R1+0x16f8], R24 ;  /* 0x0016f81801007387 */ /* 0x0043e80000100a00 */
[----:B-1----:R-:W2:Y:S04]  /*4ff90*/  LDL.LU R24, [R1+0xd0] ;  /* 0x0000d00001187983 */ /* 0x002ea80000300800 */
[----:B------:R-:W2:Y:S04]  /*4ffa0*/  LDL.LU R25, [R1+0xd4] ;  /* 0x0000d40001197983 */ /* 0x000ea80000300800 */
[----:B------:R-:W3:Y:S04]  /*4ffb0*/  LDL.LU R26, [R1+0xd8] ;  /* 0x0000d800011a7983 */ /* 0x000ee80000300800 */
[----:B------:R-:W3:Y:S04]  /*4ffc0*/  LDL.LU R27, [R1+0xdc] ;  /* 0x0000dc00011b7983 */ /* 0x000ee80000300800 */
        /* <DEDUP_REMOVED lines=16> */
[----:B------:R-:W2:Y:S04]  /*500d0*/  LDL.LU R26, [R1+0xa8] ;  /* 0x0000a800011a7983 */ /* 0x000ea80000300800 */
[----:B------:R-:W2:Y:S04]  /*500e0*/  LDL.LU R27, [R1+0xac] ;  /* 0x0000ac00011b7983 */ /* 0x000ea80000300800 */
[----:B------:R-:W-:Y:S04]  /*500f0*/  STL [R1+0x1644], R22 ;  /* 0x0016441601007387 */ /* 0x000fe80000100800 */
[----:B------:R-:W-:Y:S04]  /*50100*/  STL [R1+0x1640], R23 ;  /* 0x0016401701007387 */ /* 0x000fe80000100800 */
[----:B------:R1:W-:Y:S04]  /*50110*/  STL.64 [R1+0x1690], R20 ;  /* 0x0016901401007387 */ /* 0x0003e80000100a00 */
[----:B-1----:R-:W3:Y:S04]  /*50120*/  LDL.LU R20, [R1+0x100] ;  /* 0x0001000001147983 */ /* 0x002ee80000300800 */
[----:B------:R-:W3:Y:S04]  /*50130*/  LDL.LU R21, [R1+0x104] ;  /* 0x0001040001157983 */ /* 0x000ee80000300800 */
[----:B------:R-:W3:Y:S04]  /*50140*/  LDL.LU R22, [R1+0x108] ;  /* 0x0001080001167983 */ /* 0x000ee80000300800 */
[----:B------:R-:W3:Y:S04]  /*50150*/  LDL.LU R23, [R1+0x10c] ;  /* 0x00010c0001177983 */ /* 0x000ee80000300800 */
[----:B0-----:R-:W-:Y:S04]  /*50160*/  STL.64 [R1+0x1668], R4 ;  /* 0x0016680401007387 */ /* 0x001fe80000100a00 */
[----:B------:R-:W-:Y:S04]  /*50170*/  STL [R1+0x164c], R6 ;  /* 0x00164c0601007387 */ /* 0x000fe80000100800 */
[----:B------:R-:W-:Y:S04]  /*50180*/  STL [R1+0x1648], R7 ;  /* 0x0016480701007387 */ /* 0x000fe80000100800 */
[----:B------:R-:W-:Y:S04]  /*50190*/  STL.64 [R1+0x1650], R10 ;  /* 0x0016500a01007387 */ /* 0x000fe80000100a00 */
[----:B------:R-:W-:Y:S04]  /*501a0*/  STL.64 [R1+0x1660], R12 ;  /* 0x0016600c01007387 */ /* 0x000fe80000100a00 */
[----:B------:R-:W-:Y:S04]  /*501b0*/  STL.64 [R1+0x1658], R14 ;  /* 0x0016580e01007387 */ /* 0x000fe80000100a00 */
[----:B------:R-:W0:Y:S04]  /*501c0*/  LDS.128 R12, [R2+0x800] ;  /* 0x00080000020c7984 */ /* 0x000e280000000c00 */
[----:B------:R-:W-:Y:S06]  /*501d0*/  BAR.SYNC.DEFER_BLOCKING 0x0 ;  /* 0x0000000000007b1d */ /* 0x000fec0000010000 */
[----:B------:R-:W-:Y:S04]  /*501e0*/  STL.64 [R1+0x1678], R18 ;  /* 0x0016781201007387 */ /* 0x000fe80000100a00 */
[----:B------:R1:W-:Y:S04]  /*501f0*/  STL.64 [R1+0x1670], R16 ;  /* 0x0016701001007387 */ /* 0x0003e80000100a00 */
[----:B-1----:R-:W4:Y:S04]  /*50200*/  LDL.LU R16, [R1+0xf0] ;  /* 0x0000f00001107983 */ /* 0x002f280000300800 */
[----:B------:R-:W4:Y:S04]  /*50210*/  LDL.LU R17, [R1+0xf4] ;  /* 0x0000f40001117983 */ /* 0x000f280000300800 */
[----:B------:R-:W4:Y:S04]  /*50220*/  LDL.LU R18, [R1+0xf8] ;  /* 0x0000f80001127983 */ /* 0x000f280000300800 */
[----:B------:R-:W4:Y:S04]  /*50230*/  LDL.LU R19, [R1+0xfc] ;  /* 0x0000fc0001137983 */ /* 0x000f280000300800 */
[----:B0-----:R-:W-:Y:S04]  /*50240*/  STL [R1+0x44], R13 ;  /* 0x0000440d01007387 */ /* 0x001fe80000100800 */
[----:B------:R-:W-:Y:S04]  /*50250*/  STL.64 [R1+0x48], R14 ;  /* 0x0000480e01007387 */ /* 0x000fe80000100a00 */
[----:B--2---:R0:W-:Y:S04]  /*50260*/  STS.128 [R0], R24 ;  /* 0x0000001800007388 */ /* 0x0041e80000000c00 */
[----:B0-----:R-:W2:Y:S04]  /*50270*/  LDL.LU.64 R26, [R1+0x1730] ;  /* 0x00173000011a7983 */ /* 0x001ea80000300a00 */
[----:B------:R-:W2:Y:S04]  /*50280*/  LDL.LU.64 R24, [R1+0x1728] ;  /* 0x0017280001187983 */ /* 0x000ea80000300a00 */
[----:B--2---:R0:W-:Y:S04]  /*50290*/  STS.128 [R0+0x80], R24 ;  /* 0x0000801800007388 */ /* 0x0041e80000000c00 */
        /* <DEDUP_REMOVED lines=11> */
[----:B------:R-:W5:Y:S04]  /*50350*/  LDL R6, [R1+0x7c4] ;  /* 0x0007c40001067983 */ /* 0x000f680000100800 */
[----:B---3--:R0:W-:Y:S04]  /*50360*/  STS.128 [R0+0x600], R20 ;  /* 0x0006001400007388 */ /* 0x0081e80000000c00 */
[----:B-----5:R-:W-:Y:S04]  /*50370*/  STL [R1+0x16b0], R6 ;  /* 0x0016b00601007387 */ /* 0x020fe80000100800 */
[----:B------:R-:W-:Y:S04]  /*50380*/  STL.64 [R1+0x16a8], R4 ;  /* 0x0016a80401007387 */ /* 0x000fe80000100a00 */
[----:B0-----:R-:W3:Y:S04]  /*50390*/  LDL.LU R20, [R1+0x170] ;  /* 0x0001700001147983 */ /* 0x001ee80000300800 */
[----:B------:R-:W3:Y:S04]  /*503a0*/  LDL.LU R21, [R1+0x174] ;  /* 0x0001740001157983 */ /* 0x000ee80000300800 */
[----:B------:R-:W5:Y:S04]  /*503b0*/  LDL.LU R22, [R1+0x178] ;  /* 0x0001780001167983 */ /* 0x000f680000300800 */
[----:B--2---:R0:W-:Y:S04]  /*503c0*/  STS.128 [R0+0x680], R24 ;  /* 0x0006801800007388 */ /* 0x0041e80000000c00 */
[----:B------:R-:W5:Y:S04]  /*503d0*/  LDL.LU R23, [R1+0x17c] ;  /* 0x00017c0001177983 */ /* 0x000f680000300800 */
[----:B0-----:R-:W2:Y:S04]  /*503e0*/  LDL.LU R24, [R1+0x150] ;  /* 0x0001500001187983 */ /* 0x001ea80000300800 */
[----:B------:R-:W2:Y:S04]  /*503f0*/  LDL.LU R25, [R1+0x154] ;  /* 0x0001540001197983 */ /* 0x000ea80000300800 */
[----:B------:R-:W2:Y:S04]  /*50400*/  LDL.LU R26, [R1+0x158] ;  /* 0x00015800011a7983 */ /* 0x000ea80000300800 */
[----:B------:R-:W2:Y:S04]  /*50410*/  LDL.LU R27, [R1+0x15c] ;  /* 0x00015c00011b7983 */ /* 0x000ea80000300800 */
[----:B--2---:R-:W-:Y:S04]  /*50420*/  STL.64 [R1+0x16c0], R26 ;  /* 0x0016c01a01007387 */ /* 0x004fe80000100a00 */
[----:B------:R0:W-:Y:S04]  /*50430*/  STL.64 [R1+0x16b8], R24 ;  /* 0x0016b81801007387 */ /* 0x0001e80000100a00 */
        /* <DEDUP_REMOVED lines=10> */
[----:B----4-:R-:W-:Y:S04]  /*504e0*/  STS.128 [R0+0x480], R16 ;  /* 0x0004801000007388 */ /* 0x010fe80000000c00 */
[----:B------:R-:W0:Y:S02]  /*504f0*/  S2R R11, SR_TID.X ;  /* 0x00000000000b7919 */ /* 0x000e240000002100 */
[C---:B0-----:R-:W-:Y:S01]  /*50500*/  LOP3.LUT R13, R11.reuse, 0x7f, RZ, 0xc0, !PT ;  /* 0x0000007f0b0d7812 */ /* 0x041fe200078ec0ff */
[----:B------:R-:W-:Y:S01]  /*50510*/  IMAD.SHL.U32 R11, R11, 0x800, RZ ;  /* 0x000008000b0b7824 */ /* 0x000fe200078e00ff */
[----:B--2---:R-:W-:Y:S04]  /*50520*/  STL.64 [R1+0x16e0], R26 ;  /* 0x0016e01a01007387 */ /* 0x004fe80000100a00 */
[----:B------:R-:W-:Y:S04]  /*50530*/  STL.64 [R1+0x16d8], R24 ;  /* 0x0016d81801007387 */ /* 0x000fe80000100a00 */
[----:B------:R-:W2:Y:S04]  /*50540*/  LDL.LU R4, [R1+0x140] ;  /* 0x0001400001047983 */ /* 0x000ea80000300800 */
[----:B------:R-:W2:Y:S04]  /*50550*/  LDL.LU R5, [R1+0x144] ;  /* 0x0001440001057983 */ /* 0x000ea80000300800 */
[----:B------:R-:W2:Y:S04]  /*50560*/  LDL.LU R6, [R1+0x148] ;  /* 0x0001480001067983 */ /* 0x000ea80000300800 */
[----:B------:R-:W2:Y:S04]  /*50570*/  LDL.LU R7, [R1+0x14c] ;  /* 0x00014c0001077983 */ /* 0x000ea80000300800 */
[----:B-----5:R-:W-:Y:S04]  /*50580*/  STL.64 [R1+0x16a0], R22 ;  /* 0x0016a01601007387 */ /* 0x020fe80000100a00 */
[----:B---3--:R0:W-:Y:S04]  /*50590*/  STL.64 [R1+0x1698], R20 ;  /* 0x0016981401007387 */ /* 0x0081e80000100a00 */
[----:B------:R-:W-:Y:S06]  /*505a0*/  BAR.SYNC.DEFER_BLOCKING 0x0 ;  /* 0x0000000000007b1d */ /* 0x000fec0000010000 */
[----:B0-----:R-:W3:Y:S04]  /*505b0*/  LDL.LU R20, [R1+0x160] ;  /* 0x0001600001147983 */ /* 0x001ee80000300800 */
[----:B------:R-:W3:Y:S04]  /*505c0*/  LDL.LU R21, [R1+0x164] ;  /* 0x0001640001157983 */ /* 0x000ee80000300800 */
[----:B------:R-:W3:Y:S04]  /*505d0*/  LDL.LU R22, [R1+0x168] ;  /* 0x0001680001167983 */ /* 0x000ee80000300800 */
[----:B------:R-:W3:Y:S04]  /*505e0*/  LDL.LU R23, [R1+0x16c] ;  /* 0x00016c0001177983 */ /* 0x000ee80000300800 */
[----:B------:R-:W4:Y:S04]  /*505f0*/  LDL.LU R16, [R1+0x190] ;  /* 0x0001900001107983 */ /* 0x000f280000300800 */
[----:B------:R-:W4:Y:S04]  /*50600*/  LDL.LU R17, [R1+0x194] ;  /* 0x0001940001117983 */ /* 0x000f280000300800 */
[----:B------:R-:W5:Y:S04]  /*50610*/  LDL.LU R18, [R1+0x198] ;  /* 0x0001980001127983 */ /* 0x000f680000300800 */
[----:B------:R-:W5:Y:S01]  /*50620*/  LDL.LU R19, [R1+0x19c] ;  /* 0x00019c0001137983 */ /* 0x000f620000300800 */
[----:B------:R-:W-:-:S05]  /*50630*/  LOP3.LUT R11, R11, 0x3000, RZ, 0xc0, !PT ;  /* 0x000030000b0b7812 */ /* 0x000fca00078ec0ff */
[----:B------:R-:W-:-:S05]  /*50640*/  IMAD R11, R13, 0x10, R11 ;  /* 0x000000100d0b7824 */ /* 0x000fca00078e020b */
[----:B------:R-:W0:Y:S01]  /*50650*/  LDS.128 R24, [R11] ;  /* 0x000000000b187984 */ /* 0x000e220000000c00 */
[----:B------:R-:W-:-:S03]  /*50660*/  IMAD.MOV.U32 R14, RZ, RZ, R12 ;  /* 0x000000ffff0e7224 */ /* 0x000fc600078e000c */
[----:B-----5:R-:W-:Y:S04]  /*50670*/  STL.64 [R1+0x1688], R18 ;  /* 0x0016881201007387 */ /* 0x020fe80000100a00 */
[----:B----4-:R1:W-:Y:S04]  /*50680*/  STL.64 [R1+0x1680], R16 ;  /* 0x0016801001007387 */ /* 0x0103e80000100a00 */
[----:B-1----:R-:W4:Y:S04]  /*50690*/  LDL.LU R16, [R1+0x180] ;  /* 0x0001800001107983 */ /* 0x002f280000300800 */
[----:B------:R-:W4:Y:S04]  /*506a0*/  LDL.LU R17, [R1+0x184] ;  /* 0x0001840001117983 */ /* 0x000f280000300800 */
[----:B------:R-:W4:Y:S04]  /*506b0*/  LDL.LU R18, [R1+0x188] ;  /* 0x0001880001127983 */ /* 0x000f280000300800 */
[----:B------:R-:W4:Y:S04]  /*506c0*/  LDL.LU R19, [R1+0x18c] ;  /* 0x00018c0001137983 */ /* 0x000f280000300800 */
        /* <DEDUP_REMOVED lines=12> */
[----:B------:R-:W5:Y:S04]  /*50790*/  LDL.LU R12, [R1+0x7c0] ;  /* 0x0007c000010c7983 */ /* 0x000f680000300800 */
[----:B------:R-:W2:Y:S04]  /*507a0*/  LDL.LU R11, [R1+0x20] ;  /* 0x00002000010b7983 */ /* 0x000ea80000300800 */
        /* <DEDUP_REMOVED lines=14> */
[----:B--2---:R0:W-:Y:S04]  /*50890*/  STS.128 [R0], R24 ;  /* 0x0000001800007388 */ /* 0x0041e80000000c00 */
[----:B0-----:R-:W2:Y:S04]  /*508a0*/  LDL.LU.64 R26, [R1+0x16d0] ;  /* 0x0016d000011a7983 */ /* 0x001ea80000300a00 */
[----:B------:R-:W2:Y:S04]  /*508b0*/  LDL.LU.64 R24, [R1+0x16c8] ;  /* 0x0016c80001187983 */ /* 0x000ea80000300a00 */
[----:B------:R-:W-:Y:S04]  /*508c0*/  STS.128 [R0+0x200], R4 ;  /* 0x0002000400007388 */ /* 0x000fe80000000c00 */
[----:B---3--:R-:W-:Y:S04]  /*508d0*/  STS.128 [R0+0x400], R20 ;  /* 0x0004001400007388 */ /* 0x008fe80000000c00 */
[----:B--2---:R0:W-:Y:S04]  /*508e0*/  STS.128 [R0+0x80], R24 ;  /* 0x0000801800007388 */ /* 0x0041e80000000c00 */
[----:B0-----:R-:W2:Y:S04]  /*508f0*/  LDL.LU.64 R26, [R1+0x16c0] ;  /* 0x0016c000011a7983 */ /* 0x001ea80000300a00 */
[----:B------:R-:W2:Y:S04]  /*50900*/  LDL.LU.64 R24, [R1+0x16b8] ;  /* 0x0016b80001187983 */ /* 0x000ea80000300a00 */
[----:B------:R-:W3:Y:S04]  /*50910*/  LDL.LU R6, [R1+0x16b0] ;  /* 0x0016b00001067983 */ /* 0x000ee80000300800 */
[----:B------:R-:W2:Y:S04]  /*50920*/  LDL.LU.64 R4, [R1+0x16a8] ;  /* 0x0016a80001047983 */ /* 0x000ea80000300a00 */
[----:B------:R-:W2:Y:S04]  /*50930*/  LDL.LU.64 R22, [R1+0x16a0] ;  /* 0x0016a00001167983 */ /* 0x000ea80000300a00 */
[----:B------:R-:W2:Y:S04]  /*50940*/  LDL.LU.64 R20, [R1+0x1698] ;  /* 0x0016980001147983 */ /* 0x000ea80000300a00 */
[----:B------:R-:W3:Y:S04]  /*50950*/  LDL R7, [R1+0x7c8] ;  /* 0x0007c80001077983 */ /* 0x000ee80000100800 */
[----:B----4-:R-:W-:Y:S04]  /*50960*/  STS.128 [R0+0x600], R16 ;  /* 0x0006001000007388 */ /* 0x010fe80000000c00 */
[----:B--2---:R0:W-:Y:S04]  /*50970*/  STS.128 [R0+0x480], R20 ;  /* 0x0004801400007388 */ /* 0x0041e80000000c00 */
[----:B0-----:R-:W2:Y:S04]  /*50980*/  LDL.LU.64 R20, [R1+0x1690] ;  /* 0x0016900001147983 */ /* 0x001ea80000300a00 */
[----:B------:R-:W4:Y:S04]  /*50990*/  LDL.LU R23, [R1+0x1b0] ;  /* 0x0001b00001177983 */ /* 0x000f280000300800 */
[----:B------:R-:W2:Y:S04]  /*509a0*/  LDL.LU.64 R18, [R1+0x1688] ;  /* 0x0016880001127983 */ /* 0x000ea80000300a00 */
[----:B------:R-:W2:Y:S04]  /*509b0*/  LDL.LU.64 R16, [R1+0x1680] ;  /* 0x0016800001107983 */ /* 0x000ea80000300a00 */
[----:B------:R3:W-:Y:S02]  /*509c0*/  STS.128 [R0+0x280], R24 ;  /* 0x0002801800007388 */ /* 0x0007e40000000c00 */
[----:B---3--:R-:W-:-:S05]  /*509d0*/  IMAD R26, R6, c[0x0][0x194], RZ ;  /* 0x00006500061a7a24 */ /* 0x008fca00078e02ff */
[----:B------:R-:W-:-:S04]  /*509e0*/  LEA R2, P6, R26, c[0x0][0x170], 0x1 ;  /* 0x00005c001a027a11 */ /* 0x000fc800078c08ff */
[----:B------:R-:W-:Y:S02]  /*509f0*/  LEA.HI.X.SX32 R3, R26, c[0x0][0x174], 0x1, P6 ;  /* 0x00005d001a037a11 */ /* 0x000fe400030f0eff */
[----:B------:R-:W-:-:S04]  /*50a00*/  ISETP.GE.AND P6, PT, R6, c[0x0][0x178], PT ;  /* 0x00005e0006007a0c */ /* 0x000fc80003fc6270 */
[C---:B-----5:R-:W-:Y:S01]  /*50a10*/  ISETP.LT.AND P6, PT, R12.reuse, c[0x0][0x17c], !P6 ;  /* 0x00005f000c007a0c */ /* 0x060fe200077c1270 */
[----:B------:R-:W-:Y:S02]  /*50a20*/  IMAD R28, R12, c[0x0][0x198], RZ ;  /* 0x000066000c1c7a24 */ /* 0x000fe400078e02ff */
[----:B------:R-:W-:Y:S02]  /*50a30*/  IMAD.MOV.U32 R27, RZ, RZ, c[0x0][0x194] ;  /* 0x00006500ff1b7624 */ /* 0x000fe400078e00ff */
[----:B------:R-:W-:-:S04]  /*50a40*/  IMAD.WIDE R24, R28, 0x2, R2 ;  /* 0x000000021c187825 */ /* 0x000fc800078e0202 */
[----:B------:R-:W-:Y:S01]  /*50a50*/  IMAD R26, R27, 0x80, R26 ;  /* 0x000000801b1a7824 */ /* 0x000fe200078e021a */
[----:B------:R-:W-:Y:S01]  /*50a60*/  PRMT R4, R11, 0x7632, R4 ;  /* 0x000076320b047816 */ /* 0x000fe20000000004 */
[----:B--2---:R0:W-:Y:S04]  /*50a70*/  STS.128 [R0+0x680], R16 ;  /* 0x0006801000007388 */ /* 0x0041e80000000c00 */
[----:B------:R-:W-:Y:S06]  /*50a80*/  BAR.SYNC.DEFER_BLOCKING 0x0 ;  /* 0x0000000000007b1d */ /* 0x000fec0000010000 */
[----:B0-----:R-:W2:Y:S01]  /*50a90*/  LDL.LU.64 R18, [R1+0x1678] ;  /* 0x0016780001127983 */ /* 0x001ea20000300a00 */
[----:B------:R-:W-:-:S03]  /*50aa0*/  PRMT R0, R29, 0x7632, R0 ;  /* 0x000076321d007816 */ /* 0x000fc60000000000 */
[----:B------:R-:W3:Y:S04]  /*50ab0*/  LDL.LU.64 R16, [R1+0x1670] ;  /* 0x0016700001107983 */ /* 0x000ee80000300a00 */
[----:B------:R-:W5:Y:S04]  /*50ac0*/  LDL.LU R22, [R1+0x1e0] ;  /* 0x0001e00001167983 */ /* 0x000f680000300800 */
[----:B------:R0:W-:Y:S02]  /*50ad0*/  @P6 STG.E.U16 [R24.64], R29 ;  /* 0x0000001d18006986 */ /* 0x0001e4000c101506 */
[----:B0-----:R-:W-:-:S04]  /*50ae0*/  LEA R24, P6, R26, c[0x0][0x170], 0x1 ;  /* 0x00005c001a187a11 */ /* 0x001fc800078c08ff */
[----:B------:R-:W-:Y:S02]  /*50af0*/  LEA.HI.X.SX32 R25, R26, c[0x0][0x174], 0x1, P6 ;  /* 0x00005d001a197a11 */ /* 0x000fe400030f0eff */
[----:B------:R-:W-:-:S04]  /*50b00*/  ISETP.GE.AND P6, PT, R12, c[0x0][0x17c], PT ;  /* 0x00005f000c007a0c */ /* 0x000fc80003fc6270 */
[----:B------:R-:W-:Y:S01]  /*50b10*/  ISETP.LT.AND P6, PT, R7, c[0x0][0x178], !P6 ;  /* 0x00005e0007007a0c */ /* 0x000fe200077c1270 */
[----:B------:R-:W-:-:S12]  /*50b20*/  IMAD.WIDE R26, R28, 0x2, R24 ;  /* 0x000000021c1a7825 */ /* 0x000fd800078e0218 */
[----:B------:R0:W-:Y:S01]  /*50b30*/  @P6 STG.E.U16 [R26.64], R11 ;  /* 0x0000000b1a006986 */ /* 0x0001e2000c101506 */
[----:B------:R-:W-:Y:S02]  /*50b40*/  ISETP.LT.AND P6, PT, R6, c[0x0][0x178], !P1 ;  /* 0x00005e0006007a0c */ /* 0x000fe40004fc1270 */
[----:B------:R-:W-:Y:S02]  /*50b50*/  ISETP.LT.AND P1, PT, R7, c[0x0][0x178], !P1 ;  /* 0x00005e0007007a0c */ /* 0x000fe40004f21270 */
[----:B0-----:R-:W-:Y:S01]  /*50b60*/  IADD3 R26, R28, c[0x0][0x198], RZ ;  /* 0x000066001c1a7a10 */ /* 0x001fe20007ffe0ff */
[----:B------:R-:W2:Y:S04]  /*50b70*/  LDL.LU R11, [R1+0x1404] ;  /* 0x00140400010b7983 */ /* 0x000ea80000300800 */
[----:B------:R-:W-:-:S05]  /*50b80*/  IMAD.WIDE R28, R26, 0x2, R2 ;  /* 0x000000021a1c7825 */ /* 0x000fca00078e0202 */
[----:B------:R0:W-:Y:S02]  /*50b90*/  @P6 STG.E.U16 [R28.64], R0 ;  /* 0x000000001c006986 */ /* 0x0001e4000c101506 */
[C---:B0-----:R-:W-:Y:S01]  /*50ba0*/  IADD3 R0, R26.reuse, c[0x0][0x198], RZ ;  /* 0x000066001a007a10 */ /* 0x041fe20007ffe0ff */
[----:B------:R-:W-:-:S05]  /*50bb0*/  IMAD.WIDE R26, R26, 0x2, R24 ;  /* 0x000000021a1a7825 */ /* 0x000fca00078e0218 */
[----:B------:R0:W-:Y:S04]  /*50bc0*/  @P1 STG.E.U16 [R26.64], R4 ;  /* 0x000000041a001986 */ /* 0x0001e8000c101506 */
[----:B0-----:R-:W3:Y:S01]  /*50bd0*/  LDL.LU R4, [R1+0x1400] ;  /* 0x0014000001047983 */ /* 0x001ee20000300800 */
[----:B------:R-:W-:Y:S02]  /*50be0*/  ISETP.LT.AND P6, PT, R6, c[0x0][0x178], !P3 ;  /* 0x00005e0006007a0c */ /* 0x000fe40005fc1270 */
[C---:B------:R-:W-:Y:S01]  /*50bf0*/  ISETP.LT.AND P3, PT, R7.reuse, c[0x0][0x178], !P3 ;  /* 0x00005e0007007a0c */ /* 0x040fe20005f61270 */
[----:B------:R-:W-:Y:S01]  /*50c00*/  IMAD.WIDE R28, R0, 0x2, R2 ;  /* 0x00000002001c7825 */ /* 0x000fe200078e0202 */
[----:B------:R-:W-:Y:S02]  /*50c10*/  ISETP.LT.AND P1, PT, R6, c[0x0][0x178], !P4 ;  /* 0x00005e0006007a0c */ /* 0x000fe40006721270 */
[----:B------:R-:W-:-:S02]  /*50c20*/  ISETP.LT.AND P4, PT, R7, c[0x0][0x178], !P4 ;  /* 0x00005e0007007a0c */ /* 0x000fc40006781270 */
[----:B------:R-:W-:-:S05]  /*50c30*/  IADD3 R26, R0, c[0x0][0x198], RZ ;  /* 0x00006600001a7a10 */ /* 0x000fca0007ffe0ff */
[----:B----4-:R0:W-:Y:S01]  /*50c40*/  @P6 STG.E.U16 [R28.64], R23 ;  /* 0x000000171c006986 */ /* 0x0101e2000c101506 */
[----:B------:R-:W-:Y:S01]  /*50c50*/  PRMT R10, R23, 0x7632, R10 ;  /* 0x00007632170a7816 */ /* 0x000fe2000000000a */
[----:B------:R-:W-:-:S04]  /*50c60*/  IMAD.WIDE R12, R26, 0x2, R2 ;  /* 0x000000021a0c7825 */ /* 0x000fc800078e0202 */
[--C-:B0-----:R-:W-:Y:S01]  /*50c70*/  IMAD.WIDE R28, R0, 0x2, R24.reuse ;  /* 0x00000002001c7825 */ /* 0x101fe200078e0218 */
[C---:B------:R-:W-:Y:S01]  /*50c80*/  IADD3 R0, R26.reuse, c[0x0][0x198], RZ ;  /* 0x000066001a007a10 */ /* 0x040fe20007ffe0ff */
[----:B------:R-:W4:Y:S02]  /*50c90*/  LDL.LU R23, [R1+0x1d0] ;  /* 0x0001d00001177983 */ /* 0x000f240000300800 */
[----:B------:R-:W-:Y:S02]  /*50ca0*/  IMAD.WIDE R26, R26, 0x2, R24 ;  /* 0x000000021a1a7825 */ /* 0x000fe400078e0218 */
[----:B------:R0:W-:Y:S01]  /*50cb0*/  @P3 STG.E.U16 [R28.64], R20 ;  /* 0x000000141c003986 */ /* 0x0001e2000c101506 */
[----:B------:R-:W-:Y:S02]  /*50cc0*/  ISETP.LT.AND P6, PT, R6, c[0x0][0x178], !P0 ;  /* 0x00005e0006007a0c */ /* 0x000fe400047c1270 */
[----:B------:R-:W-:Y:S01]  /*50cd0*/  ISETP.LT.AND P0, PT, R7, c[0x0][0x178], !P0 ;  /* 0x00005e0007007a0c */ /* 0x000fe20004701270 */
[----:B------:R1:W-:Y:S01]  /*50ce0*/  @P1 STG.E.U16 [R12.64], R10 ;  /* 0x0000000a0c001986 */ /* 0x0003e2000c101506 */
[----:B0-----:R-:W-:Y:S01]  /*50cf0*/  PRMT R20, R20, 0x7632, R20 ;  /* 0x0000763214147816 */ /* 0x001fe20000000014 */
[----:B------:R-:W-:-:S02]  /*50d00*/  IMAD.WIDE R28, R0, 0x2, R2 ;  /* 0x00000002001c7825 */ /* 0x000fc400078e0202 */
[----:B-1----:R-:W4:Y:S04]  /*50d10*/  LDL.LU R12, [R1+0x140c] ;  /* 0x00140c00010c7983 */ /* 0x002f280000300800 */
[----:B------:R0:W-:Y:S01]  /*50d20*/  @P4 STG.E.U16 [R26.64], R20 ;  /* 0x000000141a004986 */ /* 0x0001e2000c101506 */
[----:B------:R-:W-:Y:S02]  /*50d30*/  ISETP.LT.AND P4, PT, R6, c[0x0][0x178], !P5 ;  /* 0x00005e0006007a0c */ /* 0x000fe40006f81270 */
[C---:B0-----:R-:W-:Y:S01]  /*50d40*/  IADD3 R20, R0.reuse, c[0x0][0x198], RZ ;  /* 0x0000660000147a10 */ /* 0x041fe20007ffe0ff */
[----:B------:R-:W-:Y:S01]  /*50d50*/  IMAD.WIDE R26, R0, 0x2, R24 ;  /* 0x00000002001a7825 */ /* 0x000fe200078e0218 */
[----:B-----5:R-:W-:Y:S01]  /*50d60*/  PRMT R5, R22, 0x7632, R5 ;  /* 0x0000763216057816 */ /* 0x020fe20000000005 */
[----:B------:R0:W-:Y:S04]  /*50d70*/  @P6 STG.E.U16 [R28.64], R22 ;  /* 0x000000161c006986 */ /* 0x0001e8000c101506 */
[----:B------:R-:W-:Y:S01]  /*50d80*/  @P0 STG.E.U16 [R26.64], R8 ;  /* 0x000000081a000986 */ /* 0x000fe2000c101506 */
[----:B--2---:R-:W-:Y:S01]  /*50d90*/  ISETP.GE.AND P3, PT, R11, c[0x0][0x17c], PT ;  /* 0x00005f000b007a0c */ /* 0x004fe20003f66270 */
[----:B------:R-:W-:-:S05]  /*50da0*/  IMAD.WIDE R10, R20, 0x2, R2 ;  /* 0x00000002140a7825 */ /* 0x000fca00078e0202 */
[----:B------:R1:W-:Y:S01]  /*50db0*/  @P4 STG.E.U16 [R10.64], R5 ;  /* 0x000000050a004986 */ /* 0x0003e2000c101506 */
[----:B---3--:R-:W-:-:S03]  /*50dc0*/  ISETP.GE.AND P1, PT, R4, c[0x0][0x17c], PT ;  /* 0x00005f0004007a0c */ /* 0x008fc60003f26270 */
[----:B------:R-:W2:Y:S04]  /*50dd0*/  LDL.LU R4, [R1+0x1408] ;  /* 0x0014080001047983 */ /* 0x000ea80000300800 */
[----:B0-----:R-:W3:Y:S04]  /*50de0*/  LDL.LU R22, [R1+0x210] ;  /* 0x0002100001167983 */ /* 0x001ee80000300800 */
[----:B------:R-:W5:Y:S04]  /*50df0*/  LDL.LU R13, [R1+0x10] ;  /* 0x00001000010d7983 */ /* 0x000f680000300800 */
[----:B-1----:R-:W3:Y:S01]  /*50e00*/  LDL.LU R11, [R1+0x1414] ;  /* 0x00141400010b7983 */ /* 0x002ee20000300800 */
[----:B------:R-:W-:Y:S01]  /*50e10*/  ISETP.LT.AND P5, PT, R7, c[0x0][0x178], !P5 ;  /* 0x00005e0007007a0c */ /* 0x000fe20006fa1270 */
[----:B------:R-:W-:Y:S01]  /*50e20*/  IMAD.WIDE R26, R20, 0x2, R24 ;  /* 0x00000002141a7825 */ /* 0x000fe200078e0218 */
[----:B------:R-:W-:Y:S01]  /*50e30*/  PRMT R8, R8, 0x7632, R8 ;  /* 0x0000763208087816 */ /* 0x000fe20000000008 */
[----:B------:R-:W5:Y:S01]  /*50e40*/  LDL.LU R10, [R1+0x1410] ;  /* 0x00141000010a7983 */ /* 0x000f620000300800 */
[----:B------:R-:W-:-:S02]  /*50e50*/  ISETP.LT.AND P6, PT, R6, c[0x0][0x178], !P2 ;  /* 0x00005e0006007a0c */ /* 0x000fc400057c1270 */
[----:B------:R-:W-:Y:S02]  /*50e60*/  IADD3 R0, R20, c[0x0][0x198], RZ ;  /* 0x0000660014007a10 */ /* 0x000fe40007ffe0ff */
[----:B------:R-:W-:-:S05]  /*50e70*/  ISETP.LT.AND P2, PT, R7, c[0x0][0x178], !P2 ;  /* 0x00005e0007007a0c */ /* 0x000fca0005741270 */
[----:B------:R0:W-:Y:S01]  /*50e80*/  @P5 STG.E.U16 [R26.64], R8 ;  /* 0x000000081a005986 */ /* 0x0001e2000c101506 */
[----:B------:R-:W-:Y:S01]  /*50e90*/  ISETP.LT.AND P5, PT, R6, c[0x0][0x178], !P3 ;  /* 0x00005e0006007a0c */ /* 0x000fe20005fa1270 */
[C---:B------:R-:W-:Y:S01]  /*50ea0*/  IMAD.WIDE R28, R0.reuse, 0x2, R2 ;  /* 0x00000002001c7825 */ /* 0x040fe200078e0202 */
[----:B----4-:R-:W-:Y:S02]  /*50eb0*/  PRMT R20, R23, 0x7632, R20 ;  /* 0x0000763217147816 */ /* 0x010fe40000000014 */
[C---:B0-----:R-:W-:Y:S01]  /*50ec0*/  IADD3 R8, R0.reuse, c[0x0][0x198], RZ ;  /* 0x0000660000087a10 */ /* 0x041fe20007ffe0ff */
[----:B------:R-:W-:Y:S01]  /*50ed0*/  IMAD.WIDE R26, R0, 0x2, R24 ;  /* 0x00000002001a7825 */ /* 0x000fe200078e0218 */
[----:B------:R0:W-:Y:S04]  /*50ee0*/  @P6 STG.E.U16 [R28.64], R23 ;  /* 0x000000171c006986 */ /* 0x0001e8000c101506 */
[----:B------:R-:W-:Y:S04]  /*50ef0*/  @P2 STG.E.U16 [R26.64], R16 ;  /* 0x000000101a002986 */ /* 0x000fe8000c101506 */
[----:B0-----:R-:W4:Y:S01]  /*50f00*/  LDL.LU R23, [R1+0x200] ;  /* 0x0002000001177983 */ /* 0x001f220000300800 */
[----:B--2---:R-:W-:Y:S01]  /*50f10*/  ISETP.GE.AND P4, PT, R4, c[0x0][0x17c], PT ;  /* 0x00005f0004007a0c */ /* 0x004fe20003f86270 */
[----:B------:R-:W-:-:S05]  /*50f20*/  IMAD.WIDE R4, R8, 0x2, R2 ;  /* 0x0000000208047825 */ /* 0x000fca00078e0202 */
[----:B------:R0:W-:Y:S01]  /*50f30*/  @P5 STG.E.U16 [R4.64], R20 ;  /* 0x0000001404005986 */ /* 0x0001e2000c101506 */
[----:B---3--:R-:W-:-:S03]  /*50f40*/  ISETP.GE.AND P2, PT, R11, c[0x0][0x17c], PT ;  /* 0x00005f000b007a0c */ /* 0x008fc60003f46270 */
[----:B0-----:R-:W2:Y:S04]  /*50f50*/  LDL.LU.64 R4, [R1+0x1668] ;  /* 0x0016680001047983 */ /* 0x001ea80000300a00 */
[----:B------:R-:W3:Y:S01]  /*50f60*/  LDL.LU R11, [R1+0x141c] ;  /* 0x00141c00010b7983 */ /* 0x000ee20000300800 */
[C---:B------:R-:W-:Y:S02]  /*50f70*/  ISETP.LT.AND P3, PT, R7.reuse, c[0x0][0x178], !P3 ;  /* 0x00005e0007007a0c */ /* 0x040fe40005f61270 */
[----:B------:R-:W-:Y:S02]  /*50f80*/  ISETP.LT.AND P6, PT, R6, c[0x0][0x178], !P1 ;  /* 0x00005e0006007a0c */ /* 0x000fe40004fc1270 */
[----:B------:R-:W-:Y:S01]  /*50f90*/  ISETP.LT.AND P1, PT, R7, c[0x0][0x178], !P1 ;  /* 0x00005e0007007a0c */ /* 0x000fe20004f21270 */
[C---:B------:R-:W-:Y:S01]  /*50fa0*/  IMAD.WIDE R26, R8.reuse, 0x2, R24 ;  /* 0x00000002081a7825 */ /* 0x040fe200078e0218 */
[----:B------:R-:W-:-:S02]  /*50fb0*/  IADD3 R0, R8, c[0x0][0x198], RZ ;  /* 0x0000660008007a10 */ /* 0x000fc40007ffe0ff */
[----:B------:R-:W-:Y:S02]  /*50fc0*/  PRMT R16, R16, 0x7632, R16 ;  /* 0x0000763210107816 */ /* 0x000fe40000000010 */
[----:B-----5:R-:W-:Y:S01]  /*50fd0*/  ISETP.GE.AND P5, PT, R10, c[0x0][0x17c], PT ;  /* 0x00005f000a007a0c */ /* 0x020fe20003fa6270 */
[----:B------:R-:W-:Y:S01]  /*50fe0*/  IMAD.WIDE R28, R0, 0x2, R2 ;  /* 0x00000002001c7825 */ /* 0x000fe200078e0202 */
[----:B------:R-:W5:Y:S04]  /*50ff0*/  LDL.LU R10, [R1+0x1418] ;  /* 0x00141800010a7983 */ /* 0x000f680000300800 */
[----:B------:R0:W-:Y:S01]  /*51000*/  @P3 STG.E.U16 [R26.64], R16 ;  /* 0x000000101a003986 */ /* 0x0001e2000c101506 */
[----:B------:R-:W-:-:S03]  /*51010*/  PRMT R20, R22, 0x7632, R20 ;  /* 0x0000763216147816 */ /* 0x000fc60000000014 */
[----:B------:R1:W-:Y:S01]  /*51020*/  @P6 STG.E.U16 [R28.64], R22 ;  /* 0x000000161c006986 */ /* 0x0003e2000c101506 */
[----:B0-----:R-:W-:-:S03]  /*51030*/  IMAD.WIDE R26, R0, 0x2, R24 ;  /* 0x00000002001a7825 */ /* 0x001fc600078e0218 */
[----:B-1----:R-:W2:Y:S04]  /*51040*/  LDL.LU R22, [R1+0x1f0] ;  /* 0x0001f00001167983 */ /* 0x002ea80000300800 */
[----:B------:R0:W-:Y:S01]  /*51050*/  @P1 STG.E.U16 [R26.64], R13 ;  /* 0x0000000d1a001986 */ /* 0x0001e2000c101506 */
[----:B---3--:R-:W-:-:S03]  /*51060*/  ISETP.GE.AND P1, PT, R11, c[0x0][0x17c], PT ;  /* 0x00005f000b007a0c */ /* 0x008fc60003f26270 */
[----:B------:R-:W3:Y:S01]  /*51070*/  LDL.LU R11, [R1+0x1424] ;  /* 0x00142400010b7983 */ /* 0x000ee20000300800 */
[----:B------:R-:W-:-:S04]  /*51080*/  ISETP.GE.AND P0, PT, R12, c[0x0][0x17c], PT ;  /* 0x00005f000c007a0c */ /* 0x000fc80003f06270 */
[----:B------:R-:W-:Y:S02]  /*51090*/  ISETP.LT.AND P3, PT, R6, c[0x0][0x178], !P0 ;  /* 0x00005e0006007a0c */ /* 0x000fe40004761270 */
[----:B------:R-:W-:Y:S02]  /*510a0*/  ISETP.LT.AND P0, PT, R7, c[0x0][0x178], !P0 ;  /* 0x00005e0007007a0c */ /* 0x000fe40004701270 */
[----:B------:R-:W-:Y:S02]  /*510b0*/  IADD3 R8, R0, c[0x0][0x198], RZ ;  /* 0x0000660000087a10 */ /* 0x000fe40007ffe0ff */
[----:B------:R-:W-:-:S03]  /*510c0*/  PRMT R16, R13, 0x7632, R16 ;  /* 0x000076320d107816 */ /* 0x000fc60000000010 */
[----:B0-----:R-:W-:-:S04]  /*510d0*/  IMAD.WIDE R12, R8, 0x2, R2 ;  /* 0x00000002080c7825 */ /* 0x001fc800078e0202 */
[----:B------:R-:W-:Y:S01]  /*510e0*/  IMAD.WIDE R26, R8, 0x2, R24 ;  /* 0x00000002081a7825 */ /* 0x000fe200078e0218 */
[----:B------:R-:W-:Y:S01]  /*510f0*/  ISETP.LT.AND P6, PT, R6, c[0x0][0x178], !P4 ;  /* 0x00005e0006007a0c */ /* 0x000fe200067c1270 */
[----:B------:R0:W-:Y:S01]  /*51100*/  @P3 STG.E.U16 [R12.64], R20 ;  /* 0x000000140c003986 */ /* 0x0001e2000c101506 */
[----:B------:R-:W-:Y:S02]  /*51110*/  IADD3 R0, R8, c[0x0][0x198], RZ ;  /* 0x0000660008007a10 */ /* 0x000fe40007ffe0ff */
[----:B------:R-:W-:Y:S01]  /*51120*/  ISETP.LT.AND P4, PT, R7, c[0x0][0x178], !P4 ;  /* 0x00005e0007007a0c */ /* 0x000fe20006781270 */
[----:B------:R1:W-:Y:S01]  /*51130*/  @P0 STG.E.U16 [R26.64], R16 ;  /* 0x000000101a000986 */ /* 0x0003e2000c101506 */
[----:B------:R-:W-:Y:S02]  /*51140*/  ISETP.LT.AND P0, PT, R6, c[0x0][0x178], !P2 ;  /* 0x00005e0006007a0c */ /* 0x000fe40005701270 */
[C---:B------:R-:W-:Y:S01]  /*51150*/  IADD3 R8, R0.reuse, c[0x0][0x198], RZ ;  /* 0x0000660000087a10 */ /* 0x040fe20007ffe0ff */
[----:B------:R-:W-:Y:S01]  /*51160*/  IMAD.WIDE R28, R0, 0x2, R2 ;  /* 0x00000002001c7825 */ /* 0x000fe200078e0202 */
[----:B-----5:R-:W-:-:S02]  /*51170*/  ISETP.GE.AND P3, PT, R10, c[0x0][0x17c], PT ;  /* 0x00005f000a007a0c */ /* 0x020fc40003f66270 */
[----:B------:R-:W5:Y:S01]  /*51180*/  LDL.LU R10, [R1+0x1420] ;  /* 0x00142000010a7983 */ /* 0x000f620000300800 */
[----:B0-----:R-:W-:-:S04]  /*51190*/  IMAD.WIDE R12, R8, 0x2, R2 ;  /* 0x00000002080c7825 */ /* 0x001fc800078e0202 */
[----:B-1----:R-:W-:Y:S01]  /*511a0*/  IMAD.WIDE R26, R0, 0x2, R24 ;  /* 0x00000002001a7825 */ /* 0x002fe200078e0218 */
[----:B----4-:R-:W-:Y:S01]  /*511b0*/  PRMT R16, R23, 0x7632, R16 ;  /* 0x0000763217107816 */ /* 0x010fe20000000010 */
[----:B------:R-:W-:Y:S04]  /*511c0*/  @P6 STG.E.U16 [R28.64], R23 ;  /* 0x000000171c006986 */ /* 0x000fe8000c101506 */
[----:B--2---:R-:W-:Y:S04]  /*511d0*/  @P4 STG.E.U16 [R26.64], R4 ;  /* 0x000000041a004986 */ /* 0x004fe8000c101506 */
[----:B------:R-:W2:Y:S04]  /*511e0*/  LDL.LU R15, [R1+0x220] ;  /* 0x00022000010f7983 */ /* 0x000ea80000300800 */
[----:B------:R0:W-:Y:S04]  /*511f0*/  @P0 STG.E.U16 [R12.64], R16 ;  /* 0x000000100c000986 */ /* 0x0001e8000c101506 */
[----:B0-----:R-:W4:Y:S01]  /*51200*/  LDL.LU.64 R12, [R1+0x1660] ;  /* 0x00166000010c7983 */ /* 0x001f220000300a00 */
[----:B---3--:R-:W-:-:S03]  /*51210*/  ISETP.GE.AND P4, PT, R11, c[0x0][0x17c], PT ;  /* 0x00005f000b007a0c */ /* 0x008fc60003f86270 */
[----:B------:R-:W3:Y:S01]  /*51220*/  LDL.LU R11, [R1+0x142c] ;  /* 0x00142c00010b7983 */ /* 0x000ee20000300800 */
[C---:B------:R-:W-:Y:S02]  /*51230*/  ISETP.LT.AND P2, PT, R7.reuse, c[0x0][0x178], !P2 ;  /* 0x00005e0007007a0c */ /* 0x040fe40005741270 */
[----:B------:R-:W-:Y:S01]  /*51240*/  ISETP.LT.AND P6, PT, R6, c[0x0][0x178], !P5 ;  /* 0x00005e0006007a0c */ /* 0x000fe20006fc1270 */
[----:B------:R-:W-:Y:S01]  /*51250*/  IMAD.WIDE R26, R8, 0x2, R24 ;  /* 0x00000002081a7825 */ /* 0x000fe200078e0218 */
[----:B------:R-:W-:Y:S01]  /*51260*/  ISETP.LT.AND P5, PT, R7, c[0x0][0x178], !P5 ;  /* 0x00005e0007007a0c */ /* 0x000fe20006fa1270 */
[----:B------:R-:W2:Y:S01]  /*51270*/  LDL.LU R20, [R1+0x1428] ;  /* 0x0014280001147983 */ /* 0x000ea20000300800 */
[----:B------:R-:W-:Y:S02]  /*51280*/  PRMT R4, R4, 0x7632, R4 ;  /* 0x0000763204047816 */ /* 0x000fe40000000004 */
[----:B------:R-:W-:-:S05]  /*51290*/  IADD3 R0, R8, c[0x0][0x198], RZ ;  /* 0x0000660008007a10 */ /* 0x000fca0007ffe0ff */
[----:B------:R0:W-:Y:S01]  /*512a0*/  @P2 STG.E.U16 [R26.64], R4 ;  /* 0x000000041a002986 */ /* 0x0001e2000c101506 */
[----:B------:R-:W-:Y:S01]  /*512b0*/  IMAD.WIDE R28, R0, 0x2, R2 ;  /* 0x00000002001c7825 */ /* 0x000fe200078e0202 */
[----:B------:R-:W-:-:S04]  /*512c0*/  ISETP.LT.AND P2, PT, R6, c[0x0][0x178], !P1 ;  /* 0x00005e0006007a0c */ /* 0x000fc80004f41270 */
[----:B------:R-:W-:Y:S01]  /*512d0*/  @P6 STG.E.U16 [R28.64], R22 ;  /* 0x000000161c006986 */ /* 0x000fe2000c101506 */
[C---:B0-----:R-:W-:Y:S01]  /*512e0*/  IMAD.WIDE R26, R0.reuse, 0x2, R24 ;  /* 0x00000002001a7825 */ /* 0x041fe200078e0218 */
[----:B------:R-:W-:Y:S02]  /*512f0*/  IADD3 R4, R0, c[0x0][0x198], RZ ;  /* 0x0000660000047a10 */ /* 0x000fe40007ffe0ff */
[----:B-----5:R-:W-:Y:S02]  /*51300*/  ISETP.GE.AND P0, PT, R10, c[0x0][0x17c], PT ;  /* 0x00005f000a007a0c */ /* 0x020fe40003f06270 */
[----:B------:R-:W5:Y:S04]  /*51310*/  LDL.LU R10, [R1+0x1c4] ;  /* 0x0001c400010a7983 */ /* 0x000f680000300800 */
[----:B----4-:R0:W-:Y:S02]  /*51320*/  @P5 STG.E.U16 [R26.64], R12 ;  /* 0x0000000c1a005986 */ /* 0x0101e4000c101506 */
[----:B0-----:R-:W-:Y:S01]  /*51330*/  PRMT R12, R22, 0x7632, R12 ;  /* 0x00007632160c7816 */ /* 0x001fe2000000000c */
[----:B------:R-:W-:-:S05]  /*51340*/  IMAD.WIDE R22, R4, 0x2, R2 ;  /* 0x0000000204167825 */ /* 0x000fca00078e0202 */
[----:B------:R0:W-:Y:S01]  /*51350*/  @P2 STG.E.U16 [R22.64], R12 ;  /* 0x0000000c16002986 */ /* 0x0001e2000c101506 */
[----:B---3--:R-:W-:-:S03]  /*51360*/  ISETP.GE.AND P5, PT, R11, c[0x0][0x17c], PT ;  /* 0x00005f000b007a0c */ /* 0x008fc60003fa6270 */
[----:B------:R-:W3:Y:S04]  /*51370*/  LDL.LU R11, [R1+0x24] ;  /* 0x00002400010b7983 */ /* 0x000ee80000300800 */
[----:B0-----:R-:W4:Y:S04]  /*51380*/  LDL.LU R23, [R1+0x1434] ;  /* 0x0014340001177983 */ /* 0x001f280000300800 */
[----:B------:R-:W3:Y:S01]  /*51390*/  LDL.LU R22, [R1+0x1430] ;  /* 0x0014300001167983 */ /* 0x000ee20000300800 */
[----:B------:R-:W-:Y:S01]  /*513a0*/  ISETP.LT.AND P1, PT, R7, c[0x0][0x178], !P1 ;  /* 0x00005e0007007a0c */ /* 0x000fe20004f21270 */
[----:B------:R-:W-:Y:S01]  /*513b0*/  IMAD.WIDE R26, R4, 0x2, R24 ;  /* 0x00000002041a7825 */ /* 0x000fe200078e0218 */
[----:B------:R-:W-:-:S02]  /*513c0*/  ISETP.LT.AND P6, PT, R6, c[0x0][0x178], !P3 ;  /* 0x00005e0006007a0c */ /* 0x000fc40005fc1270 */
[----:B------:R-:W-:Y:S02]  /*513d0*/  PRMT R8, R12, 0x7632, R8 ;  /* 0x000076320c087816 */ /* 0x000fe40000000008 */
[----:B------:R-:W-:Y:S02]  /*513e0*/  ISETP.LT.AND P3, PT, R7, c[0x0][0x178], !P3 ;  /* 0x00005e0007007a0c */ /* 0x000fe40005f61270 */
[----:B------:R-:W-:-:S05]  /*513f0*/  IADD3 R0, R4, c[0x0][0x198], RZ ;  /* 0x0000660004007a10 */ /* 0x000fca0007ffe0ff */
[----:B------:R0:W-:Y:S01]  /*51400*/  @P1 STG.E.U16 [R26.64], R8 ;  /* 0x000000081a001986 */ /* 0x0001e2000c101506 */
[----:B------:R-:W-:Y:S01]  /*51410*/  ISETP.LT.AND P1, PT, R6, c[0x0][0x178], !P4 ;  /* 0x00005e0006007a0c */ /* 0x000fe20006721270 */
[C---:B------:R-:W-:Y:S01]  /*51420*/  IMAD.WIDE R28, R0.reuse, 0x2, R2 ;  /* 0x00000002001c7825 */ /* 0x040fe200078e0202 */
[C---:B------:R-:W-:Y:S02]  /*51430*/  IADD3 R4, R0.reuse, c[0x0][0x198], RZ ;  /* 0x0000660000047a10 */ /* 0x040fe40007ffe0ff */
[----:B--2---:R-:W-:Y:S02]  /*51440*/  PRMT R12, R15, 0x7632, R12 ;  /* 0x000076320f0c7816 */ /* 0x004fe4000000000c */
[----:B------:R-:W-:Y:S01]  /*51450*/  @P6 STG.E.U16 [R28.64], R15 ;  /* 0x0000000f1c006986 */ /* 0x000fe2000c101506 */
[----:B0-----:R-:W-:Y:S01]  /*51460*/  IMAD.WIDE R26, R0, 0x2, R24 ;  /* 0x00000002001a7825 */ /* 0x001fe200078e0218 */
[----:B------:R-:W-:-:S04]  /*51470*/  PRMT R8, R14, 0x7632, R8 ;  /* 0x000076320e087816 */ /* 0x000fc80000000008 */
[----:B------:R0:W-:Y:S01]  /*51480*/  @P3 STG.E.U16 [R26.64], R14 ;  /* 0x0000000e1a003986 */ /* 0x0001e2000c101506 */
[----:B------:R-:W-:-:S03]  /*51490*/  ISETP.GE.AND P2, PT, R20, c[0x0][0x17c], PT ;  /* 0x00005f0014007a0c */ /* 0x000fc60003f46270 */
[----:B------:R-:W2:Y:S01]  /*514a0*/  LDL.LU R20, [R1+0x1b4] ;  /* 0x0001b40001147983 */ /* 0x000ea20000300800 */
[----:B0-----:R-:W-:-:S05]  /*514b0*/  IMAD.WIDE R14, R4, 0x2, R2 ;  /* 0x00000002040e7825 */ /* 0x001fca00078e0202 */
[----:B------:R0:W-:Y:S04]  /*514c0*/  @P1 STG.E.U16 [R14.64], R12 ;  /* 0x0000000c0e001986 */ /* 0x0001e8000c101506 */
[----:B0-----:R-:W2:Y:S01]  /*514d0*/  LDL.LU.64 R14, [R1+0x1658] ;  /* 0x00165800010e7983 */ /* 0x001ea20000300a00 */
[----:B----4-:R-:W-:-:S03]  /*514e0*/  ISETP.GE.AND P3, PT, R23, c[0x0][0x17c], PT ;  /* 0x00005f0017007a0c */ /* 0x010fc60003f66270 */
[----:B------:R-:W4:Y:S01]  /*514f0*/  LDL.LU R23, [R1+0x143c] ;  /* 0x00143c0001177983 */ /* 0x000f220000300800 */
[----:B---3--:R-:W-:-:S03]  /*51500*/  ISETP.GE.AND P1, PT, R22, c[0x0][0x17c], PT ;  /* 0x00005f0016007a0c */ /* 0x008fc60003f26270 */
[----:B------:R-:W3:Y:S01]  /*51510*/  LDL.LU R22, [R1+0x1438] ;  /* 0x0014380001167983 */ /* 0x000ee20000300800 */
[C---:B------:R-:W-:Y:S01]  /*51520*/  ISETP.LT.AND P4, PT, R7.reuse, c[0x0][0x178], !P4 ;  /* 0x00005e0007007a0c */ /* 0x040fe20006781270 */
[----:B------:R-:W-:Y:S01]  /*51530*/  IMAD.WIDE R26, R4, 0x2, R24 ;  /* 0x00000002041a7825 */ /* 0x000fe200078e0218 */
[----:B------:R-:W-:Y:S02]  /*51540*/  ISETP.LT.AND P6, PT, R6, c[0x0][0x178], !P0 ;  /* 0x00005e0006007a0c */ /* 0x000fe400047c1270 */
[----:B------:R-:W-:Y:S02]  /*51550*/  ISETP.LT.AND P0, PT, R7, c[0x0][0x178], !P0 ;  /* 0x00005e0007007a0c */ /* 0x000fe40004701270 */
[----:B------:R-:W-:-:S05]  /*51560*/  IADD3 R0, R4, c[0x0][0x198], RZ ;  /* 0x0000660004007a10 */ /* 0x000fca0007ffe0ff */
[----:B------:R-:W-:Y:S02]  /*51570*/  IMAD.WIDE R28, R0, 0x2, R2 ;  /* 0x00000002001c7825 */ /* 0x000fe400078e0202 */
[----:B------:R0:W-:Y:S01]  /*51580*/  @P4 STG.E.U16 [R26.64], R8 ;  /* 0x000000081a004986 */ /* 0x0001e2000c101506 */
[----:B------:R-:W-:Y:S02]  /*51590*/  ISETP.LT.AND P4, PT, R6, c[0x0][0x178], !P5 ;  /* 0x00005e0006007a0c */ /* 0x000fe40006f81270 */
[----:B------:R-:W-:Y:S01]  /*515a0*/  IADD3 R4, R0, c[0x0][0x198], RZ ;  /* 0x0000660000047a10 */ /* 0x000fe20007ffe0ff */
[----:B-----5:R-:W-:Y:S01]  /*515b0*/  @P6 STG.E.U16 [R28.64], R10 ;  /* 0x0000000a1c006986 */ /* 0x020fe2000c101506 */
[----:B------:R-:W-:Y:S01]  /*515c0*/  PRMT R12, R10, 0x7632, R12 ;  /* 0x000076320a0c7816 */ /* 0x000fe2000000000c */
[----:B0-----:R-:W-:Y:S01]  /*515d0*/  IMAD.WIDE R26, R0, 0x2, R24 ;  /* 0x00000002001a7825 */ /* 0x001fe200078e0218 */
[----:B------:R-:W-:-:S04]  /*515e0*/  PRMT R8, R11, 0x7632, R8 ;  /* 0x000076320b087816 */ /* 0x000fc80000000008 */
[----:B------:R0:W-:Y:S02]  /*515f0*/  @P0 STG.E.U16 [R26.64], R11 ;  /* 0x0000000b1a000986 */ /* 0x0001e4000c101506 */
[----:B0-----:R-:W-:-:S05]  /*51600*/  IMAD.WIDE R10, R4, 0x2, R2 ;  /* 0x00000002040a7825 */ /* 0x001fca00078e0202 */
[----:B------:R0:W-:Y:S04]  /*51610*/  @P4 STG.E.U16 [R10.64], R12 ;  /* 0x0000000c0a004986 */ /* 0x0001e8000c101506 */
[----:B0-----:R-:W5:Y:S01]  /*51620*/  LDL.LU.64 R10, [R1+0x1650] ;  /* 0x00165000010a7983 */ /* 0x001f620000300a00 */
        /* <DEDUP_REMOVED lines=12> */
[----:B------:R-:W-:Y:S02]  /*516f0*/  ISETP.LT.AND P3, PT, R7, c[0x0][0x178], !P3 ;  /* 0x00005e0007007a0c */ /* 0x000fe40005f61270 */
[----:B------:R-:W-:Y:S01]  /*51700*/  IADD3 R4, R0, c[0x0][0x198], RZ ;  /* 0x0000660000047a10 */ /* 0x000fe20007ffe0ff */
[----:B--2---:R-:W-:Y:S01]  /*51710*/  @P6 STG.E.U16 [R28.64], R20 ;  /* 0x000000141c006986 */ /* 0x004fe2000c101506 */
[----:B------:R-:W-:Y:S01]  /*51720*/  PRMT R12, R20, 0x7632, R12 ;  /* 0x00007632140c7816 */ /* 0x000fe2000000000c */
[----:B0-----:R-:W-:Y:S01]  /*51730*/  IMAD.WIDE R26, R0, 0x2, R24 ;  /* 0x00000002001a7825 */ /* 0x001fe200078e0218 */
[----:B------:R-:W-:-:S04]  /*51740*/  PRMT R8, R21, 0x7632, R8 ;  /* 0x0000763215087816 */ /* 0x000fc80000000008 */
[----:B------:R0:W-:Y:S01]  /*51750*/  @P2 STG.E.U16 [R26.64], R21 ;  /* 0x000000151a002986 */ /* 0x0001e2000c101506 */
[----:B------:R-:W-:Y:S02]  /*51760*/  ISETP.LT.AND P6, PT, R6, c[0x0][0x178], !P1 ;  /* 0x00005e0006007a0c */ /* 0x000fe40004fc1270 */
[----:B------:R-:W-:Y:S01]  /*51770*/  ISETP.LT.AND P1, PT, R7, c[0x0][0x178], !P1 ;  /* 0x00005e0007007a0c */ /* 0x000fe20004f21270 */
[----:B------:R-:W2:Y:S04]  /*51780*/  LDL.LU R6, [R1+0x164c] ;  /* 0x00164c0001067983 */ /* 0x000ea80000300800 */
[----:B------:R-:W2:Y:S01]  /*51790*/  LDL.LU R7, [R1+0x1648] ;  /* 0x0016480001077983 */ /* 0x000ea20000300800 */
[----:B0-----:R-:W-:-:S04]  /*517a0*/  IMAD.WIDE R20, R4, 0x2, R2 ;  /* 0x0000000204147825 */ /* 0x001fc800078e0202 */
[----:B------:R-:W-:Y:S01]  /*517b0*/  IMAD.WIDE R26, R4, 0x2, R24 ;  /* 0x00000002041a7825 */ /* 0x000fe200078e0218 */
[----:B------:R-:W-:Y:S04]  /*517c0*/  @P5 STG.E.U16 [R20.64], R12 ;  /* 0x0000000c14005986 */ /* 0x000fe8000c101506 */
[----:B------:R0:W-:Y:S01]  /*517d0*/  @P3 STG.E.U16 [R26.64], R8 ;  /* 0x000000081a003986 */ /* 0x0001e2000c101506 */
[----:B----4-:R-:W-:-:S03]  /*517e0*/  ISETP.GE.AND P2, PT, R23, c[0x0][0x17c], PT ;  /* 0x00005f0017007a0c */ /* 0x010fc60003f46270 */
[----:B------:R-:W4:Y:S01]  /*517f0*/  LDL.LU R23, [R1+0x144c] ;  /* 0x00144c0001177983 */ /* 0x000f220000300800 */
[----:B---3--:R-:W-:-:S03]  /*51800*/  ISETP.GE.AND P5, PT, R22, c[0x0][0x17c], PT ;  /* 0x00005f0016007a0c */ /* 0x008fc60003fa6270 */
[----:B------:R-:W3:Y:S04]  /*51810*/  LDL.LU R22, [R1+0x1448] ;  /* 0x0014480001167983 */ /* 0x000ee80000300800 */
[----:B0-----:R-:W2:Y:S01]  /*51820*/  LDL.LU R27, [R1+0x1e4] ;  /* 0x0001e400011b7983 */ /* 0x001ea20000300800 */
[----:B------:R-:W-:-:S05]  /*51830*/  IADD3 R0, R4, c[0x0][0x198], RZ ;  /* 0x0000660004007a10 */ /* 0x000fca0007ffe0ff */
[----:B------:R-:W-:-:S05]  /*51840*/  IMAD.WIDE R28, R0, 0x2, R2 ;  /* 0x00000002001c7825 */ /* 0x000fca00078e0202 */
[----:B--2---:R0:W-:Y:S04]  /*51850*/  @P6 STG.E.U16 [R28.64], R27 ;  /* 0x0000001b1c006986 */ /* 0x0041e8000c101506 */
[----:B0-----:R-:W2:Y:S04]  /*51860*/  LDL R29, [R1+0x7c8] ;  /* 0x0007c800011d7983 */ /* 0x001ea80000100800 */
[----:B------:R0:W-:Y:S04]  /*51870*/  STL [R1+0x1634], R28 ;  /* 0x0016341c01007387 */ /* 0x0001e80000100800 */
[----:B0-----:R-:W2:Y:S01]  /*51880*/  LDL R28, [R1+0x7c4] ;  /* 0x0007c400011c7983 */ /* 0x001ea20000100800 */
[C---:B------:R-:W-:Y:S01]  /*51890*/  IMAD.WIDE R20, R0.reuse, 0x2, R24 ;  /* 0x0000000200147825 */ /* 0x040fe200078e0218 */
[----:B------:R-:W-:-:S02]  /*518a0*/  IADD3 R4, R0, c[0x0][0x198], RZ ;  /* 0x0000660000047a10 */ /* 0x000fc40007ffe0ff */
[----:B------:R-:W-:Y:S02]  /*518b0*/  PRMT R12, R9, 0x7632, R12 ;  /* 0x00007632090c7816 */ /* 0x000fe4000000000c */
[----:B------:R0:W-:Y:S01]  /*518c0*/  @P1 STG.E.U16 [R20.64], R9 ;  /* 0x0000000914001986 */ /* 0x0001e2000c101506 */
[----:B------:R-:W-:Y:S01]  /*518d0*/  PRMT R16, R27, 0x7632, R16 ;  /* 0x000076321b107816 */ /* 0x000fe20000000010 */
[----:B0-----:R-:W-:Y:S01]  /*518e0*/  IMAD.WIDE R8, R4, 0x2, R2 ;  /* 0x0000000204087825 */ /* 0x001fe200078e0202 */
[----:B----4-:R-:W-:Y:S02]  /*518f0*/  ISETP.GE.AND P1, PT, R23, c[0x0][0x17c], PT ;  /* 0x00005f0017007a0c */ /* 0x010fe40003f26270 */
[----:B--2---:R-:W-:-:S13]  /*51900*/  ISETP.LT.AND P3, PT, R28, c[0x0][0x178], !P0 ;  /* 0x00005e001c007a0c */ /* 0x004fda0004761270 */
[----:B------:R0:W-:Y:S01]  /*51910*/  @P3 STG.E.U16 [R8.64], R16 ;  /* 0x0000001008003986 */ /* 0x0001e2000c101506 */
[----:B---3--:R-:W-:-:S03]  /*51920*/  ISETP.GE.AND P3, PT, R22, c[0x0][0x17c], PT ;  /* 0x00005f0016007a0c */ /* 0x008fc60003f66270 */
[----:B0-----:R-:W2:Y:S04]  /*51930*/  LDL.LU R16, [R1+0x1d4] ;  /* 0x0001d40001107983 */ /* 0x001ea80000300800 */
[----:B------:R-:W3:Y:S04]  /*51940*/  LDL.LU R23, [R1+0x1454] ;  /* 0x0014540001177983 */ /* 0x000ee80000300800 */
[----:B------:R-:W4:Y:S01]  /*51950*/  LDL.LU R22, [R1+0x1450] ;  /* 0x0014500001167983 */ /* 0x000f220000300800 */
[----:B------:R-:W-:Y:S01]  /*51960*/  ISETP.LT.AND P0, PT, R29, c[0x0][0x178], !P0 ;  /* 0x00005e001d007a0c */ /* 0x000fe20004701270 */
[----:B------:R-:W-:Y:S01]  /*51970*/  IMAD.WIDE R20, R4, 0x2, R24 ;  /* 0x0000000204147825 */ /* 0x000fe200078e0218 */
[----:B------:R-:W-:-:S02]  /*51980*/  ISETP.LT.AND P6, PT, R28, c[0x0][0x178], !P4 ;  /* 0x00005e001c007a0c */ /* 0x000fc400067c1270 */
[----:B------:R-:W-:Y:S02]  /*51990*/  ISETP.LT.AND P4, PT, R29, c[0x0][0x178], !P4 ;  /* 0x00005e001d007a0c */ /* 0x000fe40006781270 */
[----:B------:R-:W-:-:S05]  /*519a0*/  IADD3 R0, R4, c[0x0][0x198], RZ ;  /* 0x0000660004007a10 */ /* 0x000fca0007ffe0ff */
[----:B------:R-:W-:Y:S02]  /*519b0*/  IMAD.WIDE R26, R0, 0x2, R2 ;  /* 0x00000002001a7825 */ /* 0x000fe400078e0202 */
[----:B------:R0:W-:Y:S01]  /*519c0*/  @P0 STG.E.U16 [R20.64], R12 ;  /* 0x0000000c14000986 */ /* 0x0001e2000c101506 */
[----:B------:R-:W-:Y:S01]  /*519d0*/  ISETP.LT.AND P0, PT, R28, c[0x0][0x178], !P2 ;  /* 0x00005e001c007a0c */ /* 0x000fe20005701270 */
[C---:B------:R-:W-:Y:S01]  /*519e0*/  IMAD.WIDE R8, R0.reuse, 0x2, R24 ;  /* 0x0000000200087825 */ /* 0x040fe200078e0218 */
[----:B------:R-:W-:Y:S02]  /*519f0*/  ISETP.LT.AND P2, PT, R29, c[0x0][0x178], !P2 ;  /* 0x00005e001d007a0c */ /* 0x000fe40005741270 */
[----:B------:R-:W-:Y:S02]  /*51a00*/  IADD3 R4, R0, c[0x0][0x198], RZ ;  /* 0x0000660000047a10 */ /* 0x000fe40007ffe0ff */
[----:B0-----:R-:W-:Y:S01]  /*51a10*/  PRMT R12, R17, 0x7632, R12 ;  /* 0x00007632110c7816 */ /* 0x001fe2000000000c */
[----:B--2---:R0:W-:Y:S04]  /*51a20*/  @P6 STG.E.U16 [R26.64], R16 ;  /* 0x000000101a006986 */ /* 0x0041e8000c101506 */
[----:B------:R1:W-:Y:S01]  /*51a30*/  @P4 STG.E.U16 [R8.64], R17 ;  /* 0x0000001108004986 */ /* 0x0003e2000c101506 */
[----:B---3--:R-:W-:-:S02]  /*51a40*/  ISETP.GE.AND P4, PT, R23, c[0x0][0x17c], PT ;  /* 0x00005f0017007a0c */ /* 0x008fc40003f86270 */
[----:B0-----:R-:W-:Y:S01]  /*51a50*/  PRMT R26, R16, 0x7632, R26 ;  /* 0x00007632101a7816 */ /* 0x001fe2000000001a */
[----:B------:R-:W2:Y:S01]  /*51a60*/  LDL.LU R27, [R1+0x204] ;  /* 0x00020400011b7983 */ /* 0x000ea20000300800 */
[----:B-1----:R-:W-:-:S04]  /*51a70*/  IMAD.WIDE R8, R4, 0x2, R2 ;  /* 0x0000000204087825 */ /* 0x002fc800078e0202 */
[----:B------:R-:W-:Y:S01]  /*51a80*/  IMAD.WIDE R16, R4, 0x2, R24 ;  /* 0x0000000204107825 */ /* 0x000fe200078e0218 */
[----:B------:R-:W-:Y:S01]  /*51a90*/  @P0 STG.E.U16 [R8.64], R26 ;  /* 0x0000001a08000986 */ /* 0x000fe2000c101506 */
[----:B----4-:R-:W-:-:S03]  /*51aa0*/  ISETP.GE.AND P0, PT, R22, c[0x0][0x17c], PT ;  /* 0x00005f0016007a0c */ /* 0x010fc60003f06270 */
[----:B------:R-:W3:Y:S04]  /*51ab0*/  LDL.LU R22, [R1+0x145c] ;  /* 0x00145c0001167983 */ /* 0x000ee80000300800 */
[----:B------:R-:W4:Y:S04]  /*51ac0*/  LDL.LU R23, [R1+0x1458] ;  /* 0x0014580001177983 */ /* 0x000f280000300800 */
[----:B------:R0:W-:Y:S04]  /*51ad0*/  @P2 STG.E.U16 [R16.64], R12 ;  /* 0x0000000c10002986 */ /* 0x0001e8000c101506 */
[----:B0-----:R-:W2:Y:S04]  /*51ae0*/  LDL.LU R16, [R1+0x214] ;  /* 0x0002140001107983 */ /* 0x001ea80000300800 */
[----:B------:R-:W3:Y:S01]  /*51af0*/  LDL.LU R17, [R1+0x14] ;  /* 0x0000140001117983 */ /* 0x000ee20000300800 */
[----:B------:R-:W-:-:S02]  /*51b00*/  ISETP.LT.AND P6, PT, R28, c[0x0][0x178], !P5 ;  /* 0x00005e001c007a0c */ /* 0x000fc40006fc1270 */
[----:B------:R-:W-:Y:S02]  /*51b10*/  ISETP.LT.AND P5, PT, R29, c[0x0][0x178], !P5 ;  /* 0x00005e001d007a0c */ /* 0x000fe40006fa1270 */
[----:B------:R-:W-:Y:S02]  /*51b20*/  IADD3 R0, R4, c[0x0][0x198], RZ ;  /* 0x0000660004007a10 */ /* 0x000fe40007ffe0ff */
[----:B------:R-:W-:-:S03]  /*51b30*/  ISETP.LT.AND P2, PT, R28, c[0x0][0x178], !P1 ;  /* 0x00005e001c007a0c */ /* 0x000fc60004f41270 */
[C---:B------:R-:W-:Y:S01]  /*51b40*/  IMAD.WIDE R20, R0.reuse, 0x2, R2 ;  /* 0x0000000200147825 */ /* 0x040fe200078e0202 */
[----:B------:R-:W-:-:S03]  /*51b50*/  IADD3 R12, R0, c[0x0][0x198], RZ ;  /* 0x00006600000c7a10 */ /* 0x000fc60007ffe0ff */
[----:B------:R-:W-:Y:S01]  /*51b60*/  IMAD.WIDE R8, R0, 0x2, R24 ;  /* 0x0000000200087825 */ /* 0x000fe200078e0218 */
[----:B------:R-:W-:Y:S01]  /*51b70*/  ISETP.LT.AND P1, PT, R29, c[0x0][0x178], !P1 ;  /* 0x00005e001d007a0c */ /* 0x000fe20004f21270 */
[----:B--2---:R-:W-:Y:S01]  /*51b80*/  @P6 STG.E.U16 [R20.64], R16 ;  /* 0x0000001014006986 */ /* 0x004fe2000c101506 */
[----:B------:R-:W-:-:S03]  /*51b90*/  PRMT R26, R16, 0x7632, R26 ;  /* 0x00007632101a7816 */ /* 0x000fc6000000001a */
[----:B---3--:R0:W-:Y:S01]  /*51ba0*/  @P5 STG.E.U16 [R8.64], R17 ;  /* 0x0000001108005986 */ /* 0x0081e2000c101506 */
[----:B------:R-:W-:-:S03]  /*51bb0*/  ISETP.GE.AND P5, PT, R22, c[0x0][0x17c], PT ;  /* 0x00005f0016007a0c */ /* 0x000fc60003fa6270 */
[----:B------:R-:W2:Y:S01]  /*51bc0*/  LDL.LU R22, [R1+0x1644] ;  /* 0x0016440001167983 */ /* 0x000ea20000300800 */
[----:B0-----:R-:W-:-:S05]  /*51bd0*/  IMAD.WIDE R8, R12, 0x2, R2 ;  /* 0x000000020c087825 */ /* 0x001fca00078e0202 */
[----:B------:R0:W-:Y:S01]  /*51be0*/  @P2 STG.E.U16 [R8.64], R26 ;  /* 0x0000001a08002986 */ /* 0x0001e2000c101506 */
[----:B----4-:R-:W-:-:S03]  /*51bf0*/  ISETP.GE.AND P2, PT, R23, c[0x0][0x17c], PT ;  /* 0x00005f0017007a0c */ /* 0x010fc60003f46270 */
[----:B0-----:R-:W3:Y:S04]  /*51c00*/  LDL.LU R26, [R1+0x1464] ;  /* 0x00146400011a7983 */ /* 0x001ee80000300800 */
[----:B------:R-:W4:Y:S01]  /*51c10*/  LDL.LU R23, [R1+0x1460] ;  /* 0x0014600001177983 */ /* 0x000f220000300800 */
[----:B------:R-:W-:Y:S02]  /*51c20*/  ISETP.LT.AND P6, PT, R28, c[0x0][0x178], !P3 ;  /* 0x00005e001c007a0c */ /* 0x000fe40005fc1270 */
[----:B------:R-:W-:Y:S01]  /*51c30*/  PRMT R4, R17, 0x7632, R4 ;  /* 0x0000763211047816 */ /* 0x000fe20000000004 */
[C---:B------:R-:W-:Y:S01]  /*51c40*/  IMAD.WIDE R16, R12.reuse, 0x2, R24 ;  /* 0x000000020c107825 */ /* 0x040fe200078e0218 */
[----:B------:R-:W-:Y:S02]  /*51c50*/  ISETP.LT.AND P3, PT, R29, c[0x0][0x178], !P3 ;  /* 0x00005e001d007a0c */ /* 0x000fe40005f61270 */
[----:B------:R-:W-:-:S02]  /*51c60*/  IADD3 R0, R12, c[0x0][0x198], RZ ;  /* 0x000066000c007a10 */ /* 0x000fc40007ffe0ff */
[----:B------:R0:W-:Y:S01]  /*51c70*/  @P1 STG.E.U16 [R16.64], R4 ;  /* 0x0000000410001986 */ /* 0x0001e2000c101506 */
[----:B------:R-:W-:Y:S02]  /*51c80*/  ISETP.LT.AND P1, PT, R28, c[0x0][0x178], !P4 ;  /* 0x00005e001c007a0c */ /* 0x000fe40006721270 */
[----:B------:R-:W-:-:S04]  /*51c90*/  IMAD.WIDE R20, R0, 0x2, R2 ;  /* 0x0000000200147825 */ /* 0x000fc800078e0202 */
[C---:B------:R-:W-:Y:S01]  /*51ca0*/  IMAD.WIDE R8, R0.reuse, 0x2, R24 ;  /* 0x0000000200087825 */ /* 0x040fe200078e0218 */
[----:B------:R1:W-:Y:S01]  /*51cb0*/  @P6 STG.E.U16 [R20.64], R27 ;  /* 0x0000001b14006986 */ /* 0x0003e2000c101506 */
[----:B0-----:R-:W-:-:S03]  /*51cc0*/  IADD3 R16, R0, c[0x0][0x198], RZ ;  /* 0x0000660000107a10 */ /* 0x001fc60007ffe0ff */
[----:B------:R0:W-:Y:S01]  /*51cd0*/  @P3 STG.E.U16 [R8.64], R5 ;  /* 0x0000000508003986 */ /* 0x0001e2000c101506 */
[----:B------:R-:W-:Y:S02]  /*51ce0*/  PRMT R12, R27, 0x7632, R12 ;  /* 0x000076321b0c7816 */ /* 0x000fe4000000000c */
[----:B-1----:R-:W-:Y:S01]  /*51cf0*/  PRMT R20, R5, 0x7632, R20 ;  /* 0x0000763205147816 */ /* 0x002fe20000000014 */
[----:B------:R-:W2:Y:S01]  /*51d00*/  LDL.LU R27, [R1+0x224] ;  /* 0x00022400011b7983 */ /* 0x000ea20000300800 */
[----:B0-----:R-:W-:-:S05]  /*51d10*/  IMAD.WIDE R4, R16, 0x2, R2 ;  /* 0x0000000210047825 */ /* 0x001fca00078e0202 */
[----:B------:R0:W-:Y:S04]  /*51d20*/  @P1 STG.E.U16 [R4.64], R12 ;  /* 0x0000000c04001986 */ /* 0x0001e8000c101506 */
[----:B0-----:R-:W2:Y:S01]  /*51d30*/  LDL.LU R12, [R1+0x1f4] ;  /* 0x0001f400010c7983 */ /* 0x001ea20000300800 */
[----:B---3--:R-:W-:-:S03]  /*51d40*/  ISETP.GE.AND P3, PT, R26, c[0x0][0x17c], PT ;  /* 0x00005f001a007a0c */ /* 0x008fc60003f66270 */
[----:B------:R-:W3:Y:S01]  /*51d50*/  LDL.LU R26, [R1+0x146c] ;  /* 0x00146c00011a7983 */ /* 0x000ee20000300800 */
[----:B----4-:R-:W-:-:S03]  /*51d60*/  ISETP.GE.AND P1, PT, R23, c[0x0][0x17c], PT ;  /* 0x00005f0017007a0c */ /* 0x010fc60003f26270 */
[----:B------:R-:W4:Y:S01]  /*51d70*/  LDL.LU R23, [R1+0x1468] ;  /* 0x0014680001177983 */ /* 0x000f220000300800 */
[C---:B------:R-:W-:Y:S01]  /*51d80*/  ISETP.LT.AND P4, PT, R29.reuse, c[0x0][0x178], !P4 ;  /* 0x00005e001d007a0c */ /* 0x040fe20006781270 */
[----:B------:R-:W-:Y:S01]  /*51d90*/  IMAD.WIDE R8, R16, 0x2, R24 ;  /* 0x0000000210087825 */ /* 0x000fe200078e0218 */
[----:B------:R-:W-:Y:S02]  /*51da0*/  ISETP.LT.AND P6, PT, R28, c[0x0][0x178], !P0 ;  /* 0x00005e001c007a0c */ /* 0x000fe400047c1270 */
[----:B------:R-:W-:Y:S02]  /*51db0*/  ISETP.LT.AND P0, PT, R29, c[0x0][0x178], !P0 ;  /* 0x00005e001d007a0c */ /* 0x000fe40004701270 */
[----:B------:R-:W-:-:S05]  /*51dc0*/  IADD3 R0, R16, c[0x0][0x198], RZ ;  /* 0x0000660010007a10 */ /* 0x000fca0007ffe0ff */
[----:B------:R-:W-:Y:S02]  /*51dd0*/  IMAD.WIDE R16, R0, 0x2, R2 ;  /* 0x0000000200107825 */ /* 0x000fe400078e0202 */
[----:B------:R0:W-:Y:S01]  /*51de0*/  @P4 STG.E.U16 [R8.64], R20 ;  /* 0x0000001408004986 */ /* 0x0001e2000c101506 */
[----:B------:R-:W-:Y:S01]  /*51df0*/  ISETP.LT.AND P4, PT, R28, c[0x0][0x178], !P5 ;  /* 0x00005e001c007a0c */ /* 0x000fe20006f81270 */
[C---:B------:R-:W-:Y:S01]  /*51e00*/  IMAD.WIDE R4, R0.reuse, 0x2, R24 ;  /* 0x0000000200047825 */ /* 0x040fe200078e0218 */
[----:B------:R-:W-:Y:S02]  /*51e10*/  ISETP.LT.AND P5, PT, R29, c[0x0][0x178], !P5 ;  /* 0x00005e001d007a0c */ /* 0x000fe40006fa1270 */
[----:B0-----:R-:W-:-:S04]  /*51e20*/  IADD3 R8, R0, c[0x0][0x198], RZ ;  /* 0x0000660000087a10 */ /* 0x001fc80007ffe0ff */
[----:B------:R-:W-:Y:S01]  /*51e30*/  IADD3 R0, R8, c[0x0][0x198], RZ ;  /* 0x0000660008007a10 */ /* 0x000fe20007ffe0ff */
[----:B--2---:R0:W-:Y:S04]  /*51e40*/  @P6 STG.E.U16 [R16.64], R12 ;  /* 0x0000000c10006986 */ /* 0x0041e8000c101506 */
[----:B------:R1:W-:Y:S01]  /*51e50*/  @P0 STG.E.U16 [R4.64], R13 ;  /* 0x0000000d04000986 */ /* 0x0003e2000c101506 */
[----:B0-----:R-:W-:Y:S02]  /*51e60*/  PRMT R16, R12, 0x7632, R16 ;  /* 0x000076320c107816 */ /* 0x001fe40000000010 */
[----:B------:R-:W-:Y:S01]  /*51e70*/  PRMT R17, R13, 0x7632, R17 ;  /* 0x000076320d117816 */ /* 0x000fe20000000011 */
[----:B-1----:R-:W-:-:S04]  /*51e80*/  IMAD.WIDE R4, R8, 0x2, R2 ;  /* 0x0000000208047825 */ /* 0x002fc800078e0202 */
[----:B------:R-:W-:Y:S01]  /*51e90*/  IMAD.WIDE R8, R8, 0x2, R24 ;  /* 0x0000000208087825 */ /* 0x000fe200078e0218 */
[----:B------:R-:W-:Y:S04]  /*51ea0*/  @P4 STG.E.U16 [R4.64], R16 ;  /* 0x0000001004004986 */ /* 0x000fe8000c101506 */
[----:B------:R0:W-:Y:S01]  /*51eb0*/  @P5 STG.E.U16 [R8.64], R17 ;  /* 0x0000001108005986 */ /* 0x0001e2000c101506 */
[----:B---3--:R-:W-:-:S03]  /*51ec0*/  ISETP.GE.AND P0, PT, R26, c[0x0][0x17c], PT ;  /* 0x00005f001a007a0c */ /* 0x008fc60003f06270 */
[----:B------:R-:W2:Y:S01]  /*51ed0*/  LDL.LU R26, [R1+0x1474] ;  /* 0x00147400011a7983 */ /* 0x000ea20000300800 */
[----:B----4-:R-:W-:-:S03]  /*51ee0*/  ISETP.GE.AND P4, PT, R23, c[0x0][0x17c], PT ;  /* 0x00005f0017007a0c */ /* 0x010fc60003f86270 */
[----:B------:R-:W3:Y:S04]  /*51ef0*/  LDL.LU R23, [R1+0x1470] ;  /* 0x0014700001177983 */ /* 0x000ee80000300800 */
[----:B0-----:R-:W4:Y:S01]  /*51f00*/  LDL.LU R9, [R1+0x44] ;  /* 0x0000440001097983 */ /* 0x001f220000300800 */
[----:B------:R-:W-:Y:S02]  /*51f10*/  ISETP.LT.AND P6, PT, R28, c[0x0][0x178], !P2 ;  /* 0x00005e001c007a0c */ /* 0x000fe400057c1270 */
[C---:B------:R-:W-:Y:S01]  /*51f20*/  ISETP.LT.AND P2, PT, R29.reuse, c[0x0][0x178], !P2 ;  /* 0x00005e001d007a0c */ /* 0x040fe20005741270 */
[----:B------:R-:W-:Y:S01]  /*51f30*/  IMAD.WIDE R12, R0, 0x2, R2 ;  /* 0x00000002000c7825 */ /* 0x000fe200078e0202 */
[----:B------:R-:W-:Y:S02]  /*51f40*/  ISETP.LT.AND P5, PT, R28, c[0x0][0x178], !P3 ;  /* 0x00005e001c007a0c */ /* 0x000fe40005fa1270 */
[----:B------:R-:W-:Y:S01]  /*51f50*/  ISETP.LT.AND P3, PT, R29, c[0x0][0x178], !P3 ;  /* 0x00005e001d007a0c */ /* 0x000fe20005f61270 */
[C---:B------:R-:W-:Y:S01]  /*51f60*/  IMAD.WIDE R4, R0.reuse, 0x2, R24 ;  /* 0x0000000200047825 */ /* 0x040fe200078e0218 */
[----:B------:R-:W-:-:S02]  /*51f70*/  IADD3 R8, R0, c[0x0][0x198], RZ ;  /* 0x0000660000087a10 */ /* 0x000fc40007ffe0ff */
[----:B------:R-:W-:-:S03]  /*51f80*/  PRMT R0, R27, 0x7632, R0 ;  /* 0x000076321b007816 */ /* 0x000fc60000000000 */
[----:B------:R0:W-:Y:S01]  /*51f90*/  @P6 STG.E.U16 [R12.64], R27 ;  /* 0x0000001b0c006986 */ /* 0x0001e2000c101506 */
[----:B------:R-:W-:-:S03]  /*51fa0*/  IADD3 R16, R8, c[0x0][0x198], RZ ;  /* 0x0000660008107a10 */ /* 0x000fc60007ffe0ff */
[----:B0-----:R-:W5:Y:S04]  /*51fb0*/  LDL.LU R27, [R1+0x1b8] ;  /* 0x0001b800011b7983 */ /* 0x001f680000300800 */
[----:B----4-:R0:W-:Y:S01]  /*51fc0*/  @P2 STG.E.U16 [R4.64], R9 ;  /* 0x0000000904002986 */ /* 0x0101e2000c101506 */
[----:B------:R-:W-:Y:S02]  /*51fd0*/  PRMT R17, R9, 0x7632, R17 ;  /* 0x0000763209117816 */ /* 0x000fe40000000011 */
[----:B--2---:R-:W-:Y:S01]  /*51fe0*/  ISETP.GE.AND P2, PT, R26, c[0x0][0x17c], PT ;  /* 0x00005f001a007a0c */ /* 0x004fe20003f46270 */
[----:B0-----:R-:W-:-:S04]  /*51ff0*/  IMAD.WIDE R4, R8, 0x2, R2 ;  /* 0x0000000208047825 */ /* 0x001fc800078e0202 */
[----:B------:R-:W-:Y:S01]  /*52000*/  IMAD.WIDE R8, R8, 0x2, R24 ;  /* 0x0000000208087825 */ /* 0x000fe200078e0218 */
[----:B------:R0:W-:Y:S01]  /*52010*/  @P5 STG.E.U16 [R4.64], R0 ;  /* 0x0000000004005986 */ /* 0x0001e2000c101506 */
[----:B---3--:R-:W-:-:S03]  /*52020*/  ISETP.GE.AND P5, PT, R23, c[0x0][0x17c], PT ;  /* 0x00005f0017007a0c */ /* 0x008fc60003fa6270 */
[----:B------:R1:W-:Y:S04]  /*52030*/  @P3 STG.E.U16 [R8.64], R17 ;  /* 0x0000001108003986 */ /* 0x0003e8000c101506 */
[----:B0-----:R-:W2:Y:S04]  /*52040*/  LDL.LU R0, [R1+0x1c8] ;  /* 0x0001c80001007983 */ /* 0x001ea80000300800 */
[----:B------:R-:W3:Y:S04]  /*52050*/  LDL.LU R26, [R1+0x147c] ;  /* 0x00147c00011a7983 */ /* 0x000ee80000300800 */
[----:B------:R-:W4:Y:S04]  /*52060*/  LDL.LU R23, [R1+0x1478] ;  /* 0x0014780001177983 */ /* 0x000f280000300800 */
[----:B-1----:R-:W3:Y:S01]  /*52070*/  LDL.LU R9, [R1+0x28] ;  /* 0x0000280001097983 */ /* 0x002ee20000300800 */
[----:B------:R-:W-:-:S02]  /*52080*/  ISETP.LT.AND P6, PT, R28, c[0x0][0x178], !P1 ;  /* 0x00005e001c007a0c */ /* 0x000fc40004fc1270 */
[----:B------:R-:W-:Y:S01]  /*52090*/  ISETP.LT.AND P1, PT, R29, c[0x0][0x178], !P1 ;  /* 0x00005e001d007a0c */ /* 0x000fe20004f21270 */
[----:B------:R-:W-:Y:S01]  /*520a0*/  IMAD.WIDE R12, R16, 0x2, R2 ;  /* 0x00000002100c7825 */ /* 0x000fe200078e0202 */
[----:B------:R-:W-:Y:S02]  /*520b0*/  ISETP.LT.AND P3, PT, R28, c[0x0][0x178], !P0 ;  /* 0x00005e001c007a0c */ /* 0x000fe40004761270 */
[C---:B------:R-:W-:Y:S01]  /*520c0*/  IADD3 R8, R16.reuse, c[0x0][0x198], RZ ;  /* 0x0000660010087a10 */ /* 0x040fe20007ffe0ff */
[----:B------:R-:W-:-:S06]  /*520d0*/  IMAD.WIDE R4, R16, 0x2, R24 ;  /* 0x0000000210047825 */ /* 0x000fcc00078e0218 */
        /* <DEDUP_REMOVED lines=8> */
[----:B------:R-:W3:Y:S01]  /*52160*/  LDL.LU R23, [R1+0x1480] ;  /* 0x0014800001177983 */ /* 0x000ee20000300800 */
[----:B------:R-:W-:Y:S02]  /*52170*/  ISETP.LT.AND P0, PT, R29, c[0x0][0x178], !P0 ;  /* 0x00005e001d007a0c */ /* 0x000fe40004701270 */
[----:B------:R-:W-:Y:S02]  /*52180*/  ISETP.LT.AND P6, PT, R28, c[0x0][0x178], !P4 ;  /* 0x00005e001c007a0c */ /* 0x000fe400067c1270 */
[C---:B------:R-:W-:Y:S02]  /*52190*/  IADD3 R0, R8.reuse, c[0x0][0x198], RZ ;  /* 0x0000660008007a10 */ /* 0x040fe40007ffe0ff */
[----:B------:R-:W-:Y:S01]  /*521a0*/  PRMT R17, R9, 0x7632, R17 ;  /* 0x0000763209117816 */ /* 0x000fe20000000011 */
[----:B------:R-:W-:Y:S01]  /*521b0*/  IMAD.WIDE R8, R8, 0x2, R24 ;  /* 0x0000000208087825 */ /* 0x000fe200078e0218 */
[----:B------:R-:W-:-:S03]  /*521c0*/  ISETP.LT.AND P4, PT, R29, c[0x0][0x178], !P4 ;  /* 0x00005e001d007a0c */ /* 0x000fc60006781270 */
[----:B------:R-:W-:Y:S02]  /*521d0*/  IMAD.WIDE R12, R0, 0x2, R2 ;  /* 0x00000002000c7825 */ /* 0x000fe400078e0202 */
[----:B------:R1:W-:Y:S01]  /*521e0*/  @P0 STG.E.U16 [R8.64], R17 ;  /* 0x0000001108000986 */ /* 0x0003e2000c101506 */
[----:B------:R-:W-:Y:S01]  /*521f0*/  ISETP.LT.AND P0, PT, R28, c[0x0][0x178], !P2 ;  /* 0x00005e001c007a0c */ /* 0x000fe20005701270 */
[----:B0-----:R-:W-:Y:S01]  /*52200*/  IMAD.WIDE R4, R0, 0x2, R24 ;  /* 0x0000000200047825 */ /* 0x001fe200078e0218 */
[----:B------:R-:W-:Y:S01]  /*52210*/  ISETP.LT.AND P2, PT, R29, c[0x0][0x178], !P2 ;  /* 0x00005e001d007a0c */ /* 0x000fe20005741270 */
[----:B-----5:R0:W-:Y:S01]  /*52220*/  @P6 STG.E.U16 [R12.64], R27 ;  /* 0x0000001b0c006986 */ /* 0x0201e2000c101506 */
[----:B------:R-:W-:-:S03]  /*52230*/  PRMT R16, R27, 0x7632, R16 ;  /* 0x000076321b107816 */ /* 0x000fc60000000010 */
[----:B------:R4:W-:Y:S01]  /*52240*/  @P4 STG.E.U16 [R4.64], R22 ;  /* 0x0000001604004986 */ /* 0x0009e2000c101506 */
[----:B-1----:R-:W-:Y:S02]  /*52250*/  IADD3 R8, R0, c[0x0][0x198], RZ ;  /* 0x0000660000087a10 */ /* 0x002fe40007ffe0ff */
[----:B------:R-:W-:Y:S02]  /*52260*/  PRMT R17, R22, 0x7632, R17 ;  /* 0x0000763216117816 */ /* 0x000fe40000000011 */
[C---:B------:R-:W-:Y:S01]  /*52270*/  IADD3 R0, R8.reuse, c[0x0][0x198], RZ ;  /* 0x0000660008007a10 */ /* 0x040fe20007ffe0ff */
[----:B0-----:R-:W5:Y:S01]  /*52280*/  LDL.LU R27, [R1+0x1d8] ;  /* 0x0001d800011b7983 */ /* 0x001f620000300800 */
[----:B----4-:R-:W-:-:S04]  /*52290*/  IMAD.WIDE R4, R8, 0x2, R2 ;  /* 0x0000000208047825 */ /* 0x010fc800078e0202 */
[----:B------:R-:W-:Y:S01]  /*522a0*/  IMAD.WIDE R8, R8, 0x2, R24 ;  /* 0x0000000208087825 */ /* 0x000fe200078e0218 */
[----:B------:R-:W-:Y:S04]  /*522b0*/  @P0 STG.E.U16 [R4.64], R16 ;  /* 0x0000001004000986 */ /* 0x000fe8000c101506 */
[----:B------:R0:W-:Y:S01]  /*522c0*/  @P2 STG.E.U16 [R8.64], R17 ;  /* 0x0000001108002986 */ /* 0x0001e2000c101506 */
[----:B--2---:R-:W-:-:S03]  /*522d0*/  ISETP.GE.AND P4, PT, R26, c[0x0][0x17c], PT ;  /* 0x00005f001a007a0c */ /* 0x004fc60003f86270 */
[----:B------:R-:W2:Y:S01]  /*522e0*/  LDL.LU R26, [R1+0x148c] ;  /* 0x00148c00011a7983 */ /* 0x000ea20000300800 */
[----:B---3--:R-:W-:-:S03]  /*522f0*/  ISETP.GE.AND P0, PT, R23, c[0x0][0x17c], PT ;  /* 0x00005f0017007a0c */ /* 0x008fc60003f06270 */
[----:B------:R-:W3:Y:S04]  /*52300*/  LDL.LU R23, [R1+0x1488] ;  /* 0x0014880001177983 */ /* 0x000ee80000300800 */
[----:B0-----:R-:W4:Y:S01]  /*52310*/  LDL.LU R9, [R1+0x1e8] ;  /* 0x0001e80001097983 */ /* 0x001f220000300800 */
[----:B------:R-:W-:Y:S02]  /*52320*/  ISETP.LT.AND P6, PT, R28, c[0x0][0x178], !P5 ;  /* 0x00005e001c007a0c */ /* 0x000fe40006fc1270 */
[C---:B------:R-:W-:Y:S01]  /*52330*/  ISETP.LT.AND P5, PT, R29.reuse, c[0x0][0x178], !P5 ;  /* 0x00005e001d007a0c */ /* 0x040fe20006fa1270 */
[----:B------:R-:W-:Y:S01]  /*52340*/  IMAD.WIDE R12, R0, 0x2, R2 ;  /* 0x00000002000c7825 */ /* 0x000fe200078e0202 */
[----:B------:R-:W-:Y:S01]  /*52350*/  ISETP.LT.AND P2, PT, R28, c[0x0][0x178], !P1 ;  /* 0x00005e001c007a0c */ /* 0x000fe20004f41270 */
[----:B------:R-:W3:Y:S01]  /*52360*/  LDL.LU R17, [R1+0x18] ;  /* 0x0000180001117983 */ /* 0x000ee20000300800 */
[C---:B------:R-:W-:Y:S01]  /*52370*/  IADD3 R8, R0.reuse, c[0x0][0x198], RZ ;  /* 0x0000660000087a10 */ /* 0x040fe20007ffe0ff */
[----:B------:R-:W-:Y:S01]  /*52380*/  IMAD.WIDE R4, R0, 0x2, R24 ;  /* 0x0000000200047825 */ /* 0x000fe200078e0218 */
[----:B------:R-:W-:-:S02]  /*52390*/  ISETP.LT.AND P1, PT, R29, c[0x0][0x178], !P1 ;  /* 0x00005e001d007a0c */ /* 0x000fc40004f21270 */
[----:B------:R-:W-:-:S03]  /*523a0*/  IADD3 R0, R8, c[0x0][0x198], RZ ;  /* 0x0000660008007a10 */ /* 0x000fc60007ffe0ff */
[----:B----4-:R-:W-:Y:S04]  /*523b0*/  @P6 STG.E.U16 [R12.64], R9 ;  /* 0x000000090c006986 */ /* 0x010fe8000c101506 */
[----:B------:R0:W-:Y:S01]  /*523c0*/  @P5 STG.E.U16 [R4.64], R10 ;  /* 0x0000000a04005986 */ /* 0x0001e2000c101506 */
[----:B--2---:R-:W-:-:S03]  /*523d0*/  ISETP.GE.AND P5, PT, R26, c[0x0][0x17c], PT ;  /* 0x00005f001a007a0c */ /* 0x004fc60003fa6270 */
[----:B------:R-:W2:Y:S01]  /*523e0*/  LDL.LU R26, [R1+0x1494] ;  /* 0x00149400011a7983 */ /* 0x000ea20000300800 */
[----:B0-----:R-:W-:Y:S01]  /*523f0*/  PRMT R10, R9, 0x7632, R10 ;  /* 0x00007632090a7816 */ /* 0x001fe2000000000a */
[----:B------:R-:W-:-:S05]  /*52400*/  IMAD.WIDE R4, R8, 0x2, R2 ;  /* 0x0000000208047825 */ /* 0x000fca00078e0202 */
[----:B------:R0:W-:Y:S01]  /*52410*/  @P2 STG.E.U16 [R4.64], R10 ;  /* 0x0000000a04002986 */ /* 0x0001e2000c101506 */
[----:B---3--:R-:W-:-:S03]  /*52420*/  ISETP.GE.AND P2, PT, R23, c[0x0][0x17c], PT ;  /* 0x00005f0017007a0c */ /* 0x008fc60003f46270 */
[----:B------:R-:W3:Y:S01]  /*52430*/  LDL.LU R23, [R1+0x1490] ;  /* 0x0014900001177983 */ /* 0x000ee20000300800 */
[----:B------:R-:W-:Y:S01]  /*52440*/  ISETP.LT.AND P6, PT, R28, c[0x0][0x178], !P3 ;  /* 0x00005e001c007a0c */ /* 0x000fe20005fc1270 */
[----:B------:R-:W-:Y:S01]  /*52450*/  IMAD.WIDE R8, R8, 0x2, R24 ;  /* 0x0000000208087825 */ /* 0x000fe200078e0218 */
[----:B------:R-:W-:Y:S02]  /*52460*/  PRMT R16, R10, 0x7632, R16 ;  /* 0x000076320a107816 */ /* 0x000fe40000000010 */
[C---:B------:R-:W-:Y:S01]  /*52470*/  ISETP.LT.AND P3, PT, R29.reuse, c[0x0][0x178], !P3 ;  /* 0x00005e001d007a0c */ /* 0x040fe20005f61270 */
[----:B------:R-:W-:Y:S02]  /*52480*/  IMAD.WIDE R12, R0, 0x2, R2 ;  /* 0x00000002000c7825 */ /* 0x000fe400078e0202 */
[----:B------:R1:W-:Y:S01]  /*52490*/  @P1 STG.E.U16 [R8.64], R16 ;  /* 0x0000001008001986 */ /* 0x0003e2000c101506 */
[----:B------:R-:W-:Y:S01]  /*524a0*/  ISETP.LT.AND P1, PT, R28, c[0x0][0x178], !P4 ;  /* 0x00005e001c007a0c */ /* 0x000fe20006721270 */
[----:B0-----:R-:W-:Y:S01]  /*524b0*/  IMAD.WIDE R4, R0, 0x2, R24 ;  /* 0x0000000200047825 */ /* 0x001fe200078e0218 */
[----:B------:R-:W-:-:S03]  /*524c0*/  ISETP.LT.AND P4, PT, R29, c[0x0][0x178], !P4 ;  /* 0x00005e001d007a0c */ /* 0x000fc60006781270 */
[----:B-----5:R0:W-:Y:S01]  /*524d0*/  @P6 STG.E.U16 [R12.64], R27 ;  /* 0x0000001b0c006986 */ /* 0x0201e2000c101506 */
[----:B------:R-:W-:Y:S02]  /*524e0*/  PRMT R10, R27, 0x7632, R10 ;  /* 0x000076321b0a7816 */ /* 0x000fe4000000000a */
[----:B-1----:R-:W-:Y:S01]  /*524f0*/  IADD3 R8, R0, c[0x0][0x198], RZ ;  /* 0x0000660000087a10 */ /* 0x002fe20007ffe0ff */
[----:B------:R1:W-:Y:S03]  /*52500*/  @P3 STG.E.U16 [R4.64], R18 ;  /* 0x0000001204003986 */ /* 0x0003e6000c101506 */
[C---:B------:R-:W-:Y:S01]  /*52510*/  IADD3 R0, R8.reuse, c[0x0][0x198], RZ ;  /* 0x0000660008007a10 */ /* 0x040fe20007ffe0ff */
[----:B0-----:R-:W4:Y:S01]  /*52520*/  LDL.LU R27, [R1+0x208] ;  /* 0x00020800011b7983 */ /* 0x001f220000300800 */
[----:B-1----:R-:W-:Y:S01]  /*52530*/  IMAD.WIDE R4, R8, 0x2, R2 ;  /* 0x0000000208047825 */ /* 0x002fe200078e0202 */
[----:B------:R-:W-:-:S03]  /*52540*/  PRMT R18, R18, 0x7632, R18 ;  /* 0x0000763212127816 */ /* 0x000fc60000000012 */
[----:B------:R-:W-:Y:S01]  /*52550*/  IMAD.WIDE R8, R8, 0x2, R24 ;  /* 0x0000000208087825 */ /* 0x000fe200078e0218 */
[----:B------:R-:W-:Y:S04]  /*52560*/  @P1 STG.E.U16 [R4.64], R10 ;  /* 0x0000000a04001986 */ /* 0x000fe8000c101506 */
[----:B------:R0:W-:Y:S01]  /*52570*/  @P4 STG.E.U16 [R8.64], R18 ;  /* 0x0000001208004986 */ /* 0x0001e2000c101506 */
[----:B--2---:R-:W-:-:S03]  /*52580*/  ISETP.GE.AND P3, PT, R26, c[0x0][0x17c], PT ;  /* 0x00005f001a007a0c */ /* 0x004fc60003f66270 */
[----:B------:R-:W2:Y:S01]  /*52590*/  LDL.LU R26, [R1+0x149c] ;  /* 0x00149c00011a7983 */ /* 0x000ea20000300800 */
[----:B---3--:R-:W-:-:S03]  /*525a0*/  ISETP.GE.AND P1, PT, R23, c[0x0][0x17c], PT ;  /* 0x00005f0017007a0c */ /* 0x008fc60003f26270 */
[----:B------:R-:W3:Y:S04]  /*525b0*/  LDL.LU R23, [R1+0x1498] ;  /* 0x0014980001177983 */ /* 0x000ee80000300800 */
[----:B0-----:R-:W5:Y:S01]  /*525c0*/  LDL.LU R9, [R1+0x218] ;  /* 0x0002180001097983 */ /* 0x001f620000300800 */
[----:B------:R-:W-:Y:S02]  /*525d0*/  ISETP.LT.AND P6, PT, R28, c[0x0][0x178], !P0 ;  /* 0x00005e001c007a0c */ /* 0x000fe400047c1270 */
[----:B------:R-:W-:Y:S01]  /*525e0*/  ISETP.LT.AND P0, PT, R29, c[0x0][0x178], !P0 ;  /* 0x00005e001d007a0c */ /* 0x000fe20004701270 */
[----:B------:R-:W-:Y:S01]  /*525f0*/  IMAD.WIDE R12, R0, 0x2, R2 ;  /* 0x00000002000c7825 */ /* 0x000fe200078e0202 */
[----:B------:R-:W-:Y:S02]  /*52600*/  ISETP.LT.AND P4, PT, R28, c[0x0][0x178], !P5 ;  /* 0x00005e001c007a0c */ /* 0x000fe40006f81270 */
[C---:B------:R-:W-:Y:S01]  /*52610*/  IADD3 R8, R0.reuse, c[0x0][0x198], RZ ;  /* 0x0000660000087a10 */ /* 0x040fe20007ffe0ff */
[----:B------:R-:W-:Y:S01]  /*52620*/  IMAD.WIDE R4, R0, 0x2, R24 ;  /* 0x0000000200047825 */ /* 0x000fe200078e0218 */
[----:B------:R-:W-:-:S02]  /*52630*/  PRMT R16, R17, 0x7632, R16 ;  /* 0x0000763211107816 */ /* 0x000fc40000000010 */
[----:B------:R-:W-:-:S03]  /*52640*/  ISETP.LT.AND P5, PT, R29, c[0x0][0x178], !P5 ;  /* 0x00005e001d007a0c */ /* 0x000fc60006fa1270 */
[----:B-----5:R-:W-:Y:S01]  /*52650*/  @P6 STG.E.U16 [R12.64], R9 ;  /* 0x000000090c006986 */ /* 0x020fe2000c101506 */
[----:B------:R-:W-:-:S03]  /*52660*/  PRMT R10, R9, 0x7632, R10 ;  /* 0x00007632090a7816 */ /* 0x000fc6000000000a */
[----:B------:R0:W-:Y:S01]  /*52670*/  @P0 STG.E.U16 [R4.64], R17 ;  /* 0x0000001104000986 */ /* 0x0001e2000c101506 */
[----:B--2---:R-:W-:Y:S01]  /*52680*/  ISETP.GE.AND P0, PT, R26, c[0x0][0x17c], PT ;  /* 0x00005f001a007a0c */ /* 0x004fe20003f06270 */
[----:B0-----:R-:W-:Y:S02]  /*52690*/  IMAD.WIDE R4, R8, 0x2, R2 ;  /* 0x0000000208047825 */ /* 0x001fe400078e0202 */
[----:B------:R-:W2:Y:S04]  /*526a0*/  LDL.LU R17, [R1+0x1f8] ;  /* 0x0001f80001117983 */ /* 0x000ea80000300800 */
[----:B------:R0:W-:Y:S01]  /*526b0*/  @P4 STG.E.U16 [R4.64], R10 ;  /* 0x0000000a04004986 */ /* 0x0001e2000c101506 */
[----:B---3--:R-:W-:-:S03]  /*526c0*/  ISETP.GE.AND P4, PT, R23, c[0x0][0x17c], PT ;  /* 0x00005f0017007a0c */ /* 0x008fc60003f86270 */
[----:B------:R-:W3:Y:S04]  /*526d0*/  LDL.LU R26, [R1+0x14a4] ;  /* 0x0014a400011a7983 */ /* 0x000ee80000300800 */
[----:B------:R-:W5:Y:S01]  /*526e0*/  LDL.LU R23, [R1+0x14a0] ;  /* 0x0014a00001177983 */ /* 0x000f620000300800 */
[----:B------:R-:W-:Y:S02]  /*526f0*/  ISETP.LT.AND P6, PT, R28, c[0x0][0x178], !P2 ;  /* 0x00005e001c007a0c */ /* 0x000fe400057c1270 */
[C---:B------:R-:W-:Y:S01]  /*52700*/  IADD3 R0, R8.reuse, c[0x0][0x198], RZ ;  /* 0x0000660008007a10 */ /* 0x040fe20007ffe0ff */
[----:B------:R-:W-:Y:S01]  /*52710*/  IMAD.WIDE R8, R8, 0x2, R24 ;  /* 0x0000000208087825 */ /* 0x000fe200078e0218 */
[----:B------:R-:W-:-:S04]  /*52720*/  ISETP.LT.AND P2, PT, R29, c[0x0][0x178], !P2 ;  /* 0x00005e001d007a0c */ /* 0x000fc80005741270 */
[----:B------:R1:W-:Y:S01]  /*52730*/  @P5 STG.E.U16 [R8.64], R16 ;  /* 0x0000001008005986 */ /* 0x0003e2000c101506 */
[----:B------:R-:W-:Y:S01]  /*52740*/  ISETP.LT.AND P5, PT, R28, c[0x0][0x178], !P3 ;  /* 0x00005e001c007a0c */ /* 0x000fe20005fa1270 */
[----:B------:R-:W-:-:S04]  /*52750*/  IMAD.WIDE R12, R0, 0x2, R2 ;  /* 0x00000002000c7825 */ /* 0x000fc800078e0202 */
[C---:B0-----:R-:W-:Y:S01]  /*52760*/  IMAD.WIDE R4, R0.reuse, 0x2, R24 ;  /* 0x0000000200047825 */ /* 0x041fe200078e0218 */
[----:B----4-:R-:W-:Y:S01]  /*52770*/  @P6 STG.E.U16 [R12.64], R27 ;  /* 0x0000001b0c006986 */ /* 0x010fe2000c101506 */
[----:B-1----:R-:W-:-:S03]  /*52780*/  IADD3 R8, R0, c[0x0][0x198], RZ ;  /* 0x0000660000087a10 */ /* 0x002fc60007ffe0ff */
[----:B------:R0:W-:Y:S02]  /*52790*/  @P2 STG.E.U16 [R4.64], R6 ;  /* 0x0000000604002986 */ /* 0x0001e4000c101506 */
[----:B0-----:R-:W-:Y:S01]  /*527a0*/  PRMT R6, R27, 0x7632, R6 ;  /* 0x000076321b067816 */ /* 0x001fe20000000006 */
[----:B------:R-:W-:Y:S01]  /*527b0*/  IMAD.WIDE R4, R8, 0x2, R2 ;  /* 0x0000000208047825 */ /* 0x000fe200078e0202 */
[----:B------:R-:W4:Y:S04]  /*527c0*/  LDL.LU R27, [R1+0x228] ;  /* 0x00022800011b7983 */ /* 0x000f280000300800 */
[----:B------:R0:W-:Y:S01]  /*527d0*/  @P5 STG.E.U16 [R4.64], R6 ;  /* 0x0000000604005986 */ /* 0x0001e2000c101506 */
[----:B---3--:R-:W-:-:S03]  /*527e0*/  ISETP.GE.AND P2, PT, R26, c[0x0][0x17c], PT ;  /* 0x00005f001a007a0c */ /* 0x008fc60003f46270 */
[----:B------:R-:W3:Y:S01]  /*527f0*/  LDL.LU R26, [R1+0x48] ;  /* 0x00004800011a7983 */ /* 0x000ee20000300800 */
[----:B-----5:R-:W-:-:S03]  /*52800*/  ISETP.GE.AND P5, PT, R23, c[0x0][0x17c], PT ;  /* 0x00005f0017007a0c */ /* 0x020fc60003fa6270 */
[----:B------:R-:W5:Y:S04]  /*52810*/  LDL.LU R23, [R1+0x14ac] ;  /* 0x0014ac0001177983 */ /* 0x000f680000300800 */
[----:B------:R-:W3:Y:S01]  /*52820*/  LDL.LU R16, [R1+0x14a8] ;  /* 0x0014a80001107983 */ /* 0x000ee20000300800 */
[----:B------:R-:W-:Y:S02]  /*52830*/  ISETP.LT.AND P3, PT, R29, c[0x0][0x178], !P3 ;  /* 0x00005e001d007a0c */ /* 0x000fe40005f61270 */
[----:B------:R-:W-:Y:S02]  /*52840*/  ISETP.LT.AND P6, PT, R28, c[0x0][0x178], !P1 ;  /* 0x00005e001c007a0c */ /* 0x000fe40004fc1270 */
[C---:B------:R-:W-:Y:S01]  /*52850*/  IADD3 R0, R8.reuse, c[0x0][0x198], RZ ;  /* 0x0000660008007a10 */ /* 0x040fe20007ffe0ff */
[----:B------:R-:W-:Y:S01]  /*52860*/  IMAD.WIDE R8, R8, 0x2, R24 ;  /* 0x0000000208087825 */ /* 0x000fe200078e0218 */
[----:B------:R-:W-:-:S02]  /*52870*/  PRMT R10, R6, 0x7632, R10 ;  /* 0x00007632060a7816 */ /* 0x000fc4000000000a */
[----:B------:R-:W-:Y:S01]  /*52880*/  ISETP.LT.AND P1, PT, R29, c[0x0][0x178], !P1 ;  /* 0x00005e001d007a0c */ /* 0x000fe20004f21270 */
[----:B------:R-:W-:-:S04]  /*52890*/  IMAD.WIDE R12, R0, 0x2, R2 ;  /* 0x00000002000c7825 */ /* 0x000fc800078e0202 */
[----:B------:R1:W-:Y:S01]  /*528a0*/  @P3 STG.E.U16 [R8.64], R10 ;  /* 0x0000000a08003986 */ /* 0x0003e2000c101506 */
[----:B------:R-:W-:Y:S01]  /*528b0*/  ISETP.LT.AND P3, PT, R28, c[0x0][0x178], !P0 ;  /* 0x00005e001c007a0c */ /* 0x000fe20004761270 */
[----:B0-----:R-:W-:Y:S02]  /*528c0*/  IMAD.WIDE R4, R0, 0x2, R24 ;  /* 0x0000000200047825 */ /* 0x001fe400078e0218 */
[----:B--2---:R0:W-:Y:S01]  /*528d0*/  @P6 STG.E.U16 [R12.64], R17 ;  /* 0x000000110c006986 */ /* 0x0041e2000c101506 */
[----:B------:R-:W-:-:S03]  /*528e0*/  PRMT R6, R17, 0x7632, R6 ;  /* 0x0000763211067816 */ /* 0x000fc60000000006 */
[----:B------:R2:W-:Y:S01]  /*528f0*/  @P1 STG.E.U16 [R4.64], R14 ;  /* 0x0000000e04001986 */ /* 0x0005e2000c101506 */
[----:B-1----:R-:W-:-:S03]  /*52900*/  IADD3 R8, R0, c[0x0][0x198], RZ ;  /* 0x0000660000087a10 */ /* 0x002fc60007ffe0ff */
[----:B0-----:R-:W4:Y:S02]  /*52910*/  LDL.LU R17, [R1+0x2c] ;  /* 0x00002c0001117983 */ /* 0x001f240000300800 */
[----:B--2---:R-:W-:-:S05]  /*52920*/  IMAD.WIDE R4, R8, 0x2, R2 ;  /* 0x0000000208047825 */ /* 0x004fca00078e0202 */
[----:B------:R0:W-:Y:S01]  /*52930*/  @P3 STG.E.U16 [R4.64], R6 ;  /* 0x0000000604003986 */ /* 0x0001e2000c101506 */
[----:B-----5:R-:W-:-:S03]  /*52940*/  ISETP.GE.AND P1, PT, R23, c[0x0][0x17c], PT ;  /* 0x00005f0017007a0c */ /* 0x020fc60003f26270 */
[----:B------:R-:W2:Y:S01]  /*52950*/  LDL.LU R23, [R1+0x14b4] ;  /* 0x0014b40001177983 */ /* 0x000ea20000300800 */
[----:B---3--:R-:W-:-:S03]  /*52960*/  ISETP.GE.AND P3, PT, R16, c[0x0][0x17c], PT ;  /* 0x00005f0010007a0c */ /* 0x008fc60003f66270 */
[----:B------:R-:W3:Y:S01]  /*52970*/  LDL.LU R16, [R1+0x14b0] ;  /* 0x0014b00001107983 */ /* 0x000ee20000300800 */
[C---:B------:R-:W-:Y:S02]  /*52980*/  ISETP.LT.AND P0, PT, R29.reuse, c[0x0][0x178], !P0 ;  /* 0x00005e001d007a0c */ /* 0x040fe40004701270 */
[----:B------:R-:W-:Y:S02]  /*52990*/  ISETP.LT.AND P6, PT, R28, c[0x0][0x178], !P4 ;  /* 0x00005e001c007a0c */ /* 0x000fe400067c1270 */
[C---:B------:R-:W-:Y:S01]  /*529a0*/  IADD3 R0, R8.reuse, c[0x0][0x198], RZ ;  /* 0x0000660008007a10 */ /* 0x040fe20007ffe0ff */
[----:B------:R-:W-:Y:S01]  /*529b0*/  IMAD.WIDE R8, R8, 0x2, R24 ;  /* 0x0000000208087825 */ /* 0x000fe200078e0218 */
[----:B------:R-:W-:Y:S02]  /*529c0*/  PRMT R10, R14, 0x7632, R10 ;  /* 0x000076320e0a7816 */ /* 0x000fe4000000000a */
[----:B------:R-:W-:Y:S01]  /*529d0*/  ISETP.LT.AND P4, PT, R29, c[0x0][0x178], !P4 ;  /* 0x00005e001d007a0c */ /* 0x000fe20006781270 */
[----:B------:R-:W-:-:S04]  /*529e0*/  IMAD.WIDE R12, R0, 0x2, R2 ;  /* 0x00000002000c7825 */ /* 0x000fc800078e0202 */
[----:B------:R1:W-:Y:S01]  /*529f0*/  @P0 STG.E.U16 [R8.64], R10 ;  /* 0x0000000a08000986 */ /* 0x0003e2000c101506 */
[----:B------:R-:W-:Y:S01]  /*52a00*/  ISETP.LT.AND P0, PT, R28, c[0x0][0x178], !P2 ;  /* 0x00005e001c007a0c */ /* 0x000fe20005701270 */
[----:B0-----:R-:W-:Y:S01]  /*52a10*/  IMAD.WIDE R4, R0, 0x2, R24 ;  /* 0x0000000200047825 */ /* 0x001fe200078e0218 */
[----:B------:R-:W-:Y:S01]  /*52a20*/  ISETP.LT.AND P2, PT, R29, c[0x0][0x178], !P2 ;  /* 0x00005e001d007a0c */ /* 0x000fe20005741270 */
[----:B----4-:R0:W-:Y:S01]  /*52a30*/  @P6 STG.E.U16 [R12.64], R27 ;  /* 0x0000001b0c006986 */ /* 0x0101e2000c101506 */
[----:B------:R-:W-:-:S03]  /*52a40*/  PRMT R6, R27, 0x7632, R6 ;  /* 0x000076321b067816 */ /* 0x000fc60000000006 */
[----:B------:R4:W-:Y:S01]  /*52a50*/  @P4 STG.E.U16 [R4.64], R26 ;  /* 0x0000001a04004986 */ /* 0x0009e2000c101506 */
[----:B-1----:R-:W-:Y:S02]  /*52a60*/  IADD3 R8, R0, c[0x0][0x198], RZ ;  /* 0x0000660000087a10 */ /* 0x002fe40007ffe0ff */
[----:B------:R-:W-:Y:S02]  /*52a70*/  PRMT R10, R26, 0x7632, R10 ;  /* 0x000076321a0a7816 */ /* 0x000fe4000000000a */
[C---:B------:R-:W-:Y:S01]  /*52a80*/  IADD3 R0, R8.reuse, c[0x0][0x198], RZ ;  /* 0x0000660008007a10 */ /* 0x040fe20007ffe0ff */
[----:B0-----:R-:W5:Y:S01]  /*52a90*/  LDL.LU R27, [R1+0x1bc] ;  /* 0x0001bc00011b7983 */ /* 0x001f620000300800 */
[----:B----4-:R-:W-:-:S03]  /*52aa0*/  IMAD.WIDE R4, R8, 0x2, R2 ;  /* 0x0000000208047825 */ /* 0x010fc600078e0202 */
[----:B------:R-:W4:Y:S01]  /*52ab0*/  LDL.LU R26, [R1+0x14b8] ;  /* 0x0014b800011a7983 */ /* 0x000f220000300800 */
[----:B------:R-:W-:-:S03]  /*52ac0*/  IMAD.WIDE R8, R8, 0x2, R24 ;  /* 0x0000000208087825 */ /* 0x000fc600078e0218 */
[----:B------:R-:W-:Y:S04]  /*52ad0*/  @P0 STG.E.U16 [R4.64], R6 ;  /* 0x0000000604000986 */ /* 0x000fe8000c101506 */
[----:B------:R0:W-:Y:S01]  /*52ae0*/  @P2 STG.E.U16 [R8.64], R10 ;  /* 0x0000000a08002986 */ /* 0x0001e2000c101506 */
[----:B--2---:R-:W-:-:S03]  /*52af0*/  ISETP.GE.AND P4, PT, R23, c[0x0][0x17c], PT ;  /* 0x00005f0017007a0c */ /* 0x004fc60003f86270 */
[----:B------:R-:W2:Y:S01]  /*52b00*/  LDL.LU R23, [R1+0x1640] ;  /* 0x0016400001177983 */ /* 0x000ea20000300800 */
[----:B---3--:R-:W-:-:S03]  /*52b10*/  ISETP.GE.AND P0, PT, R16, c[0x0][0x17c], PT ;  /* 0x00005f0010007a0c */ /* 0x008fc60003f06270 */
[----:B------:R-:W3:Y:S04]  /*52b20*/  LDL.LU R16, [R1+0x14bc] ;  /* 0x0014bc0001107983 */ /* 0x000ee80000300800 */
[----:B0-----:R-:W2:Y:S01]  /*52b30*/  LDL.LU R9, [R1+0x1cc] ;  /* 0x0001cc0001097983 */ /* 0x001ea20000300800 */
        /* <DEDUP_REMOVED lines=8> */
[----:B--2---:R0:W-:Y:S01]  /*52bc0*/  @P6 STG.E.U16 [R12.64], R9 ;  /* 0x000000090c006986 */ /* 0x0041e2000c101506 */
[----:B------:R-:W-:-:S03]  /*52bd0*/  PRMT R10, R9, 0x7632, R10 ;  /* 0x00007632090a7816 */ /* 0x000fc6000000000a */
[----:B------:R1:W-:Y:S01]  /*52be0*/  @P5 STG.E.U16 [R4.64], R17 ;  /* 0x0000001104005986 */ /* 0x0003e2000c101506 */
[----:B----4-:R-:W-:-:S03]  /*52bf0*/  ISETP.GE.AND P5, PT, R26, c[0x0][0x17c], PT ;  /* 0x00005f001a007a0c */ /* 0x010fc60003fa6270 */
[----:B------:R-:W2:Y:S01]  /*52c00*/  LDL.LU R26, [R1+0x1ec] ;  /* 0x0001ec00011a7983 */ /* 0x000ea20000300800 */
[----:B0-----:R-:W-:-:S04]  /*52c10*/  IMAD.WIDE R8, R6, 0x2, R24 ;  /* 0x0000000206087825 */ /* 0x001fc800078e0218 */
[----:B-1----:R-:W-:Y:S01]  /*52c20*/  IMAD.WIDE R4, R6, 0x2, R2 ;  /* 0x0000000206047825 */ /* 0x002fe200078e0202 */
[----:B------:R-:W4:Y:S04]  /*52c30*/  LDL.LU R17, [R1+0x14c0] ;  /* 0x0014c00001117983 */ /* 0x000f280000300800 */
[----:B------:R-:W-:Y:S04]  /*52c40*/  @P2 STG.E.U16 [R4.64], R10 ;  /* 0x0000000a04002986 */ /* 0x000fe8000c101506 */
[----:B------:R0:W-:Y:S04]  /*52c50*/  @P1 STG.E.U16 [R8.64], R14 ;  /* 0x0000000e08001986 */ /* 0x0001e8000c101506 */
[----:B0-----:R-:W2:Y:S01]  /*52c60*/  LDL.LU R14, [R1+0x14c4] ;  /* 0x0014c400010e7983 */ /* 0x001ea20000300800 */
[----:B------:R-:W-:-:S02]  /*52c70*/  ISETP.LT.AND P6, PT, R28, c[0x0][0x178], !P3 ;  /* 0x00005e001c007a0c */ /* 0x000fc40005fc1270 */
[----:B------:R-:W-:Y:S02]  /*52c80*/  ISETP.LT.AND P3, PT, R29, c[0x0][0x178], !P3 ;  /* 0x00005e001d007a0c */ /* 0x000fe40005f61270 */
[----:B------:R-:W-:-:S05]  /*52c90*/  IADD3 R0, R6, c[0x0][0x198], RZ ;  /* 0x0000660006007a10 */ /* 0x000fca0007ffe0ff */
[----:B------:R-:W-:-:S04]  /*52ca0*/  IMAD.WIDE R12, R0, 0x2, R2 ;  /* 0x00000002000c7825 */ /* 0x000fc800078e0202 */
[----:B------:R-:W-:Y:S01]  /*52cb0*/  IMAD.WIDE R4, R0, 0x2, R24 ;  /* 0x0000000200047825 */ /* 0x000fe200078e0218 */
[----:B---3--:R-:W-:Y:S01]  /*52cc0*/  ISETP.GE.AND P2, PT, R16, c[0x0][0x17c], PT ;  /* 0x00005f0010007a0c */ /* 0x008fe20003f46270 */
[----:B-----5:R0:W-:Y:S01]  /*52cd0*/  @P6 STG.E.U16 [R12.64], R27 ;  /* 0x0000001b0c006986 */ /* 0x0201e2000c101506 */
[----:B------:R-:W-:-:S03]  /*52ce0*/  PRMT R6, R27, 0x7632, R6 ;  /* 0x000076321b067816 */ /* 0x000fc60000000006 */
[----:B------:R-:W3:Y:S04]  /*52cf0*/  LDL.LU R16, [R1+0x14c8] ;  /* 0x0014c80001107983 */ /* 0x000ee80000300800 */
[----:B------:R1:W-:Y:S04]  /*52d00*/  @P3 STG.E.U16 [R4.64], R23 ;  /* 0x0000001704003986 */ /* 0x0003e8000c101506 */
[----:B0-----:R-:W5:Y:S01]  /*52d10*/  LDL.LU R27, [R1+0x1dc] ;  /* 0x0001dc00011b7983 */ /* 0x001f620000300800 */
[----:B--2---:R-:W-:-:S03]  /*52d20*/  ISETP.GE.AND P3, PT, R14, c[0x0][0x17c], PT ;  /* 0x00005f000e007a0c */ /* 0x004fc60003f66270 */
[----:B------:R-:W2:Y:S01]  /*52d30*/  LDL.LU R14, [R1+0x14cc] ;  /* 0x0014cc00010e7983 */ /* 0x000ea20000300800 */
[----:B------:R-:W-:Y:S02]  /*52d40*/  ISETP.LT.AND P1, PT, R28, c[0x0][0x178], !P4 ;  /* 0x00005e001c007a0c */ /* 0x000fe40006721270 */
[----:B------:R-:W-:Y:S02]  /*52d50*/  ISETP.LT.AND P4, PT, R29, c[0x0][0x178], !P4 ;  /* 0x00005e001d007a0c */ /* 0x000fe40006781270 */
[----:B------:R-:W-:Y:S02]  /*52d60*/  IADD3 R8, R0, c[0x0][0x198], RZ ;  /* 0x0000660000087a10 */ /* 0x000fe40007ffe0ff */
[----:B------:R-:W-:Y:S02]  /*52d70*/  ISETP.LT.AND P6, PT, R28, c[0x0][0x178], !P0 ;  /* 0x00005e001c007a0c */ /* 0x000fe400047c1270 */
[C---:B------:R-:W-:Y:S01]  /*52d80*/  IADD3 R0, R8.reuse, c[0x0][0x198], RZ ;  /* 0x0000660008007a10 */ /* 0x040fe20007ffe0ff */
[----:B-1----:R-:W-:Y:S01]  /*52d90*/  IMAD.WIDE R4, R8, 0x2, R2 ;  /* 0x0000000208047825 */ /* 0x002fe200078e0202 */
[----:B------:R-:W-:-:S02]  /*52da0*/  PRMT R10, R23, 0x7632, R10 ;  /* 0x00007632170a7816 */ /* 0x000fc4000000000a */
[----:B------:R-:W-:Y:S01]  /*52db0*/  ISETP.LT.AND P0, PT, R29, c[0x0][0x178], !P0 ;  /* 0x00005e001d007a0c */ /* 0x000fe20004701270 */
[----:B------:R-:W-:Y:S01]  /*52dc0*/  IMAD.WIDE R8, R8, 0x2, R24 ;  /* 0x0000000208087825 */ /* 0x000fe200078e0218 */
[----:B------:R0:W-:Y:S04]  /*52dd0*/  @P1 STG.E.U16 [R4.64], R6 ;  /* 0x0000000604001986 */ /* 0x0001e8000c101506 */
[----:B------:R-:W-:Y:S01]  /*52de0*/  @P4 STG.E.U16 [R8.64], R10 ;  /* 0x0000000a08004986 */ /* 0x000fe2000c101506 */
[----:B------:R-:W-:Y:S01]  /*52df0*/  ISETP.LT.AND P4, PT, R28, c[0x0][0x178], !P5 ;  /* 0x00005e001c007a0c */ /* 0x000fe20006f81270 */
[----:B------:R-:W-:-:S04]  /*52e00*/  IMAD.WIDE R12, R0, 0x2, R2 ;  /* 0x00000002000c7825 */ /* 0x000fc800078e0202 */
[C---:B0-----:R-:W-:Y:S01]  /*52e10*/  IMAD.WIDE R4, R0.reuse, 0x2, R24 ;  /* 0x0000000200047825 */ /* 0x041fe200078e0218 */
[----:B------:R-:W-:Y:S01]  /*52e20*/  IADD3 R6, R0, c[0x0][0x198], RZ ;  /* 0x0000660000067a10 */ /* 0x000fe20007ffe0ff */
[----:B------:R0:W-:Y:S04]  /*52e30*/  @P6 STG.E.U16 [R12.64], R26 ;  /* 0x0000001a0c006986 */ /* 0x0001e8000c101506 */
[----:B------:R1:W-:Y:S01]  /*52e40*/  @P0 STG.E.U16 [R4.64], R11 ;  /* 0x0000000b04000986 */ /* 0x0003e2000c101506 */
[----:B----4-:R-:W-:-:S03]  /*52e50*/  ISETP.GE.AND P1, PT, R17, c[0x0][0x17c], PT ;  /* 0x00005f0011007a0c */ /* 0x010fc60003f26270 */
[----:B------:R-:W4:Y:S01]  /*52e60*/  LDL.LU R17, [R1+0x21c] ;  /* 0x00021c0001117983 */ /* 0x000f220000300800 */
[----:B0-----:R-:W-:Y:S01]  /*52e70*/  PRMT R12, R26, 0x7632, R12 ;  /* 0x000076321a0c7816 */ /* 0x001fe2000000000c */
[----:B-1----:R-:W-:-:S05]  /*52e80*/  IMAD.WIDE R4, R6, 0x2, R2 ;  /* 0x0000000206047825 */ /* 0x002fca00078e0202 */
[----:B------:R0:W-:Y:S01]  /*52e90*/  @P4 STG.E.U16 [R4.64], R12 ;  /* 0x0000000c04004986 */ /* 0x0001e2000c101506 */
[----:B--2---:R-:W-:-:S03]  /*52ea0*/  ISETP.GE.AND P4, PT, R14, c[0x0][0x17c], PT ;  /* 0x00005f000e007a0c */ /* 0x004fc60003f86270 */
[----:B------:R-:W2:Y:S01]  /*52eb0*/  LDL.LU R14, [R1+0x14d4] ;  /* 0x0014d400010e7983 */ /* 0x000ea20000300800 */
[C---:B------:R-:W-:Y:S02]  /*52ec0*/  ISETP.LT.AND P5, PT, R29.reuse, c[0x0][0x178], !P5 ;  /* 0x00005e001d007a0c */ /* 0x040fe40006fa1270 */
[----:B------:R-:W-:Y:S01]  /*52ed0*/  ISETP.LT.AND P6, PT, R28, c[0x0][0x178], !P2 ;  /* 0x00005e001c007a0c */ /* 0x000fe200057c1270 */
[----:B------:R-:W4:Y:S01]  /*52ee0*/  LDL.LU R23, [R1+0x14d0] ;  /* 0x0014d00001177983 */ /* 0x000f220000300800 */
[----:B------:R-:W-:-:S03]  /*52ef0*/  ISETP.LT.AND P2, PT, R29, c[0x0][0x178], !P2 ;  /* 0x00005e001d007a0c */ /* 0x000fc60005741270 */
[----:B------:R-:W4:Y:S01]  /*52f00*/  LDL.LU R26, [R1+0x1c] ;  /* 0x00001c00011a7983 */ /* 0x000f220000300800 */
[C---:B------:R-:W-:Y:S01]  /*52f10*/  IADD3 R0, R6.reuse, c[0x0][0x198], RZ ;  /* 0x0000660006007a10 */ /* 0x040fe20007ffe0ff */
[----:B------:R-:W-:Y:S01]  /*52f20*/  IMAD.WIDE R8, R6, 0x2, R24 ;  /* 0x0000000206087825 */ /* 0x000fe200078e0218 */
[----:B------:R-:W-:-:S03]  /*52f30*/  PRMT R13, R11, 0x7632, R13 ;  /* 0x000076320b0d7816 */ /* 0x000fc6000000000d */
[----:B------:R-:W-:-:S04]  /*52f40*/  IMAD.WIDE R10, R0, 0x2, R2 ;  /* 0x00000002000a7825 */ /* 0x000fc800078e0202 */
[----:B0-----:R-:W-:Y:S01]  /*52f50*/  IMAD.WIDE R4, R0, 0x2, R24 ;  /* 0x0000000200047825 */ /* 0x001fe200078e0218 */
[----:B------:R-:W-:Y:S01]  /*52f60*/  @P5 STG.E.U16 [R8.64], R13 ;  /* 0x0000000d08005986 */ /* 0x000fe2000c101506 */
[----:B---3--:R-:W-:Y:S02]  /*52f70*/  ISETP.GE.AND P0, PT, R16, c[0x0][0x17c], PT ;  /* 0x00005f0010007a0c */ /* 0x008fe40003f06270 */
[----:B-----5:R-:W-:Y:S01]  /*52f80*/  PRMT R6, R27, 0x7632, R6 ;  /* 0x000076321b067816 */ /* 0x020fe20000000006 */
[----:B------:R0:W-:Y:S04]  /*52f90*/  @P6 STG.E.U16 [R10.64], R27 ;  /* 0x0000001b0a006986 */ /* 0x0001e8000c101506 */
[----:B------:R-:W3:Y:S04]  /*52fa0*/  LDL.LU R16, [R1+0x14d8] ;  /* 0x0014d80001107983 */ /* 0x000ee80000300800 */
[----:B------:R1:W-:Y:S04]  /*52fb0*/  @P2 STG.E.U16 [R4.64], R19 ;  /* 0x0000001304002986 */ /* 0x0003e8000c101506 */
[----:B0-----:R-:W5:Y:S01]  /*52fc0*/  LDL.LU R27, [R1+0x20c] ;  /* 0x00020c00011b7983 */ /* 0x001f620000300800 */
[----:B--2---:R-:W-:-:S03]  /*52fd0*/  ISETP.GE.AND P2, PT, R14, c[0x0][0x17c], PT ;  /* 0x00005f000e007a0c */ /* 0x004fc60003f46270 */
[----:B------:R-:W2:Y:S04]  /*52fe0*/  LDL.LU R14, [R1+0x14dc] ;  /* 0x0014dc00010e7983 */ /* 0x000ea80000300800 */
[----:B------:R-:W2:Y:S01]  /*52ff0*/  LDL.LU R13, [R1+0x14e0] ;  /* 0x0014e000010d7983 */ /* 0x000ea20000300800 */
[----:B------:R-:W-:Y:S02]  /*53000*/  ISETP.LT.AND P5, PT, R28, c[0x0][0x178], !P3 ;  /* 0x00005e001c007a0c */ /* 0x000fe40005fa1270 */
[----:B------:R-:W-:Y:S02]  /*53010*/  ISETP.LT.AND P3, PT, R29, c[0x0][0x178], !P3 ;  /* 0x00005e001d007a0c */ /* 0x000fe40005f61270 */
[----:B------:R-:W-:Y:S02]  /*53020*/  IADD3 R8, R0, c[0x0][0x198], RZ ;  /* 0x0000660000087a10 */ /* 0x000fe40007ffe0ff */
[----:B------:R-:W-:-:S02]  /*53030*/  ISETP.LT.AND P6, PT, R28, c[0x0][0x178], !P1 ;  /* 0x00005e001c007a0c */ /* 0x000fc40004fc1270 */
[----:B------:R-:W-:Y:S01]  /*53040*/  ISETP.LT.AND P1, PT, R29, c[0x0][0x178], !P1 ;  /* 0x00005e001d007a0c */ /* 0x000fe20004f21270 */
[C---:B-1----:R-:W-:Y:S01]  /*53050*/  IMAD.WIDE R4, R8.reuse, 0x2, R2 ;  /* 0x0000000208047825 */ /* 0x042fe200078e0202 */
[C---:B------:R-:W-:Y:S02]  /*53060*/  IADD3 R0, R8.reuse, c[0x0][0x198], RZ ;  /* 0x0000660008007a10 */ /* 0x040fe40007ffe0ff */
[----:B------:R-:W-:Y:S01]  /*53070*/  PRMT R12, R19, 0x7632, R12 ;  /* 0x00007632130c7816 */ /* 0x000fe2000000000c */
[----:B------:R-:W-:Y:S01]  /*53080*/  IMAD.WIDE R8, R8, 0x2, R24 ;  /* 0x0000000208087825 */ /* 0x000fe200078e0218 */
[----:B------:R0:W-:Y:S03]  /*53090*/  @P5 STG.E.U16 [R4.64], R6 ;  /* 0x0000000604005986 */ /* 0x0001e6000c101506 */
[----:B------:R-:W-:Y:S01]  /*530a0*/  IMAD.WIDE R10, R0, 0x2, R2 ;  /* 0x00000002000a7825 */ /* 0x000fe200078e0202 */
[----:B------:R1:W-:Y:S01]  /*530b0*/  @P3 STG.E.U16 [R8.64], R12 ;  /* 0x0000000c08003986 */ /* 0x0003e2000c101506 */
[----:B------:R-:W-:-:S02]  /*530c0*/  ISETP.LT.AND P3, PT, R28, c[0x0][0x178], !P0 ;  /* 0x00005e001c007a0c */ /* 0x000fc40004761270 */
[----:B------:R-:W-:Y:S01]  /*530d0*/  ISETP.LT.AND P0, PT, R29, c[0x0][0x178], !P0 ;  /* 0x00005e001d007a0c */ /* 0x000fe20004701270 */
[----:B----4-:R4:W-:Y:S01]  /*530e0*/  @P6 STG.E.U16 [R10.64], R17 ;  /* 0x000000110a006986 */ /* 0x0109e2000c101506 */
[C---:B0-----:R-:W-:Y:S01]  /*530f0*/  IMAD.WIDE R4, R0.reuse, 0x2, R24 ;  /* 0x0000000200047825 */ /* 0x041fe200078e0218 */
[----:B------:R-:W-:Y:S02]  /*53100*/  IADD3 R0, R0, c[0x0][0x198], RZ ;  /* 0x0000660000007a10 */ /* 0x000fe40007ffe0ff */
[----:B------:R-:W-:Y:S01]  /*53110*/  PRMT R6, R17, 0x7632, R6 ;  /* 0x0000763211067816 */ /* 0x000fe20000000006 */
[----:B-1----:R-:W2:Y:S04]  /*53120*/  LDL.LU R12, [R1+0x14e8] ;  /* 0x0014e800010c7983 */ /* 0x002ea80000300800 */
[----:B------:R0:W-:Y:S01]  /*53130*/  @P1 STG.E.U16 [R4.64], R26 ;  /* 0x0000001a04001986 */ /* 0x0001e2000c101506 */
[----:B------:R-:W-:Y:S01]  /*53140*/  ISETP.LT.AND P1, PT, R28, c[0x0][0x178], !P4 ;  /* 0x00005e001c007a0c */ /* 0x000fe20006721270 */
[----:B------:R-:W-:Y:S01]  /*53150*/  IMAD.WIDE R8, R0, 0x2, R24 ;  /* 0x0000000200087825 */ /* 0x000fe200078e0218 */
[----:B------:R-:W-:Y:S01]  /*53160*/  ISETP.LT.AND P4, PT, R29, c[0x0][0x178], !P4 ;  /* 0x00005e001d007a0c */ /* 0x000fe20006781270 */
[----:B----4-:R-:W4:Y:S01]  /*53170*/  LDL.LU R11, [R1+0x14e4] ;  /* 0x0014e400010b7983 */ /* 0x010f220000300800 */
[----:B------:R-:W-:Y:S01]  /*53180*/  PRMT R10, R26, 0x7632, R10 ;  /* 0x000076321a0a7816 */ /* 0x000fe2000000000a */
[C---:B0-----:R-:W-:Y:S01]  /*53190*/  IMAD.WIDE R4, R0.reuse, 0x2, R2 ;  /* 0x0000000200047825 */ /* 0x041fe200078e0202 */
[----:B------:R-:W-:-:S04]  /*531a0*/  IADD3 R0, R0, c[0x0][0x198], RZ ;  /* 0x0000660000007a10 */ /* 0x000fc80007ffe0ff */
[----:B------:R0:W-:Y:S04]  /*531b0*/  @P3 STG.E.U16 [R4.64], R6 ;  /* 0x0000000604003986 */ /* 0x0001e8000c101506 */
[----:B------:R1:W-:Y:S01]  /*531c0*/  @P0 STG.E.U16 [R8.64], R10 ;  /* 0x0000000a08000986 */ /* 0x0003e2000c101506 */
[----:B---3--:R-:W-:-:S03]  /*531d0*/  ISETP.GE.AND P6, PT, R16, c[0x0][0x17c], PT ;  /* 0x00005f0010007a0c */ /* 0x008fc60003fc6270 */
[----:B------:R-:W3:Y:S01]  /*531e0*/  LDL.LU R16, [R1+0x1fc] ;  /* 0x0001fc0001107983 */ /* 0x000ee20000300800 */
[----:B0-----:R-:W-:-:S04]  /*531f0*/  IMAD.WIDE R4, R0, 0x2, R2 ;  /* 0x0000000200047825 */ /* 0x001fc800078e0202 */
[----:B-1----:R-:W-:Y:S01]  /*53200*/  IMAD.WIDE R8, R0, 0x2, R24 ;  /* 0x0000000200087825 */ /* 0x002fe200078e0218 */
[----:B-----5:R0:W-:Y:S04]  /*53210*/  @P1 STG.E.U16 [R4.64], R27 ;  /* 0x0000001b04001986 */ /* 0x0201e8000c101506 */
[----:B------:R-:W-:Y:S01]  /*53220*/  @P4 STG.E.U16 [R8.64], R7 ;  /* 0x0000000708004986 */ /* 0x000fe2000c101506 */
[----:B--2---:R-:W-:-:S03]  /*53230*/  ISETP.GE.AND P4, PT, R13, c[0x0][0x17c], PT ;  /* 0x00005f000d007a0c */ /* 0x004fc60003f86270 */
[----:B------:R-:W2:Y:S01]  /*53240*/  LDL.LU R13, [R1+0x22c] ;  /* 0x00022c00010d7983 */ /* 0x000ea20000300800 */
[----:B------:R-:W-:Y:S02]  /*53250*/  IADD3 R6, R0, c[0x0][0x198], RZ ;  /* 0x0000660000067a10 */ /* 0x000fe40007ffe0ff */
[----:B------:R-:W-:Y:S02]  /*53260*/  PRMT R0, R27, 0x7632, R0 ;  /* 0x000076321b007816 */ /* 0x000fe40000000000 */
[----:B0-----:R-:W0:Y:S01]  /*53270*/  S2R R27, SR_TID.X ;  /* 0x00000000001b7919 */ /* 0x001e220000002100 */
[----:B------:R-:W-:Y:S02]  /*53280*/  ISETP.GE.AND P5, PT, R23, c[0x0][0x17c], PT ;  /* 0x00005f0017007a0c */ /* 0x000fe40003fa6270 */
[----:B------:R-:W-:Y:S01]  /*53290*/  ISETP.LT.AND P0, PT, R28, c[0x0][0x178], !P2 ;  /* 0x00005e001c007a0c */ /* 0x000fe20005701270 */
[----:B------:R-:W-:Y:S01]  /*532a0*/  IMAD.WIDE R4, R6, 0x2, R2 ;  /* 0x0000000206047825 */ /* 0x000fe200078e0202 */
[----:B------:R-:W-:Y:S01]  /*532b0*/  STL [R1+0x163c], R15 ;  /* 0x00163c0f01007387 */ /* 0x000fe20000100800 */
[----:B------:R-:W-:-:S02]  /*532c0*/  ISETP.GE.AND P3, PT, R14, c[0x0][0x17c], PT ;  /* 0x00005f000e007a0c */ /* 0x000fc40003f66270 */
[C---:B0-----:R-:W-:Y:S01]  /*532d0*/  IMAD.SHL.U32 R23, R27.reuse, 0x800, RZ ;  /* 0x000008001b177824 */ /* 0x041fe200078e00ff */
[----:B------:R-:W-:-:S04]  /*532e0*/  LOP3.LUT R17, R27, 0x7f, RZ, 0xc0, !PT ;  /* 0x0000007f1b117812 */ /* 0x000fc800078ec0ff */
[----:B------:R-:W-:-:S03]  /*532f0*/  LOP3.LUT R23, R23, 0x3000, RZ, 0xc0, !PT ;  /* 0x0000300017177812 */ /* 0x000fc600078ec0ff */
[----:B------:R-:W-:Y:S02]  /*53300*/  @P0 STG.E.U16 [R4.64], R0 ;  /* 0x0000000004000986 */ /* 0x000fe4000c101506 */
[----:B------:R-:W-:Y:S01]  /*53310*/  IMAD R23, R17, 0x10, R23 ;  /* 0x0000001011177824 */ /* 0x000fe200078e0217 */
[----:B------:R-:W-:Y:S01]  /*53320*/  ISETP.GE.AND P0, PT, R12, c[0x0][0x17c], PT ;  /* 0x00005f000c007a0c */ /* 0x000fe20003f06270 */
[----:B--2---:R-:W-:Y:S04]  /*53330*/  STL [R1+0x1638], R13 ;  /* 0x0016380d01007387 */ /* 0x004fe80000100800 */
[----:B------:R-:W0:Y:S04]  /*53340*/  LDS.128 R12, [R23] ;  /* 0x00000000170c7984 */ /* 0x000e280000000c00 */
[----:B------:R-:W2:Y:S04]  /*53350*/  LDL.LU R10, [R1+0x14ec] ;  /* 0x0014ec00010a7983 */ /* 0x000ea80000300800 */
[----:B------:R-:W5:Y:S04]  /*53360*/  LDL.LU R26, [R1+0x4c] ;  /* 0x00004c00011a7983 */ /* 0x000f680000300800 */
[----:B0-----:R-:W-:Y:S04]  /*53370*/  STL [R1+0x34], R13 ;  /* 0x0000340d01007387 */ /* 0x001fe80000100800 */
[----:B------:R0:W-:Y:S04]  /*53380*/  STL.64 [R1+0x38], R14 ;  /* 0x0000380e01007387 */ /* 0x0001e80000100a00 */
[----:B0-----:R-:W2:Y:S04]  /*53390*/  LDL.LU R15, [R1+0x163c] ;  /* 0x00163c00010f7983 */ /* 0x001ea80000300800 */
[----:B------:R-:W5:Y:S01]  /*533a0*/  LDL.LU R13, [R1+0x1638] ;  /* 0x00163800010d7983 */ /* 0x000f620000300800 */
[----:B------:R-:W-:-:S03]  /*533b0*/  IMAD.MOV.U32 R14, RZ, RZ, R12 ;  /* 0x000000ffff0e7224 */ /* 0x000fc600078e000c */
[----:B------:R-:W5:Y:S01]  /*533c0*/  LDL.LU R12, [R1+0x14f0] ;  /* 0x0014f000010c7983 */ /* 0x000f620000300800 */
[----:B------:R-:W-:Y:S02]  /*533d0*/  ISETP.LT.AND P2, PT, R29, c[0x0][0x178], !P2 ;  /* 0x00005e001d007a0c */ /* 0x000fe40005741270 */
[----:B------:R-:W-:Y:S02]  /*533e0*/  ISETP.LT.AND P1, PT, R28, c[0x0][0x178], !P5 ;  /* 0x00005e001c007a0c */ /* 0x000fe40006f21270 */
[C---:B------:R-:W-:Y:S02]  /*533f0*/  IADD3 R8, R6.reuse, c[0x0][0x198], RZ ;  /* 0x0000660006087a10 */ /* 0x040fe40007ffe0ff */
[----:B------:R-:W-:Y:S01]  /*53400*/  PRMT R9, R7, 0x7632, R9 ;  /* 0x0000763207097816 */ /* 0x000fe20000000009 */
[----:B------:R-:W-:-:S04]  /*53410*/  IMAD.WIDE R6, R6, 0x2, R24 ;  /* 0x0000000206067825 */ /* 0x000fc800078e0218 */
[----:B------:R-:W-:Y:S02]  /*53420*/  IMAD.WIDE R4, R8, 0x2, R2 ;  /* 0x0000000208047825 */ /* 0x000fe400078e0202 */
[----:B------:R0:W-:Y:S04]  /*53430*/  @P2 STG.E.U16 [R6.64], R9 ;  /* 0x0000000906002986 */ /* 0x0001e8000c101506 */
[----:B---3--:R1:W-:Y:S01]  /*53440*/  @P1 STG.E.U16 [R4.64], R16 ;  /* 0x0000001004001986 */ /* 0x0083e2000c101506 */
[----:B0-----:R-:W-:-:S03]  /*53450*/  PRMT R9, R16, 0x7632, R9 ;  /* 0x0000763210097816 */ /* 0x001fc60000000009 */
[----:B-1----:R-:W0:Y:S01]  /*53460*/  S2R R16, SR_TID.X ;  /* 0x0000000000107919 */ /* 0x002e220000002100 */
[C---:B------:R-:W-:Y:S02]  /*53470*/  ISETP.LT.AND P5, PT, R29.reuse, c[0x0][0x178], !P5 ;  /* 0x00005e001d007a0c */ /* 0x040fe40006fa1270 */
[----:B------:R-:W-:Y:S02]  /*53480*/  ISETP.LT.AND P2, PT, R28, c[0x0][0x178], !P6 ;  /* 0x00005e001c007a0c */ /* 0x000fe40007741270 */
[----:B------:R-:W-:Y:S01]  /*53490*/  ISETP.LT.AND P6, PT, R29, c[0x0][0x178], !P6 ;  /* 0x00005e001d007a0c */ /* 0x000fe200077c1270 */
[C---:B------:R-:W-:Y:S01]  /*534a0*/  IMAD.WIDE R4, R8.reuse, 0x2, R24 ;  /* 0x0000000208047825 */ /* 0x040fe200078e0218 */
[----:B------:R-:W-:Y:S02]  /*534b0*/  IADD3 R0, R8, c[0x0][0x198], RZ ;  /* 0x0000660008007a10 */ /* 0x000fe40007ffe0ff */
[C---:B0-----:R-:W-:Y:S01]  /*534c0*/  LOP3.LUT R19, R16.reuse, 0x7f, RZ, 0xc0, !PT ;  /* 0x0000007f10137812 */ /* 0x041fe200078ec0ff */
[----:B------:R-:W-:-:S05]  /*534d0*/  IMAD.SHL.U32 R16, R16, 0x800, RZ ;  /* 0x0000080010107824 */ /* 0x000fca00078e00ff */
[----:B------:R-:W-:Y:S01]  /*534e0*/  LOP3.LUT R16, R16, 0x3000, RZ, 0xc0, !PT ;  /* 0x0000300010107812 */ /* 0x000fe200078ec0ff */
[----:B------:R-:W-:-:S04]  /*534f0*/  IMAD.WIDE R6, R0, 0x2, R2 ;  /* 0x0000000200067825 */ /* 0x000fc800078e0202 */
[----:B------:R-:W-:Y:S01]  /*53500*/  IMAD R16, R19, 0x10, R16 ;  /* 0x0000001013107824 */ /* 0x000fe200078e0210 */
[----:B----4-:R-:W-:-:S04]  /*53510*/  ISETP.GE.AND P1, PT, R11, c[0x0][0x17c], PT ;  /* 0x00005f000b007a0c */ /* 0x010fc80003f26270 */
[----:B------:R-:W-:Y:S01]  /*53520*/  LOP3.LUT R16, R16, 0x20, RZ, 0x3c, !PT ;  /* 0x0000002010107812 */ /* 0x000fe200078e3cff */
[----:B--2---:R0:W-:Y:S01]  /*53530*/  @P5 STG.E.U16 [R4.64], R15 ;  /* 0x0000000f04005986 */ /* 0x0041e2000c101506 */
[----:B------:R-:W-:-:S03]  /*53540*/  PRMT R8, R15, 0x7632, R8 ;  /* 0x000076320f087816 */ /* 0x000fc60000000008 */
[----:B------:R1:W-:Y:S01]  /*53550*/  @P2 STG.E.U16 [R6.64], R9 ;  /* 0x0000000906002986 */ /* 0x0003e2000c101506 */
[----:B------:R-:W-:Y:S01]  /*53560*/  ISETP.GE.AND P2, PT, R10, c[0x0][0x17c], PT ;  /* 0x00005f000a007a0c */ /* 0x000fe20003f46270 */
[----:B0-----:R-:W-:-:S05]  /*53570*/  IMAD.WIDE R4, R0, 0x2, R24 ;  /* 0x0000000200047825 */ /* 0x001fca00078e0218 */
[----:B------:R5:W-:Y:S04]  /*53580*/  @P6 STG.E.U16 [R4.64], R8 ;  /* 0x0000000804006986 */ /* 0x000be8000c101506 */
[----:B------:R-:W0:Y:S01]  /*53590*/  LDS.128 R8, [R16] ;  /* 0x0000000010087984 */ /* 0x000e220000000c00 */
[----:B------:R-:W-:Y:S02]  /*535a0*/  ISETP.LT.AND P5, PT, R28, c[0x0][0x178], !P3 ;  /* 0x00005e001c007a0c */ /* 0x000fe40005fa1270 */
[----:B------:R-:W-:Y:S02]  /*535b0*/  ISETP.LT.AND P3, PT, R29, c[0x0][0x178], !P3 ;  /* 0x00005e001d007a0c */ /* 0x000fe40005f61270 */
[----:B------:R-:W-:-:S05]  /*535c0*/  IADD3 R0, R0, c[0x0][0x198], RZ ;  /* 0x0000660000007a10 */ /* 0x000fca0007ffe0ff */
[----:B-1----:R-:W-:Y:S01]  /*535d0*/  IMAD.WIDE R6, R0, 0x2, R2 ;  /* 0x0000000200067825 */ /* 0x002fe200078e0202 */
[----:B-----5:R-:W-:-:S04]  /*535e0*/  PRMT R4, R26, 0x7632, R4 ;  /* 0x000076321a047816 */ /* 0x020fc80000000004 */
[----:B------:R-:W-:Y:S01]  /*535f0*/  @P5 STG.E.U16 [R6.64], R13 ;  /* 0x0000000d06005986 */ /* 0x000fe2000c101506 */
[----:B------:R-:W-:Y:S02]  /*53600*/  ISETP.LT.AND P6, PT, R28, c[0x0][0x178], !P4 ;  /* 0x00005e001c007a0c */ /* 0x000fe400067c1270 */
[----:B------:R-:W-:Y:S02]  /*53610*/  ISETP.LT.AND P4, PT, R29, c[0x0][0x178], !P4 ;  /* 0x00005e001d007a0c */ /* 0x000fe40006781270 */
[----:B------:R-:W-:Y:S01]  /*53620*/  PRMT R5, R13, 0x7632, R5 ;  /* 0x000076320d057816 */ /* 0x000fe20000000005 */
[----:B0-----:R0:W-:Y:S01]  /*53630*/  STL [R1+0x4], R9 ;  /* 0x0000040901007387 */ /* 0x0011e20000100800 */
[----:B------:R-:W-:Y:S02]  /*53640*/  IMAD.MOV.U32 R19, RZ, RZ, R8 ;  /* 0x000000ffff137224 */ /* 0x000fe400078e0008 */
[----:B0-----:R-:W-:-:S05]  /*53650*/  IMAD.WIDE R8, R0, 0x2, R24 ;  /* 0x0000000200087825 */ /* 0x001fca00078e0218 */
[----:B------:R0:W-:Y:S04]  /*53660*/  @P3 STG.E.U16 [R8.64], R26 ;  /* 0x0000001a08003986 */ /* 0x0001e8000c101506 */
[----:B------:R1:W-:Y:S01]  /*53670*/  STL.64 [R1+0x8], R10 ;  /* 0x0000080a01007387 */ /* 0x0003e20000100a00 */
[----:B0-----:R-:W-:-:S03]  /*53680*/  IMAD.SHL.U32 R26, R27, 0x800, RZ ;  /* 0x000008001b1a7824 */ /* 0x001fc600078e00ff */
[----:B------:R-:W2:Y:S02]  /*53690*/  LDL.LU R16, [R1+0x50] ;  /* 0x0000500001107983 */ /* 0x000ea40000300800 */
[----:B------:R-:W-:Y:S02]  /*536a0*/  LOP3.LUT R26, R26, 0x3000, RZ, 0xc0, !PT ;  /* 0x000030001a1a7812 */ /* 0x000fe400078ec0ff */
[----:B-1----:R-:W-:-:S03]  /*536b0*/  IADD3 R10, R0, c[0x0][0x198], RZ ;  /* 0x00006600000a7a10 */ /* 0x002fc60007ffe0ff */
[----:B------:R-:W-:Y:S01]  /*536c0*/  IMAD R26, R17, 0x10, R26 ;  /* 0x00000010111a7824 */ /* 0x000fe200078e021a */
[C---:B------:R-:W-:Y:S01]  /*536d0*/  IADD3 R0, R10.reuse, c[0x0][0x198], RZ ;  /* 0x000066000a007a10 */ /* 0x040fe20007ffe0ff */
[----:B------:R-:W-:-:S03]  /*536e0*/  IMAD.WIDE R6, R10, 0x2, R2 ;  /* 0x000000020a067825 */ /* 0x000fc600078e0202 */
[----:B------:R-:W-:Y:S01]  /*536f0*/  LOP3.LUT R26, R26, 0x40, RZ, 0x3c, !PT ;  /* 0x000000401a1a7812 */ /* 0x000fe200078e3cff */
[----:B------:R-:W-:Y:S01]  /*53700*/  IMAD.WIDE R10, R10, 0x2, R24 ;  /* 0x000000020a0a7825 */ /* 0x000fe200078e0218 */
[----:B------:R-:W-:Y:S01]  /*53710*/  ISETP.GE.AND P3, PT, R12, c[0x0][0x17c], PT ;  /* 0x00005f000c007a0c */ /* 0x000fe20003f66270 */
[----:B------:R-:W-:Y:S04]  /*53720*/  @P6 STG.E.U16 [R6.64], R5 ;  /* 0x0000000506006986 */ /* 0x000fe8000c101506 */
[----:B------:R-:W3:Y:S04]  /*53730*/  LDL.LU R12, [R1+0x14f4] ;  /* 0x0014f400010c7983 */ /* 0x000ee80000300800 */
[----:B------:R-:W-:Y:S04]  /*53740*/  @P4 STG.E.U16 [R10.64], R4 ;  /* 0x000000040a004986 */ /* 0x000fe8000c101506 */
[----:B------:R-:W0:Y:S01]  /*53750*/  LDS.128 R4, [R26] ;  /* 0x000000001a047984 */ /* 0x000e220000000c00 */
[----:B------:R-:W-:-:S02]  /*53760*/  ISETP.LT.AND P5, PT, R28, c[0x0][0x178], !P0 ;  /* 0x00005e001c007a0c */ /* 0x000fc400047a1270 */
[----:B------:R-:W-:Y:S01]  /*53770*/  ISETP.LT.AND P0, PT, R29, c[0x0][0x178], !P0 ;  /* 0x00005e001d007a0c */ /* 0x000fe20004701270 */
[----:B------:R-:W4:Y:S04]  /*53780*/  LDL.LU R15, [R1+0x14f8] ;  /* 0x0014f800010f7983 */ /* 0x000f280000300800 */
[----:B------:R-:W5:Y:S04]  /*53790*/  LDL.LU R29, [R1+0x60] ;  /* 0x00006000011d7983 */ /* 0x000f680000300800 */
[----:B0-----:R0:W-:Y:S04]  /*537a0*/  STL [R1+0x1630], R5 ;  /* 0x0016300501007387 */ /* 0x0011e80000100800 */
[----:B0-----:R-:W4:Y:S04]  /*537b0*/  LDL R5, [R1+0x7c8] ;  /* 0x0007c80001057983 */ /* 0x001f280000100800 */
[----:B------:R-:W-:Y:S04]  /*537c0*/  STL [R1+0x15ec], R6 ;  /* 0x0015ec0601007387 */ /* 0x000fe80000100800 */
[----:B------:R0:W-:Y:S04]  /*537d0*/  STL [R1+0x15e8], R7 ;  /* 0x0015e80701007387 */ /* 0x0001e80000100800 */
[----:B0-----:R-:W5:Y:S01]  /*537e0*/  LDL.LU R7, [R1+0x14fc] ;  /* 0x0014fc0001077983 */ /* 0x001f620000300800 */
[----:B------:R-:W-:-:S02]  /*537f0*/  IMAD.SHL.U32 R6, R27, 0x800, RZ ;  /* 0x000008001b067824 */ /* 0x000fc400078e00ff */
[----:B------:R-:W-:Y:S01]  /*53800*/  IMAD.WIDE R8, R0, 0x2, R2 ;  /* 0x0000000200087825 */ /* 0x000fe200078e0202 */
[----:B------:R-:W-:Y:S02]  /*53810*/  ISETP.LT.AND P6, PT, R28, c[0x0][0x178], !P1 ;  /* 0x00005e001c007a0c */ /* 0x000fe40004fc1270 */
[----:B------:R-:W-:-:S05]  /*53820*/  LOP3.LUT R6, R6, 0x3000, RZ, 0xc0, !PT ;  /* 0x0000300006067812 */ /* 0x000fca00078ec0ff */
[----:B------:R-:W-:-:S05]  /*53830*/  IMAD R6, R17, 0x10, R6 ;  /* 0x0000001011067824 */ /* 0x000fca00078e0206 */
[----:B------:R-:W-:Y:S02]  /*53840*/  LOP3.LUT R6, R6, 0x60, RZ, 0x3c, !PT ;  /* 0x0000006006067812 */ /* 0x000fe400078e3cff */
[----:B------:R-:W-:Y:S01]  /*53850*/  PRMT R18, R14, 0x7632, R18 ;  /* 0x000076320e127816 */ /* 0x000fe20000000012 */
[----:B--2---:R0:W-:Y:S02]  /*53860*/  @P5 STG.E.U16 [R8.64], R16 ;  /* 0x0000001008005986 */ /* 0x0041e4000c101506 */
[----:B0-----:R-:W-:Y:S02]  /*53870*/  IADD3 R8, R0, c[0x0][0x198], RZ ;  /* 0x0000660000087a10 */ /* 0x001fe40007ffe0ff */
[----:B------:R-:W-:-:S03]  /*53880*/  PRMT R9, R16, 0x7632, R9 ;  /* 0x0000763210097816 */ /* 0x000fc60000000009 */
[----:B------:R-:W-:Y:S01]  /*53890*/  IMAD.WIDE R10, R8, 0x2, R2 ;  /* 0x00000002080a7825 */ /* 0x000fe200078e0202 */
[----:B---3--:R-:W-:-:S03]  /*538a0*/  ISETP.GE.AND P4, PT, R12, c[0x0][0x17c], PT ;  /* 0x00005f000c007a0c */ /* 0x008fc60003f86270 */
[----:B------:R-:W-:Y:S01]  /*538b0*/  IMAD.WIDE R12, R0, 0x2, R24 ;  /* 0x00000002000c7825 */ /* 0x000fe200078e0218 */
[----:B------:R-:W-:-:S04]  /*538c0*/  IADD3 R0, R8, c[0x0][0x198], RZ ;  /* 0x0000660008007a10 */ /* 0x000fc80007ffe0ff */
[----:B------:R0:W-:Y:S04]  /*538d0*/  @P0 STG.E.U16 [R12.64], R14 ;  /* 0x0000000e0c000986 */ /* 0x0001e8000c101506 */
[----:B------:R-:W-:Y:S01]  /*538e0*/  @P6 STG.E.U16 [R10.64], R9 ;  /* 0x000000090a006986 */ /* 0x000fe2000c101506 */
[----:B0-----:R-:W-:-:S03]  /*538f0*/  IMAD.WIDE R12, R8, 0x2, R24 ;  /* 0x00000002080c7825 */ /* 0x001fc600078e0218 */
[----:B------:R-:W0:Y:S01]  /*53900*/  LDS.128 R8, [R6] ;  /* 0x0000000006087984 */ /* 0x000e220000000c00 */
[----:B------:R-:W-:-:S03]  /*53910*/  ISETP.LT.AND P5, PT, R28, c[0x0][0x178], !P2 ;  /* 0x00005e001c007a0c */ /* 0x000fc600057a1270 */
[----:B------:R-:W2:Y:S04]  /*53920*/  LDL.LU R28, [R1+0x1634] ;  /* 0x00163400011c7983 */ /* 0x000ea80000300800 */
[----:B------:R-:W3:Y:S01]  /*53930*/  LDL.LU R27, [R1+0x70] ;  /* 0x00007000011b7983 */ /* 0x000ee20000300800 */
[----:B----4-:R-:W-:Y:S02]  /*53940*/  ISETP.LT.AND P1, PT, R5, c[0x0][0x178], !P1 ;  /* 0x00005e0005007a0c */ /* 0x010fe40004f21270 */
[----:B-----5:R-:W-:Y:S02]  /*53950*/  ISETP.GE.AND P6, PT, R7, c[0x0][0x17c], PT ;  /* 0x00005f0007007a0c */ /* 0x020fe40003fc6270 */
[----:B------:R-:W4:Y:S04]  /*53960*/  LDL.LU R7, [R1+0x1504] ;  /* 0x0015040001077983 */ /* 0x000f280000300800 */
[----:B0-----:R0:W-:Y:S05]  /*53970*/  STL [R1+0x15f4], R10 ;  /* 0x0015f40a01007387 */ /* 0x0011ea0000100800 */
[----:B------:R1:W-:Y:S04]  /*53980*/  @P1 STG.E.U16 [R12.64], R18 ;  /* 0x000000120c001986 */ /* 0x0003e8000c101506 */
[----:B0-----:R-:W5:Y:S04]  /*53990*/  LDL R10, [R1+0x7c4] ;  /* 0x0007c400010a7983 */ /* 0x001f680000100800 */
[----:B------:R-:W-:Y:S04]  /*539a0*/  STL [R1+0x15f0], R11 ;  /* 0x0015f00b01007387 */ /* 0x000fe80000100800 */
[----:B-1----:R-:W2:Y:S01]  /*539b0*/  LDL.LU R13, [R1+0x1500] ;  /* 0x00150000010d7983 */ /* 0x002ea20000300800 */
[----:B------:R-:W-:-:S02]  /*539c0*/  ISETP.LT.AND P2, PT, R5, c[0x0][0x178], !P2 ;  /* 0x00005e0005007a0c */ /* 0x000fc40005741270 */
[----:B------:R-:W-:Y:S01]  /*539d0*/  ISETP.GE.AND P0, PT, R15, c[0x0][0x17c], PT ;  /* 0x00005f000f007a0c */ /* 0x000fe20003f06270 */
[----:B------:R-:W-:-:S04]  /*539e0*/  IMAD.WIDE R14, R0, 0x2, R2 ;  /* 0x00000002000e7825 */ /* 0x000fc800078e0202 */
[C---:B------:R-:W-:Y:S01]  /*539f0*/  IMAD.WIDE R16, R0.reuse, 0x2, R24 ;  /* 0x0000000200107825 */ /* 0x040fe200078e0218 */
[----:B------:R0:W-:Y:S05]  /*53a00*/  @P5 STG.E.U16 [R14.64], R29 ;  /* 0x0000001d0e005986 */ /* 0x0001ea000c101506 */
[----:B------:R1:W-:Y:S01]  /*53a10*/  @P2 STG.E.U16 [R16.64], R19 ;  /* 0x0000001310002986 */ /* 0x0003e2000c101506 */
[----:B0-----:R-:W-:-:S04]  /*53a20*/  IADD3 R14, R0, c[0x0][0x198], RZ ;  /* 0x00006600000e7a10 */ /* 0x001fc80007ffe0ff */
[----:B------:R-:W-:Y:S02]  /*53a30*/  IADD3 R0, R14, c[0x0][0x198], RZ ;  /* 0x000066000e007a10 */ /* 0x000fe40007ffe0ff */
[----:B------:R-:W-:Y:S02]  /*53a40*/  PRMT R21, R29, 0x7632, R21 ;  /* 0x000076321d157816 */ /* 0x000fe40000000015 */
[----:B------:R-:W-:Y:S01]  /*53a50*/  PRMT R20, R19, 0x7632, R20 ;  /* 0x0000763213147816 */ /* 0x000fe20000000014 */
[C---:B-1----:R-:W-:Y:S01]  /*53a60*/  IMAD.WIDE R16, R0.reuse, 0x2, R2 ;  /* 0x0000000200107825 */ /* 0x042fe200078e0202 */
[----:B------:R-:W4:Y:S03]  /*53a70*/  LDL.LU R29, [R1+0x90] ;  /* 0x00009000011d7983 */ /* 0x000f260000300800 */
[----:B------:R-:W-:Y:S01]  /*53a80*/  IMAD.WIDE R18, R0, 0x2, R24 ;  /* 0x0000000200127825 */ /* 0x000fe200078e0218 */
[----:B-----5:R-:W-:-:S02]  /*53a90*/  ISETP.LT.AND P2, PT, R10, c[0x0][0x178], !P3 ;  /* 0x00005e000a007a0c */ /* 0x020fc40005f41270 */
[C---:B------:R-:W-:Y:S02]  /*53aa0*/  ISETP.LT.AND P3, PT, R5.reuse, c[0x0][0x178], !P3 ;  /* 0x00005e0005007a0c */ /* 0x040fe40005f61270 */
[----:B------:R-:W-:Y:S02]  /*53ab0*/  ISETP.LT.AND P5, PT, R10, c[0x0][0x178], !P4 ;  /* 0x00005e000a007a0c */ /* 0x000fe400067a1270 */
[----:B------:R-:W-:Y:S02]  /*53ac0*/  ISETP.LT.AND P4, PT, R5, c[0x0][0x178], !P4 ;  /* 0x00005e0005007a0c */ /* 0x000fe40006781270 */
[----:B--2---:R-:W-:Y:S01]  /*53ad0*/  ISETP.GE.AND P1, PT, R13, c[0x0][0x17c], PT ;  /* 0x00005f000d007a0c */ /* 0x004fe20003f26270 */
[----:B------:R-:W-:-:S04]  /*53ae0*/  IMAD.WIDE R12, R14, 0x2, R2 ;  /* 0x000000020e0c7825 */ /* 0x000fc800078e0202 */
[----:B------:R-:W-:Y:S01]  /*53af0*/  IMAD.WIDE R14, R14, 0x2, R24 ;  /* 0x000000020e0e7825 */ /* 0x000fe200078e0218 */
[----:B------:R0:W-:Y:S04]  /*53b00*/  @P2 STG.E.U16 [R12.64], R21 ;  /* 0x000000150c002986 */ /* 0x0001e8000c101506 */
[----:B------:R-:W-:Y:S04]  /*53b10*/  @P3 STG.E.U16 [R14.64], R20 ;  /* 0x000000140e003986 */ /* 0x000fe8000c101506 */
[----:B---3--:R-:W-:Y:S04]  /*53b20*/  @P5 STG.E.U16 [R16.64], R27 ;  /* 0x0000001b10005986 */ /* 0x008fe8000c101506 */
[----:B------:R-:W-:Y:S04]  /*53b30*/  @P4 STG.E.U16 [R18.64], R4 ;  /* 0x0000000412004986 */ /* 0x000fe8000c101506 */
[----:B------:R-:W1:Y:S04]  /*53b40*/  LDS.128 R16, [R23+0x800] ;  /* 0x0008000017107984 */ /* 0x000e680000000c00 */
[----:B0-----:R-:W2:Y:S04]  /*53b50*/  LDL.LU R13, [R1+0x1508] ;  /* 0x00150800010d7983 */ /* 0x001ea80000300800 */
[----:B-1----:R-:W-:Y:S04]  /*53b60*/  STL [R1+0x24], R17 ;  /* 0x0000241101007387 */ /* 0x002fe80000100800 */
[----:B------:R-:W-:Y:S04]  /*53b70*/  STL [R1+0x2c], R19 ;  /* 0x00002c1301007387 */ /* 0x000fe80000100800 */
[----:B------:R-:W3:Y:S01]  /*53b80*/  LDL.LU R21, [R1+0x150c] ;  /* 0x00150c0001157983 */ /* 0x000ee20000300800 */
[----:B------:R-:W-:-:S02]  /*53b90*/  ISETP.LT.AND P4, PT, R10, c[0x0][0x178], !P0 ;  /* 0x00005e000a007a0c */ /* 0x000fc40004781270 */
[----:B------:R-:W-:Y:S02]  /*53ba0*/  IADD3 R14, R0, c[0x0][0x198], RZ ;  /* 0x00006600000e7a10 */ /* 0x000fe40007ffe0ff */
[----:B------:R-:W-:Y:S02]  /*53bb0*/  PRMT R20, R27, 0x7632, R20 ;  /* 0x000076321b147816 */ /* 0x000fe40000000014 */
[----:B------:R-:W-:Y:S02]  /*53bc0*/  ISETP.LT.AND P0, PT, R5, c[0x0][0x178], !P0 ;  /* 0x00005e0005007a0c */ /* 0x000fe40004701270 */
[----:B------:R-:W-:Y:S02]  /*53bd0*/  IADD3 R0, R14, c[0x0][0x198], RZ ;  /* 0x000066000e007a10 */ /* 0x000fe40007ffe0ff */
[----:B------:R-:W-:Y:S02]  /*53be0*/  PRMT R4, R4, 0x7632, R4 ;  /* 0x0000763204047816 */ /* 0x000fe40000000004 */
[----:B----4-:R-:W-:Y:S01]  /*53bf0*/  ISETP.GE.AND P2, PT, R7, c[0x0][0x17c], PT ;  /* 0x00005f0007007a0c */ /* 0x010fe20003f46270 */
[----:B------:R-:W-:-:S05]  /*53c00*/  IMAD.MOV.U32 R7, RZ, RZ, R18 ;  /* 0x000000ffff077224 */ /* 0x000fca00078e0012 */
[----:B------:R0:W-:Y:S04]  /*53c10*/  STL [R1+0x15f8], R7 ;  /* 0x0015f80701007387 */ /* 0x0001e80000100800 */
[----:B------:R-:W4:Y:S04]  /*53c20*/  LDL.LU R27, [R1+0xb0] ;  /* 0x0000b000011b7983 */ /* 0x000f280000300800 */
[----:B0-----:R-:W5:Y:S01]  /*53c30*/  LDL.LU R7, [R1+0x1510] ;  /* 0x0015100001077983 */ /* 0x001f620000300800 */
[----:B--2---:R-:W-:Y:S01]  /*53c40*/  ISETP.GE.AND P3, PT, R13, c[0x0][0x17c], PT ;  /* 0x00005f000d007a0c */ /* 0x004fe20003f66270 */
[----:B------:R-:W-:-:S05]  /*53c50*/  IMAD.WIDE R12, R14, 0x2, R2 ;  /* 0x000000020e0c7825 */ /* 0x000fca00078e0202 */
[----:B------:R0:W-:Y:S01]  /*53c60*/  @P4 STG.E.U16 [R12.64], R20 ;  /* 0x000000140c004986 */ /* 0x0001e2000c101506 */
[----:B---3--:R-:W-:-:S03]  /*53c70*/  ISETP.GE.AND P4, PT, R21, c[0x0][0x17c], PT ;  /* 0x00005f0015007a0c */ /* 0x008fc60003f86270 */
[----:B------:R-:W0:Y:S01]  /*53c80*/  S2R R21, SR_TID.X ;  /* 0x0000000000157919 */ /* 0x000e220000002100 */
[----:B------:R-:W-:Y:S01]  /*53c90*/  IMAD.WIDE R14, R14, 0x2, R24 ;  /* 0x000000020e0e7825 */ /* 0x000fe200078e0218 */
[----:B0-----:R-:W-:-:S03]  /*53ca0*/  LOP3.LUT R13, R21, 0x7f, RZ, 0xc0, !PT ;  /* 0x0000007f150d7812 */ /* 0x001fc600078ec0ff */
[----:B------:R-:W-:-:S05]  /*53cb0*/  IMAD.SHL.U32 R21, R21, 0x800, RZ ;  /* 0x0000080015157824 */ /* 0x000fca00078e00ff */
[----:B------:R-:W-:-:S05]  /*53cc0*/  LOP3.LUT R21, R21, 0x3000, RZ, 0xc0, !PT ;  /* 0x0000300015157812 */ /* 0x000fca00078ec0ff */
[----:B------:R-:W-:Y:S01]  /*53cd0*/  IMAD R21, R13, 0x10, R21 ;  /* 0x000000100d157824 */ /* 0x000fe200078e0215 */
[----:B------:R-:W-:Y:S04]  /*53ce0*/  @P0 STG.E.U16 [R14.64], R4 ;  /* 0x000000040e000986 */ /* 0x000fe8000c101506 */
[----:B------:R-:W-:-:S05]  /*53cf0*/  LOP3.LUT R21, R21, 0x20, RZ, 0x3c, !PT ;  /* 0x0000002015157812 */ /* 0x000fca00078e3cff */
[----:B------:R-:W0:Y:S04]  /*53d00*/  LDS.128 R12, [R21+0x800] ;  /* 0x00080000150c7984 */ /* 0x000e280000000c00 */
[----:B0-----:R0:W-:Y:S04]  /*53d10*/  STL.64 [R1+0x1600], R14 ;  /* 0x0016000e01007387 */ /* 0x0011e80000100a00 */
[----:B0-----:R-:W2:Y:S01]  /*53d20*/  LDL.LU R15, [R1+0x1514] ;  /* 0x00151400010f7983 */ /* 0x001ea20000300800 */
[----:B------:R-:W-:Y:S02]  /*53d30*/  ISETP.LT.AND P5, PT, R10, c[0x0][0x178], !P6 ;  /* 0x00005e000a007a0c */ /* 0x000fe400077a1270 */
[----:B------:R-:W-:Y:S01]  /*53d40*/  ISETP.LT.AND P6, PT, R5, c[0x0][0x178], !P6 ;  /* 0x00005e0005007a0c */ /* 0x000fe200077c1270 */
[----:B------:R-:W-:-:S02]  /*53d50*/  IMAD.MOV.U32 R23, RZ, RZ, R16 ;  /* 0x000000ffff177224 */ /* 0x000fc400078e0010 */
[----:B------:R-:W-:-:S04]  /*53d60*/  IMAD.WIDE R16, R0, 0x2, R2 ;  /* 0x0000000200107825 */ /* 0x000fc800078e0202 */
[----:B------:R-:W-:Y:S01]  /*53d70*/  IMAD.WIDE R18, R0, 0x2, R24 ;  /* 0x0000000200127825 */ /* 0x000fe200078e0218 */
[----:B------:R-:W-:-:S03]  /*53d80*/  PRMT R22, R29, 0x7632, R22 ;  /* 0x000076321d167816 */ /* 0x000fc60000000016 */
[----:B------:R0:W-:Y:S04]  /*53d90*/  @P5 STG.E.U16 [R16.64], R29 ;  /* 0x0000001d10005986 */ /* 0x0001e8000c101506 */
[----:B------:R1:W-:Y:S04]  /*53da0*/  @P6 STG.E.U16 [R18.64], R8 ;  /* 0x0000000812006986 */ /* 0x0003e8000c101506 */
[----:B0-----:R-:W3:Y:S01]  /*53db0*/  LDL.LU R29, [R1+0xc0] ;  /* 0x0000c000011d7983 */ /* 0x001ee20000300800 */
[----:B------:R-:W-:Y:S02]  /*53dc0*/  ISETP.LT.AND P0, PT, R10, c[0x0][0x178], !P1 ;  /* 0x00005e000a007a0c */ /* 0x000fe40004f01270 */
[----:B------:R-:W-:-:S02]  /*53dd0*/  ISETP.LT.AND P1, PT, R5, c[0x0][0x178], !P1 ;  /* 0x00005e0005007a0c */ /* 0x000fc40004f21270 */
[----:B------:R-:W-:Y:S02]  /*53de0*/  IADD3 R4, R0, c[0x0][0x198], RZ ;  /* 0x0000660000047a10 */ /* 0x000fe40007ffe0ff */
[----:B-1----:R-:W-:-:S03]  /*53df0*/  PRMT R8, R8, 0x7632, R8 ;  /* 0x0000763208087816 */ /* 0x002fc60000000008 */
[----:B------:R-:W-:-:S04]  /*53e00*/  IMAD.WIDE R16, R4, 0x2, R2 ;  /* 0x0000000204107825 */ /* 0x000fc800078e0202 */
[----:B------:R-:W-:Y:S01]  /*53e10*/  IMAD.WIDE R18, R4, 0x2, R24 ;  /* 0x0000000204127825 */ /* 0x000fe200078e0218 */
[----:B------:R-:W-:Y:S01]  /*53e20*/  @P0 STG.E.U16 [R16.64], R22 ;  /* 0x0000001610000986 */ /* 0x000fe2000c101506 */
[----:B--2---:R-:W-:-:S03]  /*53e30*/  ISETP.GE.AND P6, PT, R15, c[0x0][0x17c], PT ;  /* 0x00005f000f007a0c */ /* 0x004fc60003fc6270 */
[----:B------:R-:W2:Y:S04]  /*53e40*/  LDL.LU R15, [R1+0x151c] ;  /* 0x00151c00010f7983 */ /* 0x000ea80000300800 */
[----:B------:R-:W-:Y:S04]  /*53e50*/  @P1 STG.E.U16 [R18.64], R8 ;  /* 0x0000000812001986 */ /* 0x000fe8000c101506 */
[----:B------:R-:W0:Y:S01]  /*53e60*/  LDS.128 R16, [R26+0x800] ;  /* 0x000800001a107984 */ /* 0x000e220000000c00 */
[----:B------:R-:W-:Y:S02]  /*53e70*/  ISETP.LT.AND P5, PT, R10, c[0x0][0x178], !P2 ;  /* 0x00005e000a007a0c */ /* 0x000fe400057a1270 */
[----:B------:R-:W-:Y:S01]  /*53e80*/  IADD3 R0, R4, c[0x0][0x198], RZ ;  /* 0x0000660004007a10 */ /* 0x000fe20007ffe0ff */
[----:B------:R-:W3:Y:S01]  /*53e90*/  LDL.LU R14, [R1+0x1518] ;  /* 0x00151800010e7983 */ /* 0x000ee20000300800 */
[----:B------:R-:W-:-:S03]  /*53ea0*/  ISETP.LT.AND P2, PT, R5, c[0x0][0x178], !P2 ;  /* 0x00005e0005007a0c */ /* 0x000fc60005741270 */
[----:B------:R-:W-:-:S06]  /*53eb0*/  IMAD.WIDE R20, R0, 0x2, R2 ;  /* 0x0000000200147825 */ /* 0x000fcc00078e0202 */
[----:B----4-:R1:W-:Y:S01]  /*53ec0*/  @P5 STG.E.U16 [R20.64], R27 ;  /* 0x0000001b14005986 */ /* 0x0103e2000c101506 */
[----:B-----5:R-:W-:Y:S01]  /*53ed0*/  ISETP.GE.AND P0, PT, R7, c[0x0][0x17c], PT ;  /* 0x00005f0007007a0c */ /* 0x020fe20003f06270 */
[----:B-1----:R-:W-:-:S05]  /*53ee0*/  IMAD.WIDE R20, R0, 0x2, R24 ;  /* 0x0000000200147825 */ /* 0x002fca00078e0218 */
[----:B------:R1:W-:Y:S04]  /*53ef0*/  @P2 STG.E.U16 [R20.64], R23 ;  /* 0x0000001714002986 */ /* 0x0003e8000c101506 */
[----:B0-----:R-:W-:Y:S04]  /*53f00*/  STL.64 [R1+0x1628], R16 ;  /* 0x0016281001007387 */ /* 0x001fe80000100a00 */
[----:B------:R-:W-:Y:S04]  /*53f10*/  STL.64 [R1+0x1608], R18 ;  /* 0x0016081201007387 */ /* 0x000fe80000100a00 */
[----:B------:R-:W4:Y:S01]  /*53f20*/  LDL.LU R7, [R1+0xa0] ;  /* 0x0000a00001077983 */ /* 0x000f220000300800 */
[----:B------:R-:W-:-:S02]  /*53f30*/  ISETP.LT.AND P1, PT, R10, c[0x0][0x178], !P3 ;  /* 0x00005e000a007a0c */ /* 0x000fc40005f21270 */
[----:B------:R-:W-:Y:S02]  /*53f40*/  ISETP.LT.AND P3, PT, R5, c[0x0][0x178], !P3 ;  /* 0x00005e0005007a0c */ /* 0x000fe40005f61270 */
[----:B------:R-:W-:Y:S02]  /*53f50*/  IADD3 R4, R0, c[0x0][0x198], RZ ;  /* 0x0000660000047a10 */ /* 0x000fe40007ffe0ff */
[----:B--2---:R-:W-:Y:S02]  /*53f60*/  ISETP.GE.AND P2, PT, R15, c[0x0][0x17c], PT ;  /* 0x00005f000f007a0c */ /* 0x004fe40003f46270 */
[----:B------:R-:W2:Y:S01]  /*53f70*/  LDL.LU R15, [R1+0x1520] ;  /* 0x00152000010f7983 */ /* 0x000ea20000300800 */
[----:B------:R-:W-:Y:S02]  /*53f80*/  ISETP.LT.AND P5, PT, R10, c[0x0][0x178], !P4 ;  /* 0x00005e000a007a0c */ /* 0x000fe400067a1270 */
[C---:B------:R-:W-:Y:S02]  /*53f90*/  IADD3 R0, R4.reuse, c[0x0][0x198], RZ ;  /* 0x0000660004007a10 */ /* 0x040fe40007ffe0ff */
[----:B------:R-:W-:Y:S01]  /*53fa0*/  PRMT R28, R27, 0x7632, R28 ;  /* 0x000076321b1c7816 */ /* 0x000fe2000000001c */
[----:B------:R-:W-:Y:S01]  /*53fb0*/  IMAD.WIDE R26, R4, 0x2, R2 ;  /* 0x00000002041a7825 */ /* 0x000fe200078e0202 */
[----:B------:R-:W-:-:S03]  /*53fc0*/  PRMT R8, R23, 0x7632, R8 ;  /* 0x0000763217087816 */ /* 0x000fc60000000008 */
[----:B-1----:R-:W-:Y:S01]  /*53fd0*/  IMAD.WIDE R20, R4, 0x2, R24 ;  /* 0x0000000204147825 */ /* 0x002fe200078e0218 */
[----:B------:R-:W-:Y:S03]  /*53fe0*/  @P1 STG.E.U16 [R26.64], R28 ;  /* 0x0000001c1a001986 */ /* 0x000fe6000c101506 */
[----:B------:R-:W-:Y:S01]  /*53ff0*/  IMAD.WIDE R22, R0, 0x2, R2 ;  /* 0x0000000200167825 */ /* 0x000fe200078e0202 */
[----:B------:R0:W-:Y:S04]  /*54000*/  @P3 STG.E.U16 [R20.64], R8 ;  /* 0x0000000814003986 */ /* 0x0001e8000c101506 */
[----:B---3--:R1:W-:Y:S04]  /*54010*/  @P5 STG.E.U16 [R22.64], R29 ;  /* 0x0000001d16005986 */ /* 0x0083e8000c101506 */
[----:B------:R-:W3:Y:S01]  /*54020*/  LDS.128 R20, [R6+0x800] ;  /* 0x0008000006147984 */ /* 0x000ee20000000c00 */
[----:B------:R-:W-:-:S02]  /*54030*/  ISETP.LT.AND P4, PT, R5, c[0x0][0x178], !P4 ;  /* 0x00005e0005007a0c */ /* 0x000fc40006781270 */
[----:B------:R-:W-:Y:S02]  /*54040*/  ISETP.LT.AND P3, PT, R10, c[0x0][0x178], !P6 ;  /* 0x00005e000a007a0c */ /* 0x000fe40007761270 */
[----:B------:R-:W-:Y:S02]  /*54050*/  ISETP.LT.AND P6, PT, R5, c[0x0][0x178], !P6 ;  /* 0x00005e0005007a0c */ /* 0x000fe400077c1270 */
[C---:B0-----:R-:W-:Y:S01]  /*54060*/  IADD3 R8, R0.reuse, c[0x0][0x198], RZ ;  /* 0x0000660000087a10 */ /* 0x041fe20007ffe0ff */
[----:B------:R-:W-:Y:S01]  /*54070*/  IMAD.WIDE R16, R0, 0x2, R24 ;  /* 0x0000000200107825 */ /* 0x000fe200078e0218 */
[----:B------:R-:W-:Y:S01]  /*54080*/  ISETP.LT.AND P5, PT, R10, c[0x0][0x178], !P0 ;  /* 0x00005e000a007a0c */ /* 0x000fe200047a1270 */
[----:B------:R-:W5:Y:S01]  /*54090*/  LDL.LU R5, [R1+0x1630] ;  /* 0x0016300001057983 */ /* 0x000f620000300800 */
[C---:B------:R-:W-:Y:S01]  /*540a0*/  IADD3 R4, R8.reuse, c[0x0][0x198], RZ ;  /* 0x0000660008047a10 */ /* 0x040fe20007ffe0ff */
[----:B------:R-:W-:Y:S01]  /*540b0*/  IMAD.WIDE R18, R8, 0x2, R2 ;  /* 0x0000000208127825 */ /* 0x000fe200078e0202 */
[----:B------:R-:W-:-:S02]  /*540c0*/  PRMT R11, R29, 0x7632, R11 ;  /* 0x000076321d0b7816 */ /* 0x000fc4000000000b */
[----:B------:R-:W-:Y:S01]  /*540d0*/  PRMT R0, R12, 0x7632, R0 ;  /* 0x000076320c007816 */ /* 0x000fe20000000000 */
[----:B-1----:R-:W-:Y:S01]  /*540e0*/  IMAD.WIDE R28, R8, 0x2, R24 ;  /* 0x00000002081c7825 */ /* 0x002fe200078e0218 */
[----:B------:R-:W-:Y:S01]  /*540f0*/  ISETP.GE.AND P1, PT, R14, c[0x0][0x17c], PT ;  /* 0x00005f000e007a0c */ /* 0x000fe20003f26270 */
[----:B------:R0:W-:Y:S02]  /*54100*/  @P4 STG.E.U16 [R16.64], R12 ;  /* 0x0000000c10004986 */ /* 0x0001e4000c101506 */
[----:B------:R-:W-:Y:S02]  /*54110*/  IMAD.WIDE R26, R4, 0x2, R2 ;  /* 0x00000002041a7825 */ /* 0x000fe400078e0202 */
[----:B------:R-:W-:Y:S04]  /*54120*/  @P3 STG.E.U16 [R18.64], R11 ;  /* 0x0000000b12003986 */ /* 0x000fe8000c101506 */
[----:B------:R-:W-:Y:S04]  /*54130*/  @P6 STG.E.U16 [R28.64], R0 ;  /* 0x000000001c006986 */ /* 0x000fe8000c101506 */
[----:B----4-:R-:W-:Y:S01]  /*54140*/  @P5 STG.E.U16 [R26.64], R7 ;  /* 0x000000071a005986 */ /* 0x010fe2000c101506 */
[----:B0-----:R-:W-:-:S03]  /*54150*/  PRMT R12, R7, 0x7632, R12 ;  /* 0x00007632070c7816 */ /* 0x001fc6000000000c */
[----:B---3--:R0:W-:Y:S04]  /*54160*/  STL [R1+0x15e4], R23 ;  /* 0x0015e41701007387 */ /* 0x0081e80000100800 */
[----:B0-----:R-:W3:Y:S04]  /*54170*/  LDL.LU R23, [R1+0x7c8] ;  /* 0x0007c80001177983 */ /* 0x001ee80000300800 */
[----:B------:R-:W4:Y:S04]  /*54180*/  LDL.LU R14, [R1+0x1524] ;  /* 0x00152400010e7983 */ /* 0x000f280000300800 */
[----:B------:R-:W5:Y:S04]  /*54190*/  LDL.LU R6, [R1+0x80] ;  /* 0x0000800001067983 */ /* 0x000f680000300800 */
[----:B------:R-:W5:Y:S04]  /*541a0*/  LDL.LU.64 R16, [R1+0x1628] ;  /* 0x0016280001107983 */ /* 0x000f680000300a00 */
[----:B------:R-:W5:Y:S04]  /*541b0*/  LDL.LU R11, [R1+0x1528] ;  /* 0x00152800010b7983 */ /* 0x000f680000300800 */
[----:B------:R-:W5:Y:S01]  /*541c0*/  LDL.LU R7, [R1+0x152c] ;  /* 0x00152c0001077983 */ /* 0x000f620000300800 */
[----:B--2---:R-:W-:-:S03]  /*541d0*/  ISETP.GE.AND P4, PT, R15, c[0x0][0x17c], PT ;  /* 0x00005f000f007a0c */ /* 0x004fc60003f86270 */
[----:B------:R-:W2:Y:S01]  /*541e0*/  LDL.LU R15, [R1+0x54] ;  /* 0x00005400010f7983 */ /* 0x000ea20000300800 */
[----:B------:R-:W-:Y:S02]  /*541f0*/  ISETP.LT.AND P5, PT, R10, c[0x0][0x178], !P2 ;  /* 0x00005e000a007a0c */ /* 0x000fe400057a1270 */
[C---:B---3--:R-:W-:Y:S02]  /*54200*/  ISETP.LT.AND P0, PT, R23.reuse, c[0x0][0x178], !P0 ;  /* 0x00005e0017007a0c */ /* 0x048fe40004701270 */
[----:B------:R-:W-:Y:S02]  /*54210*/  ISETP.LT.AND P3, PT, R23, c[0x0][0x178], !P2 ;  /* 0x00005e0017007a0c */ /* 0x000fe40005761270 */
[----:B----4-:R-:W-:Y:S01]  /*54220*/  ISETP.GE.AND P2, PT, R14, c[0x0][0x17c], PT ;  /* 0x00005f000e007a0c */ /* 0x010fe20003f46270 */
[----:B--2---:R0:W-:Y:S04]  /*54230*/  STL [R1+0x1620], R15 ;  /* 0x0016200f01007387 */ /* 0x0041e80000100800 */
[----:B-----5:R-:W-:Y:S01]  /*54240*/  STL.64 [R1+0x1610], R16 ;  /* 0x0016101001007387 */ /* 0x020fe20000100a00 */
[----:B0-----:R-:W-:-:S05]  /*54250*/  IMAD.WIDE R14, R4, 0x2, R24 ;  /* 0x00000002040e7825 */ /* 0x001fca00078e0218 */
[----:B------:R0:W-:Y:S01]  /*54260*/  @P0 STG.E.U16 [R14.64], R16 ;  /* 0x000000100e000986 */ /* 0x0001e2000c101506 */
[----:B------:R-:W-:-:S03]  /*54270*/  ISETP.GE.AND P0, PT, R11, c[0x0][0x17c], PT ;  /* 0x00005f000b007a0c */ /* 0x000fc60003f06270 */
[----:B------:R-:W2:Y:S01]  /*54280*/  LDL.LU R11, [R1+0x1530] ;  /* 0x00153000010b7983 */ /* 0x000ea20000300800 */
[----:B------:R-:W-:Y:S02]  /*54290*/  IADD3 R8, R4, c[0x0][0x198], RZ ;  /* 0x0000660004087a10 */ /* 0x000fe40007ffe0ff */
[----:B------:R-:W-:Y:S02]  /*542a0*/  ISETP.LT.AND P6, PT, R10, c[0x0][0x178], !P1 ;  /* 0x00005e000a007a0c */ /* 0x000fe40004fc1270 */
[----:B------:R-:W-:Y:S02]  /*542b0*/  ISETP.LT.AND P1, PT, R23, c[0x0][0x178], !P1 ;  /* 0x00005e0017007a0c */ /* 0x000fe40004f21270 */
[C---:B------:R-:W-:Y:S01]  /*542c0*/  IADD3 R0, R8.reuse, c[0x0][0x198], RZ ;  /* 0x0000660008007a10 */ /* 0x040fe20007ffe0ff */
[----:B------:R-:W-:Y:S01]  /*542d0*/  IMAD.WIDE R18, R8, 0x2, R2 ;  /* 0x0000000208127825 */ /* 0x000fe200078e0202 */
[----:B------:R-:W-:-:S03]  /*542e0*/  PRMT R4, R16, 0x7632, R4 ;  /* 0x0000763210047816 */ /* 0x000fc60000000004 */
[----:B------:R-:W-:Y:S01]  /*542f0*/  IMAD.WIDE R28, R8, 0x2, R24 ;  /* 0x00000002081c7825 */ /* 0x000fe200078e0218 */
[----:B------:R1:W-:Y:S03]  /*54300*/  @P5 STG.E.U16 [R18.64], R12 ;  /* 0x0000000c12005986 */ /* 0x0003e6000c101506 */
[C---:B------:R-:W-:Y:S01]  /*54310*/  IMAD.WIDE R26, R0.reuse, 0x2, R2 ;  /* 0x00000002001a7825 */ /* 0x040fe200078e0202 */
[----:B------:R-:W-:Y:S03]  /*54320*/  @P3 STG.E.U16 [R28.64], R4 ;  /* 0x000000041c003986 */ /* 0x000fe6000c101506 */
[----:B0-----:R-:W-:Y:S01]  /*54330*/  IMAD.WIDE R14, R0, 0x2, R24 ;  /* 0x00000002000e7825 */ /* 0x001fe200078e0218 */
[----:B------:R0:W-:Y:S01]  /*54340*/  @P6 STG.E.U16 [R26.64], R6 ;  /* 0x000000061a006986 */ /* 0x0001e2000c101506 */
[----:B------:R-:W-:-:S03]  /*54350*/  ISETP.GE.AND P3, PT, R7, c[0x0][0x17c], PT ;  /* 0x00005f0007007a0c */ /* 0x000fc60003f66270 */
[----:B-1----:R-:W3:Y:S01]  /*54360*/  LDL.LU R19, [R1+0x34] ;  /* 0x0000340001137983 */ /* 0x002ee20000300800 */
[----:B------:R-:W-:-:S03]  /*54370*/  PRMT R12, R6, 0x7632, R12 ;  /* 0x00007632060c7816 */ /* 0x000fc6000000000c */
[----:B------:R1:W-:Y:S04]  /*54380*/  @P1 STG.E.U16 [R14.64], R20 ;  /* 0x000000140e001986 */ /* 0x0003e8000c101506 */
[----:B0-----:R-:W4:Y:S04]  /*54390*/  LDL.LU R6, [R1+0x1534] ;  /* 0x0015340001067983 */ /* 0x001f280000300800 */
[----:B------:R-:W5:Y:S04]  /*543a0*/  LDL.LU R7, [R1+0x64] ;  /* 0x0000640001077983 */ /* 0x000f680000300800 */
[----:B-1----:R-:W3:Y:S04]  /*543b0*/  LDL.LU R15, [R1+0x1620] ;  /* 0x00162000010f7983 */ /* 0x002ee80000300800 */
[----:B------:R0:W-:Y:S01]  /*543c0*/  STL.64 [R1+0x1618], R20 ;  /* 0x0016181401007387 */ /* 0x0001e20000100a00 */
[----:B--2---:R-:W-:-:S03]  /*543d0*/  ISETP.GE.AND P1, PT, R11, c[0x0][0x17c], PT ;  /* 0x00005f000b007a0c */ /* 0x004fc60003f26270 */
[----:B------:R-:W2:Y:S01]  /*543e0*/  LDL.LU R11, [R1+0x1538] ;  /* 0x00153800010b7983 */ /* 0x000ea20000300800 */
[----:B------:R-:W-:Y:S02]  /*543f0*/  ISETP.LT.AND P5, PT, R10, c[0x0][0x178], !P4 ;  /* 0x00005e000a007a0c */ /* 0x000fe400067a1270 */
[----:B------:R-:W-:Y:S01]  /*54400*/  ISETP.LT.AND P4, PT, R23, c[0x0][0x178], !P4 ;  /* 0x00005e0017007a0c */ /* 0x000fe20006781270 */
[----:B------:R-:W2:Y:S01]  /*54410*/  LDL.LU R14, [R1+0x4] ;  /* 0x00000400010e7983 */ /* 0x000ea20000300800 */
[----:B------:R-:W-:Y:S02]  /*54420*/  IADD3 R8, R0, c[0x0][0x198], RZ ;  /* 0x0000660000087a10 */ /* 0x000fe40007ffe0ff */
[----:B------:R-:W-:Y:S02]  /*54430*/  ISETP.LT.AND P6, PT, R10, c[0x0][0x178], !P2 ;  /* 0x00005e000a007a0c */ /* 0x000fe400057c1270 */
[C---:B------:R-:W-:Y:S01]  /*54440*/  IADD3 R4, R8.reuse, c[0x0][0x198], RZ ;  /* 0x0000660008047a10 */ /* 0x040fe20007ffe0ff */
[----:B------:R-:W-:Y:S01]  /*54450*/  IMAD.WIDE R16, R8, 0x2, R2 ;  /* 0x0000000208107825 */ /* 0x000fe200078e0202 */
[----:B------:R-:W-:-:S03]  /*54460*/  PRMT R0, R20, 0x7632, R0 ;  /* 0x0000763214007816 */ /* 0x000fc60000000000 */
[----:B------:R-:W-:Y:S01]  /*54470*/  IMAD.WIDE R28, R8, 0x2, R24 ;  /* 0x00000002081c7825 */ /* 0x000fe200078e0218 */
[----:B------:R-:W-:Y:S03]  /*54480*/  @P5 STG.E.U16 [R16.64], R12 ;  /* 0x0000000c10005986 */ /* 0x000fe6000c101506 */
[----:B------:R-:W-:Y:S01]  /*54490*/  IMAD.WIDE R26, R4, 0x2, R2 ;  /* 0x00000002041a7825 */ /* 0x000fe200078e0202 */
[C---:B------:R-:W-:Y:S01]  /*544a0*/  ISETP.LT.AND P2, PT, R23.reuse, c[0x0][0x178], !P2 ;  /* 0x00005e0017007a0c */ /* 0x040fe20005741270 */
[----:B------:R1:W-:Y:S01]  /*544b0*/  @P4 STG.E.U16 [R28.64], R0 ;  /* 0x000000001c004986 */ /* 0x0003e2000c101506 */
[----:B------:R-:W-:Y:S02]  /*544c0*/  ISETP.LT.AND P5, PT, R10, c[0x0][0x178], !P0 ;  /* 0x00005e000a007a0c */ /* 0x000fe400047a1270 */
[----:B------:R-:W-:Y:S01]  /*544d0*/  ISETP.LT.AND P4, PT, R23, c[0x0][0x178], !P0 ;  /* 0x00005e0017007a0c */ /* 0x000fe20004781270 */
[C---:B0-----:R-:W-:Y:S01]  /*544e0*/  IMAD.WIDE R20, R4.reuse, 0x2, R24 ;  /* 0x0000000204147825 */ /* 0x041fe200078e0218 */
[----:B-1----:R-:W-:Y:S01]  /*544f0*/  IADD3 R28, R4, c[0x0][0x198], RZ ;  /* 0x00006600041c7a10 */ /* 0x002fe20007ffe0ff */
[----:B---3--:R0:W-:Y:S01]  /*54500*/  @P6 STG.E.U16 [R26.64], R15 ;  /* 0x0000000f1a006986 */ /* 0x0081e2000c101506 */
[----:B------:R-:W-:-:S02]  /*54510*/  ISETP.LT.AND P6, PT, R10, c[0x0][0x178], !P3 ;  /* 0x00005e000a007a0c */ /* 0x000fc40005fc1270 */
[C---:B------:R-:W-:Y:S01]  /*54520*/  IADD3 R8, R28.reuse, c[0x0][0x198], RZ ;  /* 0x000066001c087a10 */ /* 0x040fe20007ffe0ff */
[C---:B------:R-:W-:Y:S01]  /*54530*/  IMAD.WIDE R16, R28.reuse, 0x2, R2 ;  /* 0x000000021c107825 */ /* 0x040fe200078e0202 */
[----:B------:R-:W-:Y:S02]  /*54540*/  PRMT R12, R15, 0x7632, R12 ;  /* 0x000076320f0c7816 */ /* 0x000fe4000000000c */
[----:B------:R-:W-:Y:S01]  /*54550*/  PRMT R0, R19, 0x7632, R0 ;  /* 0x0000763213007816 */ /* 0x000fe20000000000 */
[----:B------:R-:W-:Y:S01]  /*54560*/  IMAD.WIDE R28, R28, 0x2, R24 ;  /* 0x000000021c1c7825 */ /* 0x000fe200078e0218 */
[----:B----4-:R-:W-:Y:S01]  /*54570*/  ISETP.GE.AND P0, PT, R6, c[0x0][0x17c], PT ;  /* 0x00005f0006007a0c */ /* 0x010fe20003f06270 */
[----:B------:R1:W-:Y:S02]  /*54580*/  @P2 STG.E.U16 [R20.64], R19 ;  /* 0x0000001314002986 */ /* 0x0003e4000c101506 */
[----:B0-----:R-:W-:Y:S02]  /*54590*/  IMAD.WIDE R26, R8, 0x2, R2 ;  /* 0x00000002081a7825 */ /* 0x001fe400078e0202 */
[----:B------:R-:W3:Y:S04]  /*545a0*/  LDL.LU R6, [R1+0x74] ;  /* 0x0000740001067983 */ /* 0x000ee80000300800 */
[----:B------:R-:W4:Y:S04]  /*545b0*/  LDL.LU R15, [R1+0x153c] ;  /* 0x00153c00010f7983 */ /* 0x000f280000300800 */
[----:B------:R0:W-:Y:S04]  /*545c0*/  @P5 STG.E.U16 [R16.64], R12 ;  /* 0x0000000c10005986 */ /* 0x0001e8000c101506 */
[----:B-1----:R-:W4:Y:S04]  /*545d0*/  LDL.LU.64 R20, [R1+0x1618] ;  /* 0x0016180001147983 */ /* 0x002f280000300a00 */
[----:B------:R-:W-:Y:S04]  /*545e0*/  @P4 STG.E.U16 [R28.64], R0 ;  /* 0x000000001c004986 */ /* 0x000fe8000c101506 */
[----:B-----5:R1:W-:Y:S01]  /*545f0*/  @P6 STG.E.U16 [R26.64], R7 ;  /* 0x000000071a006986 */ /* 0x0203e2000c101506 */
[----:B0-----:R-:W-:-:S02]  /*54600*/  PRMT R12, R7, 0x7632, R12 ;  /* 0x00007632070c7816 */ /* 0x001fc4000000000c */
[----:B--2---:R-:W-:Y:S02]  /*54610*/  ISETP.GE.AND P2, PT, R11, c[0x0][0x17c], PT ;  /* 0x00005f000b007a0c */ /* 0x004fe40003f46270 */
[----:B------:R-:W2:Y:S04]  /*54620*/  LDL.LU R11, [R1+0x1540] ;  /* 0x00154000010b7983 */ /* 0x000ea80000300800 */
[----:B-1----:R-:W5:Y:S01]  /*54630*/  LDL.LU R7, [R1+0x1544] ;  /* 0x0015440001077983 */ /* 0x002f620000300800 */
[C---:B------:R-:W-:Y:S02]  /*54640*/  ISETP.LT.AND P3, PT, R23.reuse, c[0x0][0x178], !P3 ;  /* 0x00005e0017007a0c */ /* 0x040fe40005f61270 */
[----:B------:R-:W-:Y:S02]  /*54650*/  ISETP.LT.AND P5, PT, R10, c[0x0][0x178], !P1 ;  /* 0x00005e000a007a0c */ /* 0x000fe40004fa1270 */
[----:B------:R-:W-:-:S02]  /*54660*/  ISETP.LT.AND P4, PT, R23, c[0x0][0x178], !P1 ;  /* 0x00005e0017007a0c */ /* 0x000fc40004f81270 */
[C---:B------:R-:W-:Y:S01]  /*54670*/  IADD3 R28, R8.reuse, c[0x0][0x198], RZ ;  /* 0x00006600081c7a10 */ /* 0x040fe20007ffe0ff */
[----:B------:R-:W-:Y:S01]  /*54680*/  IMAD.WIDE R16, R8, 0x2, R24 ;  /* 0x0000000208107825 */ /* 0x000fe200078e0218 */
[----:B------:R-:W-:-:S03]  /*54690*/  ISETP.LT.AND P6, PT, R10, c[0x0][0x178], !P0 ;  /* 0x00005e000a007a0c */ /* 0x000fc600047c1270 */
[C---:B------:R-:W-:Y:S01]  /*546a0*/  IMAD.WIDE R18, R28.reuse, 0x2, R2 ;  /* 0x000000021c127825 */ /* 0x040fe200078e0202 */
[----:B------:R-:W-:Y:S01]  /*546b0*/  IADD3 R0, R28, c[0x0][0x198], RZ ;  /* 0x000066001c007a10 */ /* 0x000fe20007ffe0ff */
[----:B------:R-:W-:Y:S01]  /*546c0*/  @P3 STG.E.U16 [R16.64], R14 ;  /* 0x0000000e10003986 */ /* 0x000fe2000c101506 */
[----:B------:R-:W-:Y:S01]  /*546d0*/  PRMT R4, R14, 0x7632, R4 ;  /* 0x000076320e047816 */ /* 0x000fe20000000004 */
[----:B------:R-:W-:Y:S01]  /*546e0*/  IMAD.WIDE R28, R28, 0x2, R24 ;  /* 0x000000021c1c7825 */ /* 0x000fe200078e0218 */
[C---:B------:R-:W-:Y:S01]  /*546f0*/  ISETP.LT.AND P0, PT, R23.reuse, c[0x0][0x178], !P0 ;  /* 0x00005e0017007a0c */ /* 0x040fe20004701270 */
[----:B------:R0:W-:Y:S01]  /*54700*/  @P5 STG.E.U16 [R18.64], R12 ;  /* 0x0000000c12005986 */ /* 0x0001e2000c101506 */
[----:B------:R-:W-:Y:S01]  /*54710*/  ISETP.LT.AND P5, PT, R10, c[0x0][0x178], !P2 ;  /* 0x00005e000a007a0c */ /* 0x000fe200057a1270 */
[C---:B------:R-:W-:Y:S02]  /*54720*/  IMAD.WIDE R26, R0.reuse, 0x2, R2 ;  /* 0x00000002001a7825 */ /* 0x040fe400078e0202 */
[----:B------:R1:W-:Y:S01]  /*54730*/  @P4 STG.E.U16 [R28.64], R4 ;  /* 0x000000041c004986 */ /* 0x0003e2000c101506 */
[----:B------:R-:W-:Y:S01]  /*54740*/  ISETP.LT.AND P4, PT, R23, c[0x0][0x178], !P2 ;  /* 0x00005e0017007a0c */ /* 0x000fe20005781270 */
[C---:B0-----:R-:W-:Y:S01]  /*54750*/  IMAD.WIDE R18, R0.reuse, 0x2, R24 ;  /* 0x0000000200127825 */ /* 0x041fe200078e0218 */
[----:B-1----:R-:W-:-:S02]  /*54760*/  IADD3 R28, R0, c[0x0][0x198], RZ ;  /* 0x00006600001c7a10 */ /* 0x002fc40007ffe0ff */
[----:B------:R-:W-:Y:S01]  /*54770*/  PRMT R0, R5, 0x7632, R0 ;  /* 0x0000763205007816 */ /* 0x000fe20000000000 */
[----:B---3--:R0:W-:Y:S01]  /*54780*/  @P6 STG.E.U16 [R26.64], R6 ;  /* 0x000000061a006986 */ /* 0x0081e2000c101506 */
[----:B----4-:R-:W-:-:S03]  /*54790*/  ISETP.GE.AND P1, PT, R15, c[0x0][0x17c], PT ;  /* 0x00005f000f007a0c */ /* 0x010fc60003f26270 */
[----:B------:R-:W3:Y:S01]  /*547a0*/  LDL.LU R15, [R1+0x94] ;  /* 0x00009400010f7983 */ /* 0x000ee20000300800 */
[----:B------:R-:W-:-:S03]  /*547b0*/  PRMT R8, R6, 0x7632, R8 ;  /* 0x0000763206087816 */ /* 0x000fc60000000008 */
[----:B------:R-:W4:Y:S04]  /*547c0*/  LDL.LU.64 R16, [R1+0x1610] ;  /* 0x0016100001107983 */ /* 0x000f280000300a00 */
[----:B------:R-:W4:Y:S04]  /*547d0*/  LDL.LU R14, [R1+0x154c] ;  /* 0x00154c00010e7983 */ /* 0x000f280000300800 */
[----:B------:R1:W-:Y:S01]  /*547e0*/  @P0 STG.E.U16 [R18.64], R5 ;  /* 0x0000000512000986 */ /* 0x0003e2000c101506 */
[----:B--2---:R-:W-:-:S03]  /*547f0*/  ISETP.GE.AND P3, PT, R11, c[0x0][0x17c], PT ;  /* 0x00005f000b007a0c */ /* 0x004fc60003f66270 */
[----:B------:R-:W2:Y:S01]  /*54800*/  LDL.LU R11, [R1+0xb4] ;  /* 0x0000b400010b7983 */ /* 0x000ea20000300800 */
[----:B-----5:R-:W-:Y:S01]  /*54810*/  ISETP.GE.AND P2, PT, R7, c[0x0][0x17c], PT ;  /* 0x00005f0007007a0c */ /* 0x020fe20003f46270 */
[----:B0-----:R-:W-:Y:S02]  /*54820*/  IMAD.WIDE R6, R28, 0x2, R2 ;  /* 0x000000021c067825 */ /* 0x001fe400078e0202 */
[----:B-1----:R-:W5:Y:S04]  /*54830*/  LDL.LU.64 R18, [R1+0x1608] ;  /* 0x0016080001127983 */ /* 0x002f680000300a00 */
[----:B------:R-:W2:Y:S04]  /*54840*/  LDL.LU R5, [R1+0x1548] ;  /* 0x0015480001057983 */ /* 0x000ea80000300800 */
[----:B------:R0:W-:Y:S04]  /*54850*/  @P5 STG.E.U16 [R6.64], R8 ;  /* 0x0000000806005986 */ /* 0x0001e8000c101506 */
[----:B0-----:R-:W2:Y:S01]  /*54860*/  LDL.LU R6, [R1+0x1550] ;  /* 0x0015500001067983 */ /* 0x001ea20000300800 */
[----:B------:R-:W-:-:S02]  /*54870*/  ISETP.LT.AND P6, PT, R10, c[0x0][0x178], !P1 ;  /* 0x00005e000a007a0c */ /* 0x000fc40004fc1270 */
[C---:B------:R-:W-:Y:S01]  /*54880*/  IADD3 R4, R28.reuse, c[0x0][0x198], RZ ;  /* 0x000066001c047a10 */ /* 0x040fe20007ffe0ff */
[----:B------:R-:W-:Y:S01]  /*54890*/  IMAD.WIDE R28, R28, 0x2, R24 ;  /* 0x000000021c1c7825 */ /* 0x000fe200078e0218 */
[C---:B------:R-:W-:Y:S01]  /*548a0*/  ISETP.LT.AND P1, PT, R23.reuse, c[0x0][0x178], !P1 ;  /* 0x00005e0017007a0c */ /* 0x040fe20004f21270 */
[----:B------:R-:W5:Y:S02]  /*548b0*/  LDL.LU R7, [R1+0x24] ;  /* 0x0000240001077983 */ /* 0x000f640000300800 */
[----:B------:R-:W-:Y:S01]  /*548c0*/  IMAD.WIDE R26, R4, 0x2, R2 ;  /* 0x00000002041a7825 */ /* 0x000fe200078e0202 */
[----:B------:R-:W-:Y:S01]  /*548d0*/  ISETP.LT.AND P5, PT, R10, c[0x0][0x178], !P3 ;  /* 0x00005e000a007a0c */ /* 0x000fe20005fa1270 */
[----:B------:R-:W-:Y:S01]  /*548e0*/  @P4 STG.E.U16 [R28.64], R0 ;  /* 0x000000001c004986 */ /* 0x000fe2000c101506 */
[----:B------:R-:W-:Y:S02]  /*548f0*/  ISETP.LT.AND P4, PT, R23, c[0x0][0x178], !P3 ;  /* 0x00005e0017007a0c */ /* 0x000fe40005f81270 */
[----:B------:R-:W-:Y:S01]  /*54900*/  PRMT R8, R9, 0x7632, R8 ;  /* 0x0000763209087816 */ /* 0x000fe20000000008 */
[----:B---3--:R0:W-:Y:S01]  /*54910*/  @P6 STG.E.U16 [R26.64], R15 ;  /* 0x0000000f1a006986 */ /* 0x0081e2000c101506 */
[----:B------:R-:W-:-:S02]  /*54920*/  PRMT R12, R15, 0x7632, R12 ;  /* 0x000076320f0c7816 */ /* 0x000fc4000000000c */
[----:B----4-:R-:W-:Y:S01]  /*54930*/  ISETP.GE.AND P3, PT, R14, c[0x0][0x17c], PT ;  /* 0x00005f000e007a0c */ /* 0x010fe20003f66270 */
[----:B0-----:R-:W-:-:S05]  /*54940*/  IMAD.WIDE R14, R4, 0x2, R24 ;  /* 0x00000002040e7825 */ /* 0x001fca00078e0218 */
[----:B------:R0:W-:Y:S04]  /*54950*/  @P1 STG.E.U16 [R14.64], R9 ;  /* 0x000000090e001986 */ /* 0x0001e8000c101506 */
[----:B0-----:R-:W3:Y:S04]  /*54960*/  LDL.LU.64 R14, [R1+0x1600] ;  /* 0x00160000010e7983 */ /* 0x001ee80000300a00 */
[----:B------:R-:W4:Y:S01]  /*54970*/  LDL.LU R9, [R1+0x1554] ;  /* 0x0015540001097983 */ /* 0x000f220000300800 */
[----:B--2---:R-:W-:-:S03]  /*54980*/  ISETP.GE.AND P1, PT, R6, c[0x0][0x17c], PT ;  /* 0x00005f0006007a0c */ /* 0x004fc60003f26270 */
[----:B------:R-:W2:Y:S01]  /*54990*/  LDL.LU R6, [R1+0x1558] ;  /* 0x0015580001067983 */ /* 0x000ea20000300800 */
[----:B------:R-:W-:Y:S02]  /*549a0*/  ISETP.GE.AND P0, PT, R5, c[0x0][0x17c], PT ;  /* 0x00005f0005007a0c */ /* 0x000fe40003f06270 */
[----:B------:R-:W-:Y:S02]  /*549b0*/  IADD3 R5, R4, c[0x0][0x198], RZ ;  /* 0x0000660004057a10 */ /* 0x000fe40007ffe0ff */
[----:B------:R-:W-:Y:S02]  /*549c0*/  ISETP.LT.AND P6, PT, R10, c[0x0][0x178], !P2 ;  /* 0x00005e000a007a0c */ /* 0x000fe400057c1270 */
[----:B------:R-:W-:Y:S01]  /*549d0*/  ISETP.LT.AND P2, PT, R23, c[0x0][0x178], !P2 ;  /* 0x00005e0017007a0c */ /* 0x000fe20005741270 */
[C---:B------:R-:W-:Y:S01]  /*549e0*/  IMAD.WIDE R28, R5.reuse, 0x2, R2 ;  /* 0x00000002051c7825 */ /* 0x040fe200078e0202 */
[----:B------:R-:W-:-:S03]  /*549f0*/  IADD3 R0, R5, c[0x0][0x198], RZ ;  /* 0x0000660005007a10 */ /* 0x000fc60007ffe0ff */
[----:B------:R-:W-:Y:S01]  /*54a00*/  IMAD.WIDE R4, R5, 0x2, R24 ;  /* 0x0000000205047825 */ /* 0x000fe200078e0218 */
[----:B------:R0:W-:Y:S03]  /*54a10*/  @P5 STG.E.U16 [R28.64], R12 ;  /* 0x0000000c1c005986 */ /* 0x0001e6000c101506 */
[----:B------:R-:W-:Y:S01]  /*54a20*/  IMAD.WIDE R26, R0, 0x2, R2 ;  /* 0x00000002001a7825 */ /* 0x000fe200078e0202 */
[----:B------:R1:W-:Y:S01]  /*54a30*/  @P4 STG.E.U16 [R4.64], R8 ;  /* 0x0000000804004986 */ /* 0x0003e2000c101506 */
[----:B------:R-:W-:-:S03]  /*54a40*/  PRMT R16, R11, 0x7632, R16 ;  /* 0x000076320b107816 */ /* 0x000fc60000000010 */
[----:B------:R5:W-:Y:S01]  /*54a50*/  @P6 STG.E.U16 [R26.64], R11 ;  /* 0x0000000b1a006986 */ /* 0x000be2000c101506 */
[C---:B0-----:R-:W-:Y:S01]  /*54a60*/  IMAD.WIDE R28, R0.reuse, 0x2, R24 ;  /* 0x00000002001c7825 */ /* 0x041fe200078e0218 */
[----:B-1----:R-:W-:-:S04]  /*54a70*/  IADD3 R8, R0, c[0x0][0x198], RZ ;  /* 0x0000660000087a10 */ /* 0x002fc80007ffe0ff */
[----:B-----5:R0:W-:Y:S01]  /*54a80*/  @P2 STG.E.U16 [R28.64], R7 ;  /* 0x000000071c002986 */ /* 0x0201e2000c101506 */
[----:B------:R-:W-:-:S03]  /*54a90*/  PRMT R0, R7, 0x7632, R0 ;  /* 0x0000763207007816 */ /* 0x000fc60000000000 */
[----:B------:R-:W5:Y:S04]  /*54aa0*/  LDL.LU R11, [R1+0xa4] ;  /* 0x0000a400010b7983 */ /* 0x000f680000300800 */
[----:B0-----:R-:W3:Y:S04]  /*54ab0*/  LDL.LU R7, [R1+0x15f8] ;  /* 0x0015f80001077983 */ /* 0x001ee80000300800 */
[----:B------:R-:W3:Y:S04]  /*54ac0*/  LDL.LU R28, [R1+0x155c] ;  /* 0x00155c00011c7983 */ /* 0x000ee80000300800 */
[----:B------:R-:W5:Y:S01]  /*54ad0*/  LDL.LU R29, [R1+0xc4] ;  /* 0x0000c400011d7983 */ /* 0x000f620000300800 */
[----:B--2---:R-:W-:-:S03]  /*54ae0*/  ISETP.GE.AND P2, PT, R6, c[0x0][0x17c], PT ;  /* 0x00005f0006007a0c */ /* 0x004fc60003f46270 */
[----:B------:R-:W2:Y:S01]  /*54af0*/  LDL.LU R6, [R1+0x1560] ;  /* 0x0015600001067983 */ /* 0x000ea20000300800 */
[C---:B------:R-:W-:Y:S02]  /*54b00*/  ISETP.LT.AND P5, PT, R10.reuse, c[0x0][0x178], !P0 ;  /* 0x00005e000a007a0c */ /* 0x040fe400047a1270 */
[----:B------:R-:W-:Y:S02]  /*54b10*/  ISETP.LT.AND P4, PT, R23, c[0x0][0x178], !P0 ;  /* 0x00005e0017007a0c */ /* 0x000fe40004781270 */
[----:B------:R-:W-:Y:S02]  /*54b20*/  ISETP.LT.AND P6, PT, R10, c[0x0][0x178], !P3 ;  /* 0x00005e000a007a0c */ /* 0x000fe40005fc1270 */
[C---:B------:R-:W-:Y:S01]  /*54b30*/  IADD3 R12, R8.reuse, c[0x0][0x198], RZ ;  /* 0x00006600080c7a10 */ /* 0x040fe20007ffe0ff */
[C---:B------:R-:W-:Y:S01]  /*54b40*/  IMAD.WIDE R4, R8.reuse, 0x2, R2 ;  /* 0x0000000208047825 */ /* 0x040fe200078e0202 */
[----:B----4-:R-:W-:Y:S02]  /*54b50*/  ISETP.GE.AND P0, PT, R9, c[0x0][0x17c], PT ;  /* 0x00005f0009007a0c */ /* 0x010fe40003f06270 */
[----:B------:R-:W-:Y:S01]  /*54b60*/  ISETP.LT.AND P3, PT, R23, c[0x0][0x178], !P3 ;  /* 0x00005e0017007a0c */ /* 0x000fe20005f61270 */
[----:B------:R-:W-:-:S02]  /*54b70*/  IMAD.WIDE R8, R8, 0x2, R24 ;  /* 0x0000000208087825 */ /* 0x000fc400078e0218 */
[----:B------:R0:W-:Y:S02]  /*54b80*/  @P5 STG.E.U16 [R4.64], R16 ;  /* 0x0000001004005986 */ /* 0x0001e4000c101506 */
[----:B------:R-:W-:Y:S01]  /*54b90*/  IMAD.WIDE R26, R12, 0x2, R2 ;  /* 0x000000020c1a7825 */ /* 0x000fe200078e0202 */
[----:B------:R-:W-:Y:S01]  /*54ba0*/  ISETP.LT.AND P5, PT, R10, c[0x0][0x178], !P1 ;  /* 0x00005e000a007a0c */ /* 0x000fe20004fa1270 */
[----:B------:R-:W-:Y:S01]  /*54bb0*/  @P4 STG.E.U16 [R8.64], R0 ;  /* 0x0000000008004986 */ /* 0x000fe2000c101506 */
[----:B------:R-:W-:Y:S02]  /*54bc0*/  ISETP.LT.AND P4, PT, R23, c[0x0][0x178], !P1 ;  /* 0x00005e0017007a0c */ /* 0x000fe40004f81270 */
[----:B---3--:R-:W-:Y:S01]  /*54bd0*/  ISETP.GE.AND P1, PT, R28, c[0x0][0x17c], PT ;  /* 0x00005f001c007a0c */ /* 0x008fe20003f26270 */
[----:B-----5:R1:W-:Y:S01]  /*54be0*/  @P6 STG.E.U16 [R26.64], R29 ;  /* 0x0000001d1a006986 */ /* 0x0203e2000c101506 */
[----:B0-----:R-:W-:Y:S01]  /*54bf0*/  PRMT R16, R29, 0x7632, R16 ;  /* 0x000076321d107816 */ /* 0x001fe20000000010 */
[----:B-1----:R-:W-:-:S05]  /*54c00*/  IMAD.WIDE R28, R12, 0x2, R24 ;  /* 0x000000020c1c7825 */ /* 0x002fca00078e0218 */
[----:B------:R0:W-:Y:S04]  /*54c10*/  @P3 STG.E.U16 [R28.64], R13 ;  /* 0x0000000d1c003986 */ /* 0x0001e8000c101506 */
[----:B0-----:R-:W3:Y:S04]  /*54c20*/  LDL.LU R28, [R1+0x1564] ;  /* 0x00156400011c7983 */ /* 0x001ee80000300800 */
[----:B------:R-:W4:Y:S01]  /*54c30*/  LDL.LU R29, [R1+0x84] ;  /* 0x00008400011d7983 */ /* 0x000f220000300800 */
[----:B--2---:R-:W-:-:S03]  /*54c40*/  ISETP.GE.AND P3, PT, R6, c[0x0][0x17c], PT ;  /* 0x00005f0006007a0c */ /* 0x004fc60003f66270 */
[----:B------:R-:W2:Y:S01]  /*54c50*/  LDL.LU R6, [R1+0x1568] ;  /* 0x0015680001067983 */ /* 0x000ea20000300800 */
[----:B------:R-:W-:Y:S02]  /*54c60*/  IADD3 R8, R12, c[0x0][0x198], RZ ;  /* 0x000066000c087a10 */ /* 0x000fe40007ffe0ff */
[----:B------:R-:W-:Y:S02]  /*54c70*/  ISETP.LT.AND P6, PT, R10, c[0x0][0x178], !P0 ;  /* 0x00005e000a007a0c */ /* 0x000fe400047c1270 */
[C---:B------:R-:W-:Y:S01]  /*54c80*/  IADD3 R0, R8.reuse, c[0x0][0x198], RZ ;  /* 0x0000660008007a10 */ /* 0x040fe20007ffe0ff */
[----:B------:R-:W-:Y:S01]  /*54c90*/  IMAD.WIDE R4, R8, 0x2, R2 ;  /* 0x0000000208047825 */ /* 0x000fe200078e0202 */
[----:B------:R-:W-:-:S03]  /*54ca0*/  PRMT R12, R13, 0x7632, R12 ;  /* 0x000076320d0c7816 */ /* 0x000fc6000000000c */
[----:B------:R-:W-:Y:S01]  /*54cb0*/  IMAD.WIDE R8, R8, 0x2, R24 ;  /* 0x0000000208087825 */ /* 0x000fe200078e0218 */
[----:B------:R0:W-:Y:S03]  /*54cc0*/  @P5 STG.E.U16 [R4.64], R16 ;  /* 0x0000001004005986 */ /* 0x0001e6000c101506 */
[----:B------:R-:W-:Y:S01]  /*54cd0*/  IMAD.WIDE R26, R0, 0x2, R2 ;  /* 0x00000002001a7825 */ /* 0x000fe200078e0202 */
[C---:B------:R-:W-:Y:S01]  /*54ce0*/  ISETP.LT.AND P0, PT, R23.reuse, c[0x0][0x178], !P0 ;  /* 0x00005e0017007a0c */ /* 0x040fe20004701270 */
[----:B------:R1:W-:Y:S01]  /*54cf0*/  @P4 STG.E.U16 [R8.64], R12 ;  /* 0x0000000c08004986 */ /* 0x0003e2000c101506 */
[C---:B------:R-:W-:Y:S02]  /*54d00*/  ISETP.LT.AND P5, PT, R10.reuse, c[0x0][0x178], !P2 ;  /* 0x00005e000a007a0c */ /* 0x040fe400057a1270 */
[----:B------:R-:W-:Y:S01]  /*54d10*/  ISETP.LT.AND P4, PT, R23, c[0x0][0x178], !P2 ;  /* 0x00005e0017007a0c */ /* 0x000fe20005781270 */
[----:B------:R5:W-:Y:S01]  /*54d20*/  @P6 STG.E.U16 [R26.64], R11 ;  /* 0x0000000b1a006986 */ /* 0x000be2000c101506 */
[----:B------:R-:W-:Y:S01]  /*54d30*/  ISETP.LT.AND P6, PT, R10, c[0x0][0x178], !P1 ;  /* 0x00005e000a007a0c */ /* 0x000fe20004fc1270 */
[C---:B0-----:R-:W-:Y:S01]  /*54d40*/  IMAD.WIDE R4, R0.reuse, 0x2, R24 ;  /* 0x0000000200047825 */ /* 0x041fe200078e0218 */
[----:B------:R-:W-:Y:S01]  /*54d50*/  PRMT R20, R11, 0x7632, R20 ;  /* 0x000076320b147816 */ /* 0x000fe20000000014 */
[----:B------:R-:W2:Y:S01]  /*54d60*/  LDL.LU R10, [R1+0x15f4] ;  /* 0x0015f400010a7983 */ /* 0x000ea20000300800 */
[----:B-1----:R-:W-:-:S04]  /*54d70*/  IADD3 R12, R0, c[0x0][0x198], RZ ;  /* 0x00006600000c7a10 */ /* 0x002fc80007ffe0ff */
[C---:B------:R-:W-:Y:S01]  /*54d80*/  IADD3 R16, R12.reuse, c[0x0][0x198], RZ ;  /* 0x000066000c107a10 */ /* 0x040fe20007ffe0ff */
[----:B------:R-:W-:Y:S01]  /*54d90*/  IMAD.WIDE R8, R12, 0x2, R2 ;  /* 0x000000020c087825 */ /* 0x000fe200078e0202 */
[----:B------:R-:W-:-:S03]  /*54da0*/  PRMT R0, R17, 0x7632, R0 ;  /* 0x0000763211007816 */ /* 0x000fc60000000000 */
[----:B------:R-:W-:Y:S01]  /*54db0*/  IMAD.WIDE R12, R12, 0x2, R24 ;  /* 0x000000020c0c7825 */ /* 0x000fe200078e0218 */
[----:B------:R0:W-:Y:S03]  /*54dc0*/  @P0 STG.E.U16 [R4.64], R17 ;  /* 0x0000001104000986 */ /* 0x0001e6000c101506 */
[----:B-----5:R-:W-:Y:S01]  /*54dd0*/  IMAD.WIDE R26, R16, 0x2, R2 ;  /* 0x00000002101a7825 */ /* 0x020fe200078e0202 */
[----:B------:R-:W-:Y:S04]  /*54de0*/  @P5 STG.E.U16 [R8.64], R20 ;  /* 0x0000001408005986 */ /* 0x000fe8000c101506 */
[----:B------:R-:W-:Y:S01]  /*54df0*/  @P4 STG.E.U16 [R12.64], R0 ;  /* 0x000000000c004986 */ /* 0x000fe2000c101506 */
[----:B---3--:R-:W-:-:S03]  /*54e00*/  ISETP.GE.AND P2, PT, R28, c[0x0][0x17c], PT ;  /* 0x00005f001c007a0c */ /* 0x008fc60003f46270 */
[----:B------:R-:W3:Y:S04]  /*54e10*/  LDL.LU R28, [R1+0x58] ;  /* 0x00005800011c7983 */ /* 0x000ee80000300800 */
[----:B0-----:R-:W5:Y:S04]  /*54e20*/  LDL.LU R5, [R1+0x156c] ;  /* 0x00156c0001057983 */ /* 0x001f680000300800 */
[----:B----4-:R0:W-:Y:S01]  /*54e30*/  @P6 STG.E.U16 [R26.64], R29 ;  /* 0x0000001d1a006986 */ /* 0x0101e2000c101506 */
[----:B--2---:R-:W-:-:S03]  /*54e40*/  ISETP.GE.AND P0, PT, R6, c[0x0][0x17c], PT ;  /* 0x00005f0006007a0c */ /* 0x004fc60003f06270 */
[----:B------:R-:W2:Y:S04]  /*54e50*/  LDL.LU R6, [R1+0x1570] ;  /* 0x0015700001067983 */ /* 0x000ea80000300800 */
[----:B------:R-:W4:Y:S04]  /*54e60*/  LDL.LU R11, [R1+0x38] ;  /* 0x00003800010b7983 */ /* 0x000f280000300800 */
[----:B0-----:R-:W2:Y:S01]  /*54e70*/  LDL.LU R27, [R1+0x7c4] ;  /* 0x0007c400011b7983 */ /* 0x001ea20000300800 */
[C---:B------:R-:W-:Y:S02]  /*54e80*/  ISETP.LT.AND P1, PT, R23.reuse, c[0x0][0x178], !P1 ;  /* 0x00005e0017007a0c */ /* 0x040fe40004f21270 */
[C---:B------:R-:W-:Y:S01]  /*54e90*/  IADD3 R8, R16.reuse, c[0x0][0x198], RZ ;  /* 0x0000660010087a10 */ /* 0x040fe20007ffe0ff */
[----:B------:R-:W-:Y:S01]  /*54ea0*/  IMAD.WIDE R16, R16, 0x2, R24 ;  /* 0x0000000210107825 */ /* 0x000fe200078e0218 */
[----:B------:R-:W-:-:S02]  /*54eb0*/  ISETP.LT.AND P4, PT, R23, c[0x0][0x178], !P3 ;  /* 0x00005e0017007a0c */ /* 0x000fc40005f81270 */
[----:B------:R-:W-:Y:S02]  /*54ec0*/  PRMT R26, R29, 0x7632, R26 ;  /* 0x000076321d1a7816 */ /* 0x000fe4000000001a */
[----:B------:R-:W3:Y:S05]  /*54ed0*/  LDL.LU R29, [R1+0x68] ;  /* 0x00006800011d7983 */ /* 0x000eea0000300800 */
[----:B------:R0:W-:Y:S04]  /*54ee0*/  @P1 STG.E.U16 [R16.64], R21 ;  /* 0x0000001510001986 */ /* 0x0001e8000c101506 */
[----:B0-----:R-:W3:Y:S01]  /*54ef0*/  LDL.LU R17, [R1+0x1574] ;  /* 0x0015740001117983 */ /* 0x001ee20000300800 */
[----:B--2---:R-:W-:-:S02]  /*54f00*/  ISETP.LT.AND P5, PT, R27, c[0x0][0x178], !P3 ;  /* 0x00005e001b007a0c */ /* 0x004fc40005fa1270 */
[----:B-----5:R-:W-:Y:S01]  /*54f10*/  ISETP.GE.AND P3, PT, R5, c[0x0][0x17c], PT ;  /* 0x00005f0005007a0c */ /* 0x020fe20003f66270 */
[----:B------:R-:W-:Y:S01]  /*54f20*/  IMAD.WIDE R4, R8, 0x2, R2 ;  /* 0x0000000208047825 */ /* 0x000fe200078e0202 */
[----:B------:R-:W-:Y:S02]  /*54f30*/  ISETP.GE.AND P1, PT, R6, c[0x0][0x17c], PT ;  /* 0x00005f0006007a0c */ /* 0x000fe40003f26270 */
[----:B------:R-:W2:Y:S07]  /*54f40*/  LDL.LU R6, [R1+0x8] ;  /* 0x0000080001067983 */ /* 0x000eae0000300800 */
[----:B------:R0:W-:Y:S04]  /*54f50*/  @P5 STG.E.U16 [R4.64], R26 ;  /* 0x0000001a04005986 */ /* 0x0001e8000c101506 */
[----:B0-----:R-:W5:Y:S01]  /*54f60*/  LDL.LU R26, [R1+0x1578] ;  /* 0x00157800011a7983 */ /* 0x001f620000300800 */
[----:B------:R-:W-:-:S02]  /*54f70*/  ISETP.LT.AND P6, PT, R27, c[0x0][0x178], !P2 ;  /* 0x00005e001b007a0c */ /* 0x000fc400057c1270 */
[----:B------:R-:W-:Y:S02]  /*54f80*/  ISETP.LT.AND P2, PT, R23, c[0x0][0x178], !P2 ;  /* 0x00005e0017007a0c */ /* 0x000fe40005741270 */
[C---:B------:R-:W-:Y:S01]  /*54f90*/  IADD3 R0, R8.reuse, c[0x0][0x198], RZ ;  /* 0x0000660008007a10 */ /* 0x040fe20007ffe0ff */
[----:B------:R-:W-:Y:S01]  /*54fa0*/  IMAD.WIDE R8, R8, 0x2, R24 ;  /* 0x0000000208087825 */ /* 0x000fe200078e0218 */
[----:B------:R-:W-:-:S03]  /*54fb0*/  PRMT R20, R21, 0x7632, R20 ;  /* 0x0000763215147816 */ /* 0x000fc60000000014 */
[C---:B------:R-:W-:Y:S02]  /*54fc0*/  IMAD.WIDE R12, R0.reuse, 0x2, R2 ;  /* 0x00000002000c7825 */ /* 0x040fe400078e0202 */
[----:B------:R0:W-:Y:S01]  /*54fd0*/  @P4 STG.E.U16 [R8.64], R20 ;  /* 0x0000001408004986 */ /* 0x0001e2000c101506 */
[----:B------:R-:W-:Y:S02]  /*54fe0*/  IADD3 R16, R0, c[0x0][0x198], RZ ;  /* 0x0000660000107a10 */ /* 0x000fe40007ffe0ff */
[----:B---3--:R-:W-:Y:S01]  /*54ff0*/  PRMT R5, R28, 0x7632, R5 ;  /* 0x000076321c057816 */ /* 0x008fe20000000005 */
[----:B------:R1:W-:Y:S01]  /*55000*/  @P6 STG.E.U16 [R12.64], R28 ;  /* 0x0000001c0c006986 */ /* 0x0003e2000c101506 */
[----:B0-----:R-:W-:Y:S01]  /*55010*/  IMAD.WIDE R8, R0, 0x2, R24 ;  /* 0x0000000200087825 */ /* 0x001fe200078e0218 */
[----:B----4-:R-:W-:Y:S02]  /*55020*/  PRMT R0, R11, 0x7632, R0 ;  /* 0x000076320b007816 */ /* 0x010fe40000000000 */
[----:B-1----:R-:W3:Y:S04]  /*55030*/  LDL.LU R28, [R1+0x78] ;  /* 0x00007800011c7983 */ /* 0x002ee80000300800 */
[----:B------:R0:W-:Y:S04]  /*55040*/  @P2 STG.E.U16 [R8.64], R11 ;  /* 0x0000000b08002986 */ /* 0x0001e8000c101506 */
[----:B0-----:R-:W4:Y:S04]  /*55050*/  LDL.LU R11, [R1+0x15f0] ;  /* 0x0015f000010b7983 */ /* 0x001f280000300800 */
[----:B------:R-:W3:Y:S01]  /*55060*/  LDL.LU R9, [R1+0x157c] ;  /* 0x00157c0001097983 */ /* 0x000ee20000300800 */
[----:B-----5:R-:W-:-:S03]  /*55070*/  ISETP.GE.AND P2, PT, R26, c[0x0][0x17c], PT ;  /* 0x00005f001a007a0c */ /* 0x020fc60003f46270 */
[----:B------:R-:W5:Y:S01]  /*55080*/  LDL.LU R26, [R1+0x1580] ;  /* 0x00158000011a7983 */ /* 0x000f620000300800 */
[----:B------:R-:W-:Y:S02]  /*55090*/  ISETP.LT.AND P5, PT, R27, c[0x0][0x178], !P0 ;  /* 0x00005e001b007a0c */ /* 0x000fe400047a1270 */
[----:B------:R-:W-:Y:S02]  /*550a0*/  ISETP.LT.AND P4, PT, R23, c[0x0][0x178], !P0 ;  /* 0x00005e0017007a0c */ /* 0x000fe40004781270 */
[----:B------:R-:W-:Y:S01]  /*550b0*/  ISETP.LT.AND P6, PT, R27, c[0x0][0x178], !P3 ;  /* 0x00005e001b007a0c */ /* 0x000fe20005fc1270 */
[C---:B------:R-:W-:Y:S01]  /*550c0*/  IMAD.WIDE R12, R16.reuse, 0x2, R2 ;  /* 0x00000002100c7825 */ /* 0x040fe200078e0202 */
[----:B------:R-:W-:Y:S02]  /*550d0*/  ISETP.LT.AND P3, PT, R23, c[0x0][0x178], !P3 ;  /* 0x00005e0017007a0c */ /* 0x000fe40005f61270 */
[C---:B------:R-:W-:Y:S02]  /*550e0*/  IADD3 R4, R16.reuse, c[0x0][0x198], RZ ;  /* 0x0000660010047a10 */ /* 0x040fe40007ffe0ff */
[----:B------:R-:W-:Y:S01]  /*550f0*/  ISETP.GE.AND P0, PT, R17, c[0x0][0x17c], PT ;  /* 0x00005f0011007a0c */ /* 0x000fe20003f06270 */
[----:B------:R-:W-:-:S02]  /*55100*/  IMAD.WIDE R16, R16, 0x2, R24 ;  /* 0x0000000210107825 */ /* 0x000fc400078e0218 */
[----:B------:R0:W-:Y:S02]  /*55110*/  @P5 STG.E.U16 [R12.64], R5 ;  /* 0x000000050c005986 */ /* 0x0001e4000c101506 */
[C---:B------:R-:W-:Y:S02]  /*55120*/  IMAD.WIDE R20, R4.reuse, 0x2, R2 ;  /* 0x0000000204147825 */ /* 0x040fe400078e0202 */
[----:B------:R-:W-:Y:S04]  /*55130*/  @P4 STG.E.U16 [R16.64], R0 ;  /* 0x0000000010004986 */ /* 0x000fe8000c101506 */
[----:B------:R1:W-:Y:S01]  /*55140*/  @P6 STG.E.U16 [R20.64], R29 ;  /* 0x0000001d14006986 */ /* 0x0003e2000c101506 */
[C---:B0-----:R-:W-:Y:S01]  /*55150*/  IADD3 R12, R4.reuse, c[0x0][0x198], RZ ;  /* 0x00006600040c7a10 */ /* 0x041fe20007ffe0ff */
[----:B------:R-:W-:-:S05]  /*55160*/  IMAD.WIDE R4, R4, 0x2, R24 ;  /* 0x0000000204047825 */ /* 0x000fca00078e0218 */
[----:B--2---:R0:W-:Y:S01]  /*55170*/  @P3 STG.E.U16 [R4.64], R6 ;  /* 0x0000000604003986 */ /* 0x0041e2000c101506 */
[----:B-1----:R-:W-:-:S03]  /*55180*/  PRMT R21, R29, 0x7632, R21 ;  /* 0x000076321d157816 */ /* 0x002fc60000000015 */
[----:B------:R-:W2:Y:S01]  /*55190*/  LDL.LU R29, [R1+0x98] ;  /* 0x00009800011d7983 */ /* 0x000ea20000300800 */
[----:B------:R-:W-:-:S03]  /*551a0*/  PRMT R20, R6, 0x7632, R20 ;  /* 0x0000763206147816 */ /* 0x000fc60000000014 */
[----:B0-----:R-:W2:Y:S04]  /*551b0*/  LDL.LU R6, [R1+0x15ec] ;  /* 0x0015ec0001067983 */ /* 0x001ea80000300800 */
[----:B------:R-:W2:Y:S01]  /*551c0*/  LDL.LU R5, [R1+0x1584] ;  /* 0x0015840001057983 */ /* 0x000ea20000300800 */
[----:B-----5:R-:W-:-:S03]  /*551d0*/  ISETP.GE.AND P3, PT, R26, c[0x0][0x17c], PT ;  /* 0x00005f001a007a0c */ /* 0x020fc60003f66270 */
[----:B------:R-:W5:Y:S01]  /*551e0*/  LDL.LU R26, [R1+0x1588] ;  /* 0x00158800011a7983 */ /* 0x000f620000300800 */
[----:B------:R-:W-:Y:S02]  /*551f0*/  ISETP.LT.AND P5, PT, R27, c[0x0][0x178], !P1 ;  /* 0x00005e001b007a0c */ /* 0x000fe40004fa1270 */
[----:B------:R-:W-:Y:S02]  /*55200*/  ISETP.LT.AND P4, PT, R23, c[0x0][0x178], !P1 ;  /* 0x00005e0017007a0c */ /* 0x000fe40004f81270 */
[----:B------:R-:W-:Y:S02]  /*55210*/  ISETP.LT.AND P6, PT, R27, c[0x0][0x178], !P0 ;  /* 0x00005e001b007a0c */ /* 0x000fe400047c1270 */
[----:B---3--:R-:W-:Y:S01]  /*55220*/  ISETP.GE.AND P1, PT, R9, c[0x0][0x17c], PT ;  /* 0x00005f0009007a0c */ /* 0x008fe20003f26270 */
[C---:B------:R-:W-:Y:S01]  /*55230*/  IMAD.WIDE R8, R12.reuse, 0x2, R2 ;  /* 0x000000020c087825 */ /* 0x040fe200078e0202 */
[C---:B------:R-:W-:Y:S02]  /*55240*/  IADD3 R0, R12.reuse, c[0x0][0x198], RZ ;  /* 0x000066000c007a10 */ /* 0x040fe40007ffe0ff */
[----:B------:R-:W-:Y:S01]  /*55250*/  ISETP.LT.AND P0, PT, R23, c[0x0][0x178], !P0 ;  /* 0x00005e0017007a0c */ /* 0x000fe20004701270 */
[----:B------:R-:W-:-:S02]  /*55260*/  IMAD.WIDE R12, R12, 0x2, R24 ;  /* 0x000000020c0c7825 */ /* 0x000fc400078e0218 */
[----:B------:R0:W-:Y:S01]  /*55270*/  @P5 STG.E.U16 [R8.64], R21 ;  /* 0x0000001508005986 */ /* 0x0001e2000c101506 */
[----:B------:R-:W-:Y:S01]  /*55280*/  ISETP.LT.AND P5, PT, R27, c[0x0][0x178], !P2 ;  /* 0x00005e001b007a0c */ /* 0x000fe200057a1270 */
[----:B------:R-:W-:Y:S02]  /*55290*/  IMAD.WIDE R16, R0, 0x2, R2 ;  /* 0x0000000200107825 */ /* 0x000fe400078e0202 */
[----:B------:R1:W-:Y:S01]  /*552a0*/  @P4 STG.E.U16 [R12.64], R20 ;  /* 0x000000140c004986 */ /* 0x0003e2000c101506 */
[----:B------:R-:W-:-:S03]  /*552b0*/  ISETP.LT.AND P4, PT, R23, c[0x0][0x178], !P2 ;  /* 0x00005e0017007a0c */ /* 0x000fc60005781270 */
[----:B------:R3:W-:Y:S01]  /*552c0*/  @P6 STG.E.U16 [R16.64], R28 ;  /* 0x0000001c10006986 */ /* 0x0007e2000c101506 */
[----:B------:R-:W-:Y:S02]  /*552d0*/  ISETP.LT.AND P6, PT, R27, c[0x0][0x178], !P1 ;  /* 0x00005e001b007a0c */ /* 0x000fe40004fc1270 */
[----:B------:R-:W-:Y:S02]  /*552e0*/  ISETP.LT.AND P1, PT, R23, c[0x0][0x178], !P1 ;  /* 0x00005e0017007a0c */ /* 0x000fe40004f21270 */
[----:B0-----:R-:W-:Y:S02]  /*552f0*/  PRMT R21, R28, 0x7632, R21 ;  /* 0x000076321c157816 */ /* 0x001fe40000000015 */
[----:B-1----:R-:W-:Y:S01]  /*55300*/  IADD3 R12, R0, c[0x0][0x198], RZ ;  /* 0x00006600000c7a10 */ /* 0x002fe20007ffe0ff */
[----:B---3--:R-:W3:Y:S03]  /*55310*/  LDL.LU R28, [R1+0xb8] ;  /* 0x0000b800011c7983 */ /* 0x008ee60000300800 */
[C---:B------:R-:W-:Y:S01]  /*55320*/  IADD3 R20, R12.reuse, c[0x0][0x198], RZ ;  /* 0x000066000c147a10 */ /* 0x040fe20007ffe0ff */
[----:B------:R-:W-:Y:S01]  /*55330*/  IMAD.WIDE R8, R12, 0x2, R2 ;  /* 0x000000020c087825 */ /* 0x000fe200078e0202 */
[----:B--2---:R-:W-:-:S03]  /*55340*/  ISETP.GE.AND P2, PT, R5, c[0x0][0x17c], PT ;  /* 0x00005f0005007a0c */ /* 0x004fc60003f46270 */
[----:B------:R-:W-:-:S05]  /*55350*/  IMAD.WIDE R4, R0, 0x2, R24 ;  /* 0x0000000200047825 */ /* 0x000fca00078e0218 */
[----:B------:R0:W-:Y:S01]  /*55360*/  @P0 STG.E.U16 [R4.64], R6 ;  /* 0x0000000604000986 */ /* 0x0001e2000c101506 */
[----:B------:R-:W-:Y:S01]  /*55370*/  PRMT R0, R6, 0x7632, R0 ;  /* 0x0000763206007816 */ /* 0x000fe20000000000 */
[----:B------:R-:W-:Y:S02]  /*55380*/  IMAD.WIDE R12, R12, 0x2, R24 ;  /* 0x000000020c0c7825 */ /* 0x000fe400078e0218 */
[----:B------:R1:W-:Y:S02]  /*55390*/  @P5 STG.E.U16 [R8.64], R21 ;  /* 0x0000001508005986 */ /* 0x0003e4000c101506 */
[C---:B------:R-:W-:Y:S02]  /*553a0*/  IMAD.WIDE R16, R20.reuse, 0x2, R2 ;  /* 0x0000000214107825 */ /* 0x040fe400078e0202 */
[----:B0-----:R-:W2:Y:S01]  /*553b0*/  LDL.LU R5, [R1+0x158c] ;  /* 0x00158c0001057983 */ /* 0x001ea20000300800 */
[C---:B-1----:R-:W-:Y:S01]  /*553c0*/  IADD3 R8, R20.reuse, c[0x0][0x198], RZ ;  /* 0x0000660014087a10 */ /* 0x042fe20007ffe0ff */
[----:B------:R-:W-:-:S02]  /*553d0*/  IMAD.WIDE R20, R20, 0x2, R24 ;  /* 0x0000000214147825 */ /* 0x000fc400078e0218 */
[----:B------:R-:W-:Y:S01]  /*553e0*/  @P4 STG.E.U16 [R12.64], R0 ;  /* 0x000000000c004986 */ /* 0x000fe2000c101506 */
[----:B------:R-:W-:-:S03]  /*553f0*/  PRMT R6, R29, 0x7632, R6 ;  /* 0x000076321d067816 */ /* 0x000fc60000000006 */
[----:B------:R0:W-:Y:S04]  /*55400*/  @P6 STG.E.U16 [R16.64], R29 ;  /* 0x0000001d10006986 */ /* 0x0001e8000c101506 */
[----:B------:R1:W-:Y:S01]  /*55410*/  @P1 STG.E.U16 [R20.64], R10 ;  /* 0x0000000a14001986 */ /* 0x0003e2000c101506 */
[----:B-----5:R-:W-:-:S03]  /*55420*/  ISETP.GE.AND P0, PT, R26, c[0x0][0x17c], PT ;  /* 0x00005f001a007a0c */ /* 0x020fc60003f06270 */
[----:B------:R-:W5:Y:S04]  /*55430*/  LDL.LU R26, [R1+0x1590] ;  /* 0x00159000011a7983 */ /* 0x000f680000300800 */
[----:B0-----:R-:W4:Y:S04]  /*55440*/  LDL.LU R17, [R1+0x1594] ;  /* 0x0015940001117983 */ /* 0x001f280000300800 */
[----:B------:R-:W4:Y:S04]  /*55450*/  LDL.LU R29, [R1+0xc8] ;  /* 0x0000c800011d7983 */ /* 0x000f280000300800 */
[----:B-1----:R-:W4:Y:S01]  /*55460*/  LDL.LU R20, [R1+0x1598] ;  /* 0x0015980001147983 */ /* 0x002f220000300800 */
[----:B------:R-:W-:-:S02]  /*55470*/  ISETP.LT.AND P5, PT, R27, c[0x0][0x178], !P3 ;  /* 0x00005e001b007a0c */ /* 0x000fc40005fa1270 */
[----:B------:R-:W-:Y:S01]  /*55480*/  ISETP.LT.AND P4, PT, R23, c[0x0][0x178], !P3 ;  /* 0x00005e0017007a0c */ /* 0x000fe20005f81270 */
[----:B------:R-:W5:Y:S01]  /*55490*/  LDL.LU R21, [R1+0x159c] ;  /* 0x00159c0001157983 */ /* 0x000f620000300800 */
[----:B------:R-:W-:Y:S02]  /*554a0*/  ISETP.LT.AND P6, PT, R27, c[0x0][0x178], !P2 ;  /* 0x00005e001b007a0c */ /* 0x000fe400057c1270 */
[----:B------:R-:W-:Y:S02]  /*554b0*/  ISETP.LT.AND P2, PT, R23, c[0x0][0x178], !P2 ;  /* 0x00005e0017007a0c */ /* 0x000fe40005741270 */
[----:B------:R-:W-:Y:S02]  /*554c0*/  IADD3 R0, R8, c[0x0][0x198], RZ ;  /* 0x0000660008007a10 */ /* 0x000fe40007ffe0ff */
[----:B------:R-:W-:-:S03]  /*554d0*/  PRMT R16, R10, 0x7632, R16 ;  /* 0x000076320a107816 */ /* 0x000fc60000000010 */
[----:B------:R-:W-:Y:S01]  /*554e0*/  IMAD.WIDE R12, R0, 0x2, R2 ;  /* 0x00000002000c7825 */ /* 0x000fe200078e0202 */
[----:B---3--:R-:W-:Y:S02]  /*554f0*/  PRMT R10, R28, 0x7632, R10 ;  /* 0x000076321c0a7816 */ /* 0x008fe4000000000a */
[----:B--2---:R-:W-:Y:S01]  /*55500*/  ISETP.GE.AND P3, PT, R5, c[0x0][0x17c], PT ;  /* 0x00005f0005007a0c */ /* 0x004fe20003f66270 */
[----:B------:R-:W-:-:S04]  /*55510*/  IMAD.WIDE R4, R8, 0x2, R2 ;  /* 0x0000000208047825 */ /* 0x000fc800078e0202 */
[--C-:B------:R-:W-:Y:S01]  /*55520*/  IMAD.WIDE R8, R8, 0x2, R24.reuse ;  /* 0x0000000208087825 */ /* 0x100fe200078e0218 */
[----:B------:R0:W-:Y:S04]  /*55530*/  @P5 STG.E.U16 [R4.64], R6 ;  /* 0x0000000604005986 */ /* 0x0001e8000c101506 */
[----:B------:R-:W-:Y:S04]  /*55540*/  @P4 STG.E.U16 [R8.64], R16 ;  /* 0x0000001008004986 */ /* 0x000fe8000c101506 */
[----:B------:R1:W-:Y:S01]  /*55550*/  @P6 STG.E.U16 [R12.64], R28 ;  /* 0x0000001c0c006986 */ /* 0x0003e2000c101506 */
[----:B0-----:R-:W-:-:S05]  /*55560*/  IMAD.WIDE R4, R0, 0x2, R24 ;  /* 0x0000000200047825 */ /* 0x001fca00078e0218 */
[----:B------:R0:W-:Y:S01]  /*55570*/  @P2 STG.E.U16 [R4.64], R7 ;  /* 0x0000000704002986 */ /* 0x0001e2000c101506 */
[----:B-1----:R-:W-:-:S03]  /*55580*/  IADD3 R12, R0, c[0x0][0x198], RZ ;  /* 0x00006600000c7a10 */ /* 0x002fc60007ffe0ff */
[----:B------:R-:W2:Y:S01]  /*55590*/  LDL.LU R28, [R1+0xa8] ;  /* 0x0000a800011c7983 */ /* 0x000ea20000300800 */
[----:B------:R-:W-:-:S03]  /*555a0*/  PRMT R0, R7, 0x7632, R0 ;  /* 0x0000763207007816 */ /* 0x000fc60000000000 */
[----:B0-----:R-:W3:Y:S01]  /*555b0*/  LDL.LU R7, [R1+0x15e8] ;  /* 0x0015e80001077983 */ /* 0x001ee20000300800 */
[----:B----4-:R-:W-:-:S03]  /*555c0*/  ISETP.GE.AND P2, PT, R20, c[0x0][0x17c], PT ;  /* 0x00005f0014007a0c */ /* 0x010fc60003f46270 */
[----:B------:R-:W4:Y:S01]  /*555d0*/  LDL.LU R20, [R1+0x15a0] ;  /* 0x0015a00001147983 */ /* 0x000f220000300800 */
[----:B------:R-:W-:Y:S02]  /*555e0*/  ISETP.LT.AND P5, PT, R27, c[0x0][0x178], !P0 ;  /* 0x00005e001b007a0c */ /* 0x000fe400047a1270 */
[----:B------:R-:W-:Y:S02]  /*555f0*/  ISETP.LT.AND P4, PT, R23, c[0x0][0x178], !P0 ;  /* 0x00005e0017007a0c */ /* 0x000fe40004781270 */
[----:B------:R-:W-:Y:S02]  /*55600*/  ISETP.LT.AND P6, PT, R27, c[0x0][0x178], !P3 ;  /* 0x00005e001b007a0c */ /* 0x000fe40005fc1270 */
[----:B------:R-:W-:Y:S02]  /*55610*/  ISETP.LT.AND P3, PT, R23, c[0x0][0x178], !P3 ;  /* 0x00005e0017007a0c */ /* 0x000fe40005f61270 */
[C---:B------:R-:W-:Y:S01]  /*55620*/  IADD3 R6, R12.reuse, c[0x0][0x198], RZ ;  /* 0x000066000c067a10 */ /* 0x040fe20007ffe0ff */
[----:B------:R-:W-:Y:S01]  /*55630*/  IMAD.WIDE R8, R12, 0x2, R2 ;  /* 0x000000020c087825 */ /* 0x000fe200078e0202 */
[----:B------:R-:W-:-:S03]  /*55640*/  ISETP.GE.AND P0, PT, R17, c[0x0][0x17c], PT ;  /* 0x00005f0011007a0c */ /* 0x000fc60003f06270 */
[----:B------:R-:W-:Y:S01]  /*55650*/  IMAD.WIDE R12, R12, 0x2, R24 ;  /* 0x000000020c0c7825 */ /* 0x000fe200078e0218 */
[----:B-----5:R-:W-:Y:S01]  /*55660*/  ISETP.GE.AND P1, PT, R26, c[0x0][0x17c], PT ;  /* 0x00005f001a007a0c */ /* 0x020fe20003f26270 */
[----:B------:R0:W-:Y:S02]  /*55670*/  @P5 STG.E.U16 [R8.64], R10 ;  /* 0x0000000a08005986 */ /* 0x0001e4000c101506 */
[C---:B------:R-:W-:Y:S01]  /*55680*/  IMAD.WIDE R16, R6.reuse, 0x2, R2 ;  /* 0x0000000206107825 */ /* 0x040fe200078e0202 */
[----:B------:R-:W-:Y:S01]  /*55690*/  ISETP.LT.AND P5, PT, R27, c[0x0][0x178], !P1 ;  /* 0x00005e001b007a0c */ /* 0x000fe20004fa1270 */
[----:B------:R-:W-:Y:S02]  /*556a0*/  @P4 STG.E.U16 [R12.64], R0 ;  /* 0x000000000c004986 */ /* 0x000fe4000c101506 */
[----:B------:R-:W-:Y:S01]  /*556b0*/  IMAD.WIDE R4, R6, 0x2, R24 ;  /* 0x0000000206047825 */ /* 0x000fe200078e0218 */
[----:B------:R-:W-:Y:S01]  /*556c0*/  ISETP.LT.AND P4, PT, R23, c[0x0][0x178], !P1 ;  /* 0x00005e0017007a0c */ /* 0x000fe20004f81270 */
[----:B------:R1:W-:Y:S01]  /*556d0*/  @P6 STG.E.U16 [R16.64], R29 ;  /* 0x0000001d10006986 */ /* 0x0003e2000c101506 */
[----:B------:R-:W-:-:S02]  /*556e0*/  ISETP.GE.AND P1, PT, R21, c[0x0][0x17c], PT ;  /* 0x00005f0015007a0c */ /* 0x000fc40003f26270 */
[----:B0-----:R-:W-:Y:S01]  /*556f0*/  PRMT R10, R29, 0x7632, R10 ;  /* 0x000076321d0a7816 */ /* 0x001fe2000000000a */
[----:B------:R-:W5:Y:S04]  /*55700*/  LDL.LU R21, [R1+0x15a4] ;  /* 0x0015a40001157983 */ /* 0x000f680000300800 */
[----:B------:R0:W-:Y:S04]  /*55710*/  @P3 STG.E.U16 [R4.64], R14 ;  /* 0x0000000e04003986 */ /* 0x0001e8000c101506 */
[----:B-1----:R-:W3:Y:S01]  /*55720*/  LDL.LU R29, [R1+0x88] ;  /* 0x00008800011d7983 */ /* 0x002ee20000300800 */
[----:B----4-:R-:W-:-:S03]  /*55730*/  ISETP.GE.AND P3, PT, R20, c[0x0][0x17c], PT ;  /* 0x00005f0014007a0c */ /* 0x010fc60003f66270 */
[----:B------:R-:W4:Y:S01]  /*55740*/  LDL.LU R20, [R1+0x15a8] ;  /* 0x0015a80001147983 */ /* 0x000f220000300800 */
[----:B------:R-:W-:Y:S02]  /*55750*/  IADD3 R12, R6, c[0x0][0x198], RZ ;  /* 0x00006600060c7a10 */ /* 0x000fe40007ffe0ff */
[----:B------:R-:W-:Y:S01]  /*55760*/  ISETP.LT.AND P6, PT, R27, c[0x0][0x178], !P0 ;  /* 0x00005e001b007a0c */ /* 0x000fe200047c1270 */
[----:B------:R-:W3:Y:S01]  /*55770*/  LDL.LU R26, [R1+0x15ac] ;  /* 0x0015ac00011a7983 */ /* 0x000ee20000300800 */
[----:B------:R-:W-:Y:S02]  /*55780*/  ISETP.LT.AND P0, PT, R23, c[0x0][0x178], !P0 ;  /* 0x00005e0017007a0c */ /* 0x000fe40004701270 */
[C---:B------:R-:W-:Y:S01]  /*55790*/  IADD3 R0, R12.reuse, c[0x0][0x198], RZ ;  /* 0x000066000c007a10 */ /* 0x040fe20007ffe0ff */
[----:B------:R-:W-:Y:S01]  /*557a0*/  IMAD.WIDE R8, R12, 0x2, R2 ;  /* 0x000000020c087825 */ /* 0x000fe200078e0202 */
[----:B------:R-:W-:-:S03]  /*557b0*/  PRMT R6, R14, 0x7632, R6 ;  /* 0x000076320e067816 */ /* 0x000fc60000000006 */
[----:B------:R-:W-:Y:S01]  /*557c0*/  IMAD.WIDE R12, R12, 0x2, R24 ;  /* 0x000000020c0c7825 */ /* 0x000fe200078e0218 */
[----:B------:R1:W-:Y:S03]  /*557d0*/  @P5 STG.E.U16 [R8.64], R10 ;  /* 0x0000000a08005986 */ /* 0x0003e6000c101506 */
[C---:B------:R-:W-:Y:S01]  /*557e0*/  IMAD.WIDE R16, R0.reuse, 0x2, R2 ;  /* 0x0000000200107825 */ /* 0x040fe200078e0202 */
[----:B------:R5:W-:Y:S03]  /*557f0*/  @P4 STG.E.U16 [R12.64], R6 ;  /* 0x000000060c004986 */ /* 0x000be6000c101506 */
[----:B0-----:R-:W-:Y:S01]  /*55800*/  IMAD.WIDE R4, R0, 0x2, R24 ;  /* 0x0000000200047825 */ /* 0x001fe200078e0218 */
[----:B--2---:R0:W-:Y:S01]  /*55810*/  @P6 STG.E.U16 [R16.64], R28 ;  /* 0x0000001c10006986 */ /* 0x0041e2000c101506 */
[----:B------:R-:W-:-:S02]  /*55820*/  ISETP.LT.AND P5, PT, R27, c[0x0][0x178], !P2 ;  /* 0x00005e001b007a0c */ /* 0x000fc400057a1270 */
[----:B------:R-:W-:Y:S01]  /*55830*/  ISETP.LT.AND P4, PT, R23, c[0x0][0x178], !P2 ;  /* 0x00005e0017007a0c */ /* 0x000fe20005781270 */
[----:B------:R2:W-:Y:S01]  /*55840*/  @P0 STG.E.U16 [R4.64], R18 ;  /* 0x0000001204000986 */ /* 0x0005e2000c101506 */
[----:B-1----:R-:W-:Y:S02]  /*55850*/  PRMT R10, R28, 0x7632, R10 ;  /* 0x000076321c0a7816 */ /* 0x002fe4000000000a */
[----:B-----5:R-:W-:Y:S02]  /*55860*/  ISETP.GE.AND P2, PT, R21, c[0x0][0x17c], PT ;  /* 0x00005f0015007a0c */ /* 0x020fe40003f46270 */
[----:B------:R-:W-:Y:S01]  /*55870*/  IADD3 R12, R0, c[0x0][0x198], RZ ;  /* 0x00006600000c7a10 */ /* 0x000fe20007ffe0ff */
[----:B0-----:R-:W5:Y:S01]  /*55880*/  LDL.LU R28, [R1+0x5c] ;  /* 0x00005c00011c7983 */ /* 0x001f620000300800 */
[----:B------:R-:W-:Y:S02]  /*55890*/  PRMT R0, R18, 0x7632, R0 ;  /* 0x0000763212007816 */ /* 0x000fe40000000000 */
[----:B----4-:R-:W-:-:S02]  /*558a0*/  ISETP.GE.AND P0, PT, R20, c[0x0][0x17c], PT ;  /* 0x00005f0014007a0c */ /* 0x010fc40003f06270 */
[----:B------:R-:W4:Y:S04]  /*558b0*/  LDL.LU R20, [R1+0x15b0] ;  /* 0x0015b00001147983 */ /* 0x000f280000300800 */
[----:B------:R-:W5:Y:S04]  /*558c0*/  LDL.LU R21, [R1+0x3c] ;  /* 0x00003c0001157983 */ /* 0x000f680000300800 */
[----:B--2---:R-:W2:Y:S01]  /*558d0*/  LDL.LU R18, [R1+0x15b4] ;  /* 0x0015b40001127983 */ /* 0x004ea20000300800 */
[C---:B------:R-:W-:Y:S01]  /*558e0*/  IADD3 R6, R12.reuse, c[0x0][0x198], RZ ;  /* 0x000066000c067a10 */ /* 0x040fe20007ffe0ff */
[----:B------:R-:W-:Y:S01]  /*558f0*/  IMAD.WIDE R8, R12, 0x2, R2 ;  /* 0x000000020c087825 */ /* 0x000fe200078e0202 */
[----:B------:R-:W-:-:S03]  /*55900*/  ISETP.LT.AND P6, PT, R27, c[0x0][0x178], !P1 ;  /* 0x00005e001b007a0c */ /* 0x000fc60004fc1270 */
[----:B------:R-:W-:Y:S01]  /*55910*/  IMAD.WIDE R12, R12, 0x2, R24 ;  /* 0x000000020c0c7825 */ /* 0x000fe200078e0218 */
[----:B------:R-:W-:Y:S01]  /*55920*/  @P5 STG.E.U16 [R8.64], R10 ;  /* 0x0000000a08005986 */ /* 0x000fe2000c101506 */
[----:B------:R-:W-:Y:S02]  /*55930*/  ISETP.LT.AND P1, PT, R23, c[0x0][0x178], !P1 ;  /* 0x00005e0017007a0c */ /* 0x000fe40004f21270 */
[----:B------:R-:W-:Y:S01]  /*55940*/  ISETP.LT.AND P5, PT, R27, c[0x0][0x178], !P3 ;  /* 0x00005e001b007a0c */ /* 0x000fe20005fa1270 */
[----:B------:R0:W-:Y:S01]  /*55950*/  @P4 STG.E.U16 [R12.64], R0 ;  /* 0x000000000c004986 */ /* 0x0001e2000c101506 */
[----:B------:R-:W-:Y:S01]  /*55960*/  ISETP.LT.AND P4, PT, R23, c[0x0][0x178], !P3 ;  /* 0x00005e0017007a0c */ /* 0x000fe20005f81270 */
[----:B------:R-:W-:-:S04]  /*55970*/  IMAD.WIDE R16, R6, 0x2, R2 ;  /* 0x0000000206107825 */ /* 0x000fc800078e0202 */
[C---:B------:R-:W-:Y:S01]  /*55980*/  IMAD.WIDE R4, R6.reuse, 0x2, R24 ;  /* 0x0000000206047825 */ /* 0x040fe200078e0218 */
[----:B0-----:R-:W-:Y:S02]  /*55990*/  IADD3 R12, R6, c[0x0][0x198], RZ ;  /* 0x00006600060c7a10 */ /* 0x001fe40007ffe0ff */
[----:B---3--:R-:W-:Y:S02]  /*559a0*/  PRMT R10, R29, 0x7632, R10 ;  /* 0x000076321d0a7816 */ /* 0x008fe4000000000a */
[C---:B------:R-:W-:Y:S01]  /*559b0*/  IADD3 R0, R12.reuse, c[0x0][0x198], RZ ;  /* 0x000066000c007a10 */ /* 0x040fe20007ffe0ff */
[----:B------:R-:W-:Y:S01]  /*559c0*/  IMAD.WIDE R8, R12, 0x2, R2 ;  /* 0x000000020c087825 */ /* 0x000fe200078e0202 */
[----:B------:R-:W-:Y:S01]  /*559d0*/  PRMT R6, R22, 0x7632, R6 ;  /* 0x0000763216067816 */ /* 0x000fe20000000006 */
[----:B------:R0:W-:Y:S02]  /*559e0*/  @P6 STG.E.U16 [R16.64], R29 ;  /* 0x0000001d10006986 */ /* 0x0001e4000c101506 */
[----:B------:R-:W-:-:S02]  /*559f0*/  IMAD.WIDE R12, R12, 0x2, R24 ;  /* 0x000000020c0c7825 */ /* 0x000fc400078e0218 */
[----:B------:R-:W-:Y:S01]  /*55a00*/  @P1 STG.E.U16 [R4.64], R22 ;  /* 0x0000001604001986 */ /* 0x000fe2000c101506 */
[----:B------:R-:W-:-:S03]  /*55a10*/  ISETP.GE.AND P3, PT, R26, c[0x0][0x17c], PT ;  /* 0x00005f001a007a0c */ /* 0x000fc60003f66270 */
[----:B------:R-:W-:Y:S01]  /*55a20*/  @P5 STG.E.U16 [R8.64], R10 ;  /* 0x0000000a08005986 */ /* 0x000fe2000c101506 */
[----:B------:R-:W-:-:S03]  /*55a30*/  ISETP.LT.AND P5, PT, R27, c[0x0][0x178], !P0 ;  /* 0x00005e001b007a0c */ /* 0x000fc600047a1270 */
[----:B0-----:R-:W3:Y:S04]  /*55a40*/  LDL.LU R29, [R1+0x6c] ;  /* 0x00006c00011d7983 */ /* 0x001ee80000300800 */
[----:B------:R0:W-:Y:S01]  /*55a50*/  @P4 STG.E.U16 [R12.64], R6 ;  /* 0x000000060c004986 */ /* 0x0001e2000c101506 */
[----:B------:R-:W-:Y:S02]  /*55a60*/  ISETP.LT.AND P4, PT, R23, c[0x0][0x178], !P0 ;  /* 0x00005e0017007a0c */ /* 0x000fe40004781270 */
[----:B----4-:R-:W-:Y:S02]  /*55a70*/  ISETP.GE.AND P1, PT, R20, c[0x0][0x17c], PT ;  /* 0x00005f0014007a0c */ /* 0x010fe40003f26270 */
[----:B------:R-:W4:Y:S04]  /*55a80*/  LDL.LU R20, [R1+0x15b8] ;  /* 0x0015b80001147983 */ /* 0x000f280000300800 */
[----:B------:R-:W3:Y:S01]  /*55a90*/  LDL.LU R26, [R1+0xc] ;  /* 0x00000c00011a7983 */ /* 0x000ee20000300800 */
[----:B--2---:R-:W-:-:S03]  /*55aa0*/  ISETP.GE.AND P0, PT, R18, c[0x0][0x17c], PT ;  /* 0x00005f0012007a0c */ /* 0x004fc60003f06270 */
[----:B------:R-:W2:Y:S01]  /*55ab0*/  LDL.LU R18, [R1+0x15bc] ;  /* 0x0015bc0001127983 */ /* 0x000ea20000300800 */
[----:B------:R-:W-:Y:S02]  /*55ac0*/  ISETP.LT.AND P6, PT, R27, c[0x0][0x178], !P2 ;  /* 0x00005e001b007a0c */ /* 0x000fe400057c1270 */
[----:B------:R-:W-:Y:S02]  /*55ad0*/  ISETP.LT.AND P2, PT, R23, c[0x0][0x178], !P2 ;  /* 0x00005e0017007a0c */ /* 0x000fe40005741270 */
[C---:B0-----:R-:W-:Y:S01]  /*55ae0*/  IADD3 R12, R0.reuse, c[0x0][0x198], RZ ;  /* 0x00006600000c7a10 */ /* 0x041fe20007ffe0ff */
[----:B------:R-:W-:Y:S01]  /*55af0*/  IMAD.WIDE R16, R0, 0x2, R2 ;  /* 0x0000000200107825 */ /* 0x000fe200078e0202 */
[----:B-----5:R-:W-:Y:S02]  /*55b00*/  PRMT R10, R28, 0x7632, R10 ;  /* 0x000076321c0a7816 */ /* 0x020fe4000000000a */
[----:B------:R-:W-:Y:S01]  /*55b10*/  IADD3 R6, R12, c[0x0][0x198], RZ ;  /* 0x000066000c067a10 */ /* 0x000fe20007ffe0ff */
[----:B------:R-:W-:Y:S01]  /*55b20*/  IMAD.WIDE R4, R0, 0x2, R24 ;  /* 0x0000000200047825 */ /* 0x000fe200078e0218 */
[----:B------:R-:W-:-:S03]  /*55b30*/  PRMT R0, R21, 0x7632, R0 ;  /* 0x0000763215007816 */ /* 0x000fc60000000000 */
[C---:B------:R-:W-:Y:S01]  /*55b40*/  IMAD.WIDE R8, R12.reuse, 0x2, R2 ;  /* 0x000000020c087825 */ /* 0x040fe200078e0202 */
[----:B------:R0:W-:Y:S03]  /*55b50*/  @P6 STG.E.U16 [R16.64], R28 ;  /* 0x0000001c10006986 */ /* 0x0001e6000c101506 */
[----:B------:R-:W-:Y:S01]  /*55b60*/  IMAD.WIDE R12, R12, 0x2, R24 ;  /* 0x000000020c0c7825 */ /* 0x000fe200078e0218 */
[----:B------:R-:W-:Y:S04]  /*55b70*/  @P2 STG.E.U16 [R4.64], R21 ;  /* 0x0000001504002986 */ /* 0x000fe8000c101506 */
[----:B------:R3:W-:Y:S01]  /*55b80*/  @P5 STG.E.U16 [R8.64], R10 ;  /* 0x0000000a08005986 */ /* 0x0007e2000c101506 */
[----:B------:R-:W-:-:S03]  /*55b90*/  ISETP.LT.AND P5, PT, R27, c[0x0][0x178], !P1 ;  /* 0x00005e001b007a0c */ /* 0x000fc60004fa1270 */
[----:B------:R1:W-:Y:S01]  /*55ba0*/  @P4 STG.E.U16 [R12.64], R0 ;  /* 0x000000000c004986 */ /* 0x0003e2000c101506 */
[----:B------:R-:W-:-:S03]  /*55bb0*/  ISETP.LT.AND P4, PT, R23, c[0x0][0x178], !P1 ;  /* 0x00005e0017007a0c */ /* 0x000fc60004f81270 */
[----:B0-----:R-:W5:Y:S01]  /*55bc0*/  LDL.LU R28, [R1+0x7c] ;  /* 0x00007c00011c7983 */ /* 0x001f620000300800 */
[----:B----4-:R-:W-:-:S03]  /*55bd0*/  ISETP.GE.AND P2, PT, R20, c[0x0][0x17c], PT ;  /* 0x00005f0014007a0c */ /* 0x010fc60003f46270 */
[----:B------:R-:W4:Y:S01]  /*55be0*/  LDL.LU R20, [R1+0x15c4] ;  /* 0x0015c40001147983 */ /* 0x000f220000300800 */
[----:B--2---:R-:W-:-:S03]  /*55bf0*/  ISETP.GE.AND P1, PT, R18, c[0x0][0x17c], PT ;  /* 0x00005f0012007a0c */ /* 0x004fc60003f26270 */
[----:B------:R-:W2:Y:S01]  /*55c00*/  LDL.LU R18, [R1+0x15c0] ;  /* 0x0015c00001127983 */ /* 0x000ea20000300800 */
[----:B------:R-:W-:Y:S01]  /*55c10*/  ISETP.LT.AND P6, PT, R27, c[0x0][0x178], !P3 ;  /* 0x00005e001b007a0c */ /* 0x000fe20005fc1270 */
[C---:B------:R-:W-:Y:S01]  /*55c20*/  IMAD.WIDE R16, R6.reuse, 0x2, R2 ;  /* 0x0000000206107825 */ /* 0x040fe200078e0202 */
[----:B---3--:R-:W-:Y:S02]  /*55c30*/  PRMT R10, R29, 0x7632, R10 ;  /* 0x000076321d0a7816 */ /* 0x008fe4000000000a */
[----:B------:R-:W-:Y:S02]  /*55c40*/  ISETP.LT.AND P3, PT, R23, c[0x0][0x178], !P3 ;  /* 0x00005e0017007a0c */ /* 0x000fe40005f61270 */
[----:B-1----:R-:W-:-:S07]  /*55c50*/  IADD3 R12, R6, c[0x0][0x198], RZ ;  /* 0x00006600060c7a10 */ /* 0x002fce0007ffe0ff */
[----:B------:R0:W-:Y:S01]  /*55c60*/  @P6 STG.E.U16 [R16.64], R29 ;  /* 0x0000001d10006986 */ /* 0x0001e2000c101506 */
[----:B------:R-:W-:-:S03]  /*55c70*/  IMAD.WIDE R4, R6, 0x2, R24 ;  /* 0x0000000206047825 */ /* 0x000fc600078e0218 */
[----:B0-----:R-:W3:Y:S01]  /*55c80*/  LDL.LU R29, [R1+0x9c] ;  /* 0x00009c00011d7983 */ /* 0x001ee20000300800 */
[C---:B------:R-:W-:Y:S01]  /*55c90*/  IADD3 R0, R12.reuse, c[0x0][0x198], RZ ;  /* 0x000066000c007a10 */ /* 0x040fe20007ffe0ff */
[----:B------:R-:W-:Y:S01]  /*55ca0*/  IMAD.WIDE R8, R12, 0x2, R2 ;  /* 0x000000020c087825 */ /* 0x000fe200078e0202 */
[----:B------:R-:W-:Y:S01]  /*55cb0*/  PRMT R6, R26, 0x7632, R6 ;  /* 0x000076321a067816 */ /* 0x000fe20000000006 */
[----:B------:R0:W-:Y:S02]  /*55cc0*/  @P3 STG.E.U16 [R4.64], R26 ;  /* 0x0000001a04003986 */ /* 0x0001e4000c101506 */
[----:B------:R-:W-:Y:S02]  /*55cd0*/  IMAD.WIDE R12, R12, 0x2, R24 ;  /* 0x000000020c0c7825 */ /* 0x000fe400078e0218 */
[----:B------:R-:W-:Y:S01]  /*55ce0*/  @P5 STG.E.U16 [R8.64], R10 ;  /* 0x0000000a08005986 */ /* 0x000fe2000c101506 */
[----:B------:R-:W-:-:S03]  /*55cf0*/  ISETP.LT.AND P5, PT, R27, c[0x0][0x178], !P2 ;  /* 0x00005e001b007a0c */ /* 0x000fc600057a1270 */
[----:B------:R1:W-:Y:S01]  /*55d00*/  @P4 STG.E.U16 [R12.64], R6 ;  /* 0x000000060c004986 */ /* 0x0003e2000c101506 */
[----:B------:R-:W-:-:S03]  /*55d10*/  ISETP.LT.AND P4, PT, R23, c[0x0][0x178], !P2 ;  /* 0x00005e0017007a0c */ /* 0x000fc60005781270 */
[----:B------:R-:W3:Y:S04]  /*55d20*/  LDL.LU R22, [R1+0x15cc] ;  /* 0x0015cc0001167983 */ /* 0x000ee80000300800 */
[----:B------:R-:W3:Y:S01]  /*55d30*/  LDL.LU R21, [R1+0x15c8] ;  /* 0x0015c80001157983 */ /* 0x000ee20000300800 */
[----:B----4-:R-:W-:Y:S02]  /*55d40*/  ISETP.GE.AND P3, PT, R20, c[0x0][0x17c], PT ;  /* 0x00005f0014007a0c */ /* 0x010fe40003f66270 */
[----:B--2---:R-:W-:Y:S02]  /*55d50*/  ISETP.GE.AND P2, PT, R18, c[0x0][0x17c], PT ;  /* 0x00005f0012007a0c */ /* 0x004fe40003f46270 */
[----:B------:R-:W2:Y:S04]  /*55d60*/  LDL.LU R18, [R1+0x15d4] ;  /* 0x0015d40001127983 */ /* 0x000ea80000300800 */
[----:B------:R-:W4:Y:S01]  /*55d70*/  LDL.LU R20, [R1+0xbc] ;  /* 0x0000bc0001147983 */ /* 0x000f220000300800 */
[----:B------:R-:W-:Y:S01]  /*55d80*/  ISETP.LT.AND P6, PT, R27, c[0x0][0x178], !P0 ;  /* 0x00005e001b007a0c */ /* 0x000fe200047c1270 */
[C---:B------:R-:W-:Y:S01]  /*55d90*/  IMAD.WIDE R16, R0.reuse, 0x2, R2 ;  /* 0x0000000200107825 */ /* 0x040fe200078e0202 */
[----:B------:R-:W-:Y:S01]  /*55da0*/  ISETP.LT.AND P0, PT, R23, c[0x0][0x178], !P0 ;  /* 0x00005e0017007a0c */ /* 0x000fe20004701270 */
[----:B0-----:R-:W4:Y:S01]  /*55db0*/  LDL.LU R26, [R1+0x2c] ;  /* 0x00002c00011a7983 */ /* 0x001f220000300800 */
[C---:B-1----:R-:W-:Y:S01]  /*55dc0*/  IADD3 R12, R0.reuse, c[0x0][0x198], RZ ;  /* 0x00006600000c7a10 */ /* 0x042fe20007ffe0ff */
[----:B------:R-:W-:-:S03]  /*55dd0*/  IMAD.WIDE R4, R0, 0x2, R24 ;  /* 0x0000000200047825 */ /* 0x000fc600078e0218 */
[----:B------:R-:W-:-:S05]  /*55de0*/  IADD3 R6, R12, c[0x0][0x198], RZ ;  /* 0x000066000c067a10 */ /* 0x000fca0007ffe0ff */
[----:B-----5:R0:W-:Y:S01]  /*55df0*/  @P6 STG.E.U16 [R16.64], R28 ;  /* 0x0000001c10006986 */ /* 0x0201e2000c101506 */
[----:B------:R-:W-:Y:S01]  /*55e00*/  ISETP.LT.AND P6, PT, R27, c[0x0][0x178], !P1 ;  /* 0x00005e001b007a0c */ /* 0x000fe20004fc1270 */
[----:B------:R-:W-:Y:S01]  /*55e10*/  IMAD.WIDE R8, R12, 0x2, R2 ;  /* 0x000000020c087825 */ /* 0x000fe200078e0202 */
[----:B------:R-:W-:Y:S02]  /*55e20*/  PRMT R10, R28, 0x7632, R10 ;  /* 0x000076321c0a7816 */ /* 0x000fe4000000000a */
[----:B------:R-:W-:Y:S01]  /*55e30*/  PRMT R0, R7, 0x7632, R0 ;  /* 0x0000763207007816 */ /* 0x000fe20000000000 */
[----:B------:R-:W-:Y:S01]  /*55e40*/  IMAD.WIDE R12, R12, 0x2, R24 ;  /* 0x000000020c0c7825 */ /* 0x000fe200078e0218 */
[----:B------:R-:W-:Y:S03]  /*55e50*/  @P0 STG.E.U16 [R4.64], R7 ;  /* 0x0000000704000986 */ /* 0x000fe6000c101506 */
[----:B0-----:R-:W-:Y:S01]  /*55e60*/  IMAD.WIDE R16, R6, 0x2, R2 ;  /* 0x0000000206107825 */ /* 0x001fe200078e0202 */
[----:B------:R-:W-:Y:S04]  /*55e70*/  @P5 STG.E.U16 [R8.64], R10 ;  /* 0x0000000a08005986 */ /* 0x000fe8000c101506 */
[----:B------:R-:W-:Y:S04]  /*55e80*/  @P4 STG.E.U16 [R12.64], R0 ;  /* 0x000000000c004986 */ /* 0x000fe8000c101506 */
[----:B---3--:R0:W-:Y:S01]  /*55e90*/  @P6 STG.E.U16 [R16.64], R29 ;  /* 0x0000001d10006986 */ /* 0x0081e2000c101506 */
[----:B------:R-:W-:-:S02]  /*55ea0*/  ISETP.LT.AND P1, PT, R23, c[0x0][0x178], !P1 ;  /* 0x00005e0017007a0c */ /* 0x000fc40004f21270 */
[----:B------:R-:W-:Y:S02]  /*55eb0*/  ISETP.LT.AND P5, PT, R27, c[0x0][0x178], !P3 ;  /* 0x00005e001b007a0c */ /* 0x000fe40005fa1270 */
[----:B------:R-:W-:Y:S01]  /*55ec0*/  ISETP.LT.AND P4, PT, R23, c[0x0][0x178], !P3 ;  /* 0x00005e0017007a0c */ /* 0x000fe20005f81270 */
[----:B0-----:R-:W3:Y:S01]  /*55ed0*/  LDL.LU R17, [R1+0x15d0] ;  /* 0x0015d00001117983 */ /* 0x001ee20000300800 */
[----:B------:R-:W-:Y:S02]  /*55ee0*/  IADD3 R8, R6, c[0x0][0x198], RZ ;  /* 0x0000660006087a10 */ /* 0x000fe40007ffe0ff */
[----:B------:R-:W-:Y:S02]  /*55ef0*/  ISETP.LT.AND P6, PT, R27, c[0x0][0x178], !P2 ;  /* 0x00005e001b007a0c */ /* 0x000fe400057c1270 */
[----:B------:R-:W-:Y:S02]  /*55f00*/  PRMT R10, R29, 0x7632, R10 ;  /* 0x000076321d0a7816 */ /* 0x000fe4000000000a */
[----:B------:R-:W-:Y:S01]  /*55f10*/  IADD3 R0, R8, c[0x0][0x198], RZ ;  /* 0x0000660008007a10 */ /* 0x000fe20007ffe0ff */
[----:B------:R-:W5:Y:S01]  /*55f20*/  LDL.LU R29, [R1+0xcc] ;  /* 0x0000cc00011d7983 */ /* 0x000f620000300800 */
[----:B------:R-:W-:Y:S01]  /*55f30*/  IMAD.WIDE R4, R6, 0x2, R24 ;  /* 0x0000000206047825 */ /* 0x000fe200078e0218 */
[----:B------:R-:W-:-:S03]  /*55f40*/  PRMT R14, R11, 0x7632, R14 ;  /* 0x000076320b0e7816 */ /* 0x000fc6000000000e */
[C---:B------:R-:W-:Y:S01]  /*55f50*/  IMAD.WIDE R6, R8.reuse, 0x2, R2 ;  /* 0x0000000208067825 */ /* 0x040fe200078e0202 */
[----:B------:R-:W-:Y:S03]  /*55f60*/  @P1 STG.E.U16 [R4.64], R11 ;  /* 0x0000000b04001986 */ /* 0x000fe6000c101506 */
[----:B------:R-:W-:Y:S01]  /*55f70*/  IMAD.WIDE R8, R8, 0x2, R24 ;  /* 0x0000000208087825 */ /* 0x000fe200078e0218 */
[----:B------:R-:W-:-:S03]  /*55f80*/  ISETP.GE.AND P0, PT, R22, c[0x0][0x17c], PT ;  /* 0x00005f0016007a0c */ /* 0x000fc60003f06270 */
[----:B------:R-:W-:Y:S01]  /*55f90*/  IMAD.WIDE R12, R0, 0x2, R2 ;  /* 0x00000002000c7825 */ /* 0x000fe200078e0202 */
[----:B------:R-:W-:Y:S04]  /*55fa0*/  @P5 STG.E.U16 [R6.64], R10 ;  /* 0x0000000a06005986 */ /* 0x000fe8000c101506 */
[----:B------:R-:W5:Y:S04]  /*55fb0*/  LDL.LU R22, [R1+0x15e0] ;  /* 0x0015e00001167983 */ /* 0x000f680000300800 */
[----:B------:R-:W-:Y:S04]  /*55fc0*/  @P4 STG.E.U16 [R8.64], R14 ;  /* 0x0000000e08004986 */ /* 0x000fe8000c101506 */
[----:B------:R-:W5:Y:S01]  /*55fd0*/  LDL.LU R28, [R1+0xac] ;  /* 0x0000ac00011c7983 */ /* 0x000f620000300800 */
[----:B--2---:R-:W-:-:S03]  /*55fe0*/  ISETP.GE.AND P1, PT, R18, c[0x0][0x17c], PT ;  /* 0x00005f0012007a0c */ /* 0x004fc60003f26270 */
[----:B----4-:R0:W-:Y:S01]  /*55ff0*/  @P6 STG.E.U16 [R12.64], R20 ;  /* 0x000000140c006986 */ /* 0x0101e2000c101506 */
[----:B------:R-:W-:-:S03]  /*56000*/  PRMT R16, R20, 0x7632, R16 ;  /* 0x0000763214107816 */ /* 0x000fc60000000010 */
[----:B0-----:R-:W2:Y:S04]  /*56010*/  LDL.LU R20, [R1+0x15dc] ;  /* 0x0015dc0001147983 */ /* 0x001ea80000300800 */
[----:B------:R-:W4:Y:S01]  /*56020*/  LDL.LU R18, [R1+0x15d8] ;  /* 0x0015d80001127983 */ /* 0x000f220000300800 */
[----:B------:R-:W-:Y:S02]  /*56030*/  ISETP.GE.AND P3, PT, R21, c[0x0][0x17c], PT ;  /* 0x00005f0015007a0c */ /* 0x000fe40003f66270 */
[----:B------:R-:W-:Y:S02]  /*56040*/  ISETP.LT.AND P2, PT, R23, c[0x0][0x178], !P2 ;  /* 0x00005e0017007a0c */ /* 0x000fe40005741270 */
[----:B------:R-:W-:Y:S02]  /*56050*/  ISETP.LT.AND P5, PT, R27, c[0x0][0x178], !P0 ;  /* 0x00005e001b007a0c */ /* 0x000fe400047a1270 */
[----:B------:R-:W-:-:S02]  /*56060*/  ISETP.LT.AND P4, PT, R23, c[0x0][0x178], !P0 ;  /* 0x00005e0017007a0c */ /* 0x000fc40004781270 */
[C---:B------:R-:W-:Y:S02]  /*56070*/  IADD3 R21, R0.reuse, c[0x0][0x198], RZ ;  /* 0x0000660000157a10 */ /* 0x040fe40007ffe0ff */
[----:B------:R-:W-:Y:S01]  /*56080*/  ISETP.LT.AND P6, PT, R27, c[0x0][0x178], !P3 ;  /* 0x00005e001b007a0c */ /* 0x000fe20005fc1270 */
[----:B------:R-:W-:Y:S01]  /*56090*/  IMAD.WIDE R4, R0, 0x2, R24 ;  /* 0x0000000200047825 */ /* 0x000fe200078e0218 */
[----:B------:R-:W-:-:S03]  /*560a0*/  PRMT R0, R26, 0x7632, R0 ;  /* 0x000076321a007816 */ /* 0x000fc60000000000 */
[C---:B------:R-:W-:Y:S01]  /*560b0*/  IMAD.WIDE R6, R21.reuse, 0x2, R2 ;  /* 0x0000000215067825 */ /* 0x040fe200078e0202 */
[----:B------:R0:W-:Y:S03]  /*560c0*/  @P2 STG.E.U16 [R4.64], R26 ;  /* 0x0000001a04002986 */ /* 0x0001e6000c101506 */
[----:B------:R-:W-:Y:S01]  /*560d0*/  IMAD.WIDE R8, R21, 0x2, R24 ;  /* 0x0000000215087825 */ /* 0x000fe200078e0218 */
[----:B------:R-:W-:Y:S01]  /*560e0*/  ISETP.LT.AND P3, PT, R23, c[0x0][0x178], !P3 ;  /* 0x00005e0017007a0c */ /* 0x000fe20005f61270 */
[----:B------:R1:W-:Y:S01]  /*560f0*/  @P5 STG.E.U16 [R6.64], R16 ;  /* 0x0000001006005986 */ /* 0x0003e2000c101506 */
[----:B---3--:R-:W-:Y:S02]  /*56100*/  ISETP.GE.AND P0, PT, R17, c[0x0][0x17c], PT ;  /* 0x00005f0011007a0c */ /* 0x008fe40003f06270 */
[----:B------:R-:W-:Y:S01]  /*56110*/  IADD3 R17, R21, c[0x0][0x198], RZ ;  /* 0x0000660015117a10 */ /* 0x000fe20007ffe0ff */
[----:B------:R3:W-:Y:S04]  /*56120*/  @P4 STG.E.U16 [R8.64], R0 ;  /* 0x0000000008004986 */ /* 0x0007e8000c101506 */
[----:B------:R-:W-:Y:S01]  /*56130*/  IMAD.WIDE R10, R17, 0x2, R2 ;  /* 0x00000002110a7825 */ /* 0x000fe200078e0202 */
[----:B------:R-:W-:-:S02]  /*56140*/  ISETP.LT.AND P5, PT, R27, c[0x0][0x178], !P1 ;  /* 0x00005e001b007a0c */ /* 0x000fc40004fa1270 */
[----:B------:R-:W-:Y:S02]  /*56150*/  ISETP.LT.AND P4, PT, R23, c[0x0][0x178], !P1 ;  /* 0x00005e0017007a0c */ /* 0x000fe40004f81270 */
[----:B-----5:R5:W-:Y:S01]  /*56160*/  @P6 STG.E.U16 [R10.64], R29 ;  /* 0x0000001d0a006986 */ /* 0x020be2000c101506 */
[----:B------:R-:W-:Y:S02]  /*56170*/  IADD3 R13, R17, c[0x0][0x198], RZ ;  /* 0x00006600110d7a10 */ /* 0x000fe40007ffe0ff */
[----:B------:R-:W-:Y:S01]  /*56180*/  ISETP.LT.AND P6, PT, R27, c[0x0][0x178], !P0 ;  /* 0x00005e001b007a0c */ /* 0x000fe200047c1270 */
[----:B0-----:R-:W-:Y:S01]  /*56190*/  IMAD.WIDE R4, R17, 0x2, R24 ;  /* 0x0000000211047825 */ /* 0x001fe200078e0218 */
[----:B------:R-:W-:Y:S02]  /*561a0*/  IADD3 R21, R13, c[0x0][0x198], RZ ;  /* 0x000066000d157a10 */ /* 0x000fe40007ffe0ff */
[----:B------:R-:W-:Y:S01]  /*561b0*/  PRMT R12, R29, 0x7632, R12 ;  /* 0x000076321d0c7816 */ /* 0x000fe2000000000c */
[----:B-1----:R-:W-:Y:S01]  /*561c0*/  IMAD.WIDE R6, R13, 0x2, R2 ;  /* 0x000000020d067825 */ /* 0x002fe200078e0202 */
[----:B---3--:R-:W-:Y:S01]  /*561d0*/  PRMT R0, R15, 0x7632, R0 ;  /* 0x000076320f007816 */ /* 0x008fe20000000000 */
[----:B------:R0:W-:Y:S02]  /*561e0*/  @P3 STG.E.U16 [R4.64], R15 ;  /* 0x0000000f04003986 */ /* 0x0001e4000c101506 */
[----:B------:R-:W-:Y:S01]  /*561f0*/  IMAD.WIDE R8, R13, 0x2, R24 ;  /* 0x000000020d087825 */ /* 0x000fe200078e0218 */
[----:B------:R-:W-:-:S03]  /*56200*/  ISETP.GE.AND P2, PT, R22, c[0x0][0x17c], PT ;  /* 0x00005f0016007a0c */ /* 0x000fc60003f46270 */
[----:B-----5:R-:W-:Y:S01]  /*56210*/  IMAD.WIDE R10, R21, 0x2, R2 ;  /* 0x00000002150a7825 */ /* 0x020fe200078e0202 */
[----:B------:R1:W-:Y:S01]  /*56220*/  @P5 STG.E.U16 [R6.64], R12 ;  /* 0x0000000c06005986 */ /* 0x0003e2000c101506 */
[----:B------:R-:W-:-:S03]  /*56230*/  ISETP.LT.AND P0, PT, R23, c[0x0][0x178], !P0 ;  /* 0x00005e0017007a0c */ /* 0x000fc60004701270 */
[----:B------:R-:W3:Y:S04]  /*56240*/  LDL.LU R29, [R1+0x8c] ;  /* 0x00008c00011d7983 */ /* 0x000ee80000300800 */
[----:B------:R5:W-:Y:S04]  /*56250*/  @P4 STG.E.U16 [R8.64], R0 ;  /* 0x0000000008004986 */ /* 0x000be8000c101506 */
[----:B------:R0:W-:Y:S01]  /*56260*/  @P6 STG.E.U16 [R10.64], R28 ;  /* 0x0000001c0a006986 */ /* 0x0001e2000c101506 */
[----:B------:R-:W-:Y:S02]  /*56270*/  ISETP.LT.AND P6, PT, R27, c[0x0][0x178], !P2 ;  /* 0x00005e001b007a0c */ /* 0x000fe400057c1270 */
[----:B------:R-:W-:-:S02]  /*56280*/  ISETP.LT.AND P2, PT, R23, c[0x0][0x178], !P2 ;  /* 0x00005e0017007a0c */ /* 0x000fc40005741270 */
[----:B--2---:R-:W-:Y:S02]  /*56290*/  ISETP.GE.AND P1, PT, R20, c[0x0][0x17c], PT ;  /* 0x00005f0014007a0c */ /* 0x004fe40003f26270 */
[----:B----4-:R-:W-:Y:S02]  /*562a0*/  ISETP.GE.AND P3, PT, R18, c[0x0][0x17c], PT ;  /* 0x00005f0012007a0c */ /* 0x010fe40003f66270 */
[C---:B------:R-:W-:Y:S02]  /*562b0*/  ISETP.LT.AND P5, PT, R27.reuse, c[0x0][0x178], !P1 ;  /* 0x00005e001b007a0c */ /* 0x040fe40004fa1270 */
[----:B------:R-:W-:Y:S02]  /*562c0*/  ISETP.LT.AND P4, PT, R27, c[0x0][0x178], !P3 ;  /* 0x00005e001b007a0c */ /* 0x000fe40005f81270 */
[C---:B------:R-:W-:Y:S02]  /*562d0*/  ISETP.LT.AND P3, PT, R23.reuse, c[0x0][0x178], !P3 ;  /* 0x00005e0017007a0c */ /* 0x040fe40005f61270 */
[----:B------:R-:W-:-:S02]  /*562e0*/  ISETP.LT.AND P1, PT, R23, c[0x0][0x178], !P1 ;  /* 0x00005e0017007a0c */ /* 0x000fc40004f21270 */
[----:B------:R-:W2:Y:S01]  /*562f0*/  LDL.LU R23, [R1+0x15e4] ;  /* 0x0015e40001177983 */ /* 0x000ea20000300800 */
[C---:B------:R-:W-:Y:S01]  /*56300*/  IADD3 R13, R21.reuse, c[0x0][0x198], RZ ;  /* 0x00006600150d7a10 */ /* 0x040fe20007ffe0ff */
[----:B0-----:R-:W-:-:S03]  /*56310*/  IMAD.WIDE R4, R21, 0x2, R24 ;  /* 0x0000000215047825 */ /* 0x001fc600078e0218 */
[C---:B------:R-:W-:Y:S01]  /*56320*/  IADD3 R15, R13.reuse, c[0x0][0x198], RZ ;  /* 0x000066000d0f7a10 */ /* 0x040fe20007ffe0ff */
[----:B-1----:R-:W-:Y:S01]  /*56330*/  IMAD.WIDE R6, R13, 0x2, R2 ;  /* 0x000000020d067825 */ /* 0x002fe200078e0202 */
[----:B-----5:R-:W-:Y:S02]  /*56340*/  PRMT R0, R28, 0x7632, R0 ;  /* 0x000076321c007816 */ /* 0x020fe40000000000 */
[----:B------:R-:W-:Y:S01]  /*56350*/  IADD3 R17, R15, c[0x0][0x198], RZ ;  /* 0x000066000f117a10 */ /* 0x000fe20007ffe0ff */
[----:B------:R-:W-:Y:S01]  /*56360*/  IMAD.WIDE R8, R13, 0x2, R24 ;  /* 0x000000020d087825 */ /* 0x000fe200078e0218 */
[----:B------:R-:W-:Y:S01]  /*56370*/  PRMT R14, R19, 0x7632, R14 ;  /* 0x00007632130e7816 */ /* 0x000fe2000000000e */
[----:B------:R3:W-:Y:S02]  /*56380*/  @P0 STG.E.U16 [R4.64], R19 ;  /* 0x0000001304000986 */ /* 0x0007e4000c101506 */
[C---:B------:R-:W-:Y:S02]  /*56390*/  IMAD.WIDE R10, R15.reuse, 0x2, R2 ;  /* 0x000000020f0a7825 */ /* 0x040fe400078e0202 */
[----:B------:R0:W-:Y:S02]  /*563a0*/  @P6 STG.E.U16 [R6.64], R0 ;  /* 0x0000000006006986 */ /* 0x0001e4000c101506 */
[----:B------:R-:W-:-:S02]  /*563b0*/  IMAD.WIDE R12, R15, 0x2, R24 ;  /* 0x000000020f0c7825 */ /* 0x000fc400078e0218 */
[----:B------:R0:W-:Y:S02]  /*563c0*/  @P2 STG.E.U16 [R8.64], R14 ;  /* 0x0000000e08002986 */ /* 0x0001e4000c101506 */
[----:B------:R-:W-:-:S04]  /*563d0*/  IMAD.WIDE R2, R17, 0x2, R2 ;  /* 0x0000000211027825 */ /* 0x000fc800078e0202 */
[----:B------:R-:W-:Y:S01]  /*563e0*/  IMAD.WIDE R24, R17, 0x2, R24 ;  /* 0x0000000211187825 */ /* 0x000fe200078e0218 */
[----:B---3--:R-:W-:Y:S01]  /*563f0*/  PRMT R5, R29, 0x7632, R5 ;  /* 0x000076321d057816 */ /* 0x008fe20000000005 */
[----:B------:R0:W-:Y:S04]  /*56400*/  @P5 STG.E.U16 [R10.64], R29 ;  /* 0x0000001d0a005986 */ /* 0x0001e8000c101506 */
[----:B--2---:R0:W-:Y:S04]  /*56410*/  @P1 STG.E.U16 [R12.64], R23 ;  /* 0x000000170c001986 */ /* 0x0041e8000c101506 */
[----:B------:R0:W-:Y:S01]  /*56420*/  @P4 STG.E.U16 [R2.64], R5 ;  /* 0x0000000502004986 */ /* 0x0001e2000c101506 */
[----:B------:R-:W-:Y:S05]  /*56430*/  @!P3 EXIT ;  /* 0x000000000000b94d */ /* 0x000fea0003800000 */
[----:B0-----:R-:W-:-:S05]  /*56440*/  PRMT R12, R23, 0x7632, R12 ;  /* 0x00007632170c7816 */ /* 0x001fca000000000c */
[----:B------:R-:W-:Y:S01]  /*56450*/  STG.E.U16 [R24.64], R12 ;  /* 0x0000000c18007986 */ /* 0x000fe2000c101506 */
[----:B------:R-:W-:Y:S05]  /*56460*/  EXIT ;  /* 0x000000000000794d */ /* 0x000fea0003800000 */
.L_x_4:
[----:B------:R-:W-:-:S00]  /*56470*/  BRA `(.L_x_4) ;  /* 0xfffffff000007947 */ /* 0x000fc0000383ffff */
[----:B------:R-:W-:-:S00]  /*56480*/  NOP ;  /* 0x0000000000007918 */ /* 0x000fc00000000000 */
[----:B------:R-:W-:-:S00]  /*56490*/  NOP ;  /* 0x0000000000007918 */ /* 0x000fc00000000000 */
[----:B------:R-:W-:-:S00]  /*564a0*/  NOP ;  /* 0x0000000000007918 */ /* 0x000fc00000000000 */
[----:B------:R-:W-:-:S00]  /*564b0*/  NOP ;  /* 0x0000000000007918 */ /* 0x000fc00000000000 */
[----:B------:R-:W-:-:S00]  /*564c0*/  NOP ;  /* 0x0000000000007918 */ /* 0x000fc00000000000 */
[----:B------:R-:W-:-:S00]  /*564d0*/  NOP ;  /* 0x0000000000007918 */ /* 0x000fc00000000000 */
[----:B------:R-:W-:-:S00]  /*564e0*/  NOP ;  /* 0x0000000000007918 */ /* 0x000fc00000000000 */
[----:B------:R-:W-:-:S00]  /*564f0*/  NOP ;  /* 0x0000000000007918 */ /* 0x000fc00000000000 */
.L_x_5:


//--------------------- .nv.shared.matmul_kernel  --------------------------
	.section	.nv.shared.matmul_kernel,"aw",@nobits
	.sectionflags	@""
	.align	16
